//
// Generated by NVIDIA NVVM Compiler
//
// Compiler Build ID: CL-36424714
// Cuda compilation tools, release 13.0, V13.0.88
// Based on NVVM 20.0.0
//

.version 9.0
.target sm_100
.address_size 64

	// .globl	_Z18FP32_maxmul_kernelILi96ELi32ELi64ELi6ELi4EEvPfS0_S0_iii
// _ZZ18FP32_maxmul_kernelILi96ELi32ELi64ELi6ELi4EEvPfS0_S0_iiiE2As has been demoted
// _ZZ18FP32_maxmul_kernelILi96ELi32ELi64ELi6ELi4EEvPfS0_S0_iiiE2Bs has been demoted
// _ZZ18FP64_maxmul_kernelILi96ELi32ELi64ELi6ELi4EEvPdS0_S0_iiiE2As has been demoted
// _ZZ18FP64_maxmul_kernelILi96ELi32ELi64ELi6ELi4EEvPdS0_S0_iiiE2Bs has been demoted
// _ZZ19INT32_maxmul_kernelILi96ELi32ELi64ELi6ELi4EEvPiS0_S0_iiiE2As has been demoted
// _ZZ19INT32_maxmul_kernelILi96ELi32ELi64ELi6ELi4EEvPiS0_S0_iiiE2Bs has been demoted
// _ZZ19INT64_maxmul_kernelILi96ELi32ELi64ELi6ELi4EEvPlS0_S0_iiiE2As has been demoted
// _ZZ19INT64_maxmul_kernelILi96ELi32ELi64ELi6ELi4EEvPlS0_S0_iiiE2Bs has been demoted

.visible .entry _Z18FP32_maxmul_kernelILi96ELi32ELi64ELi6ELi4EEvPfS0_S0_iii(
	.param .u64 .ptr .align 1 _Z18FP32_maxmul_kernelILi96ELi32ELi64ELi6ELi4EEvPfS0_S0_iii_param_0,
	.param .u64 .ptr .align 1 _Z18FP32_maxmul_kernelILi96ELi32ELi64ELi6ELi4EEvPfS0_S0_iii_param_1,
	.param .u64 .ptr .align 1 _Z18FP32_maxmul_kernelILi96ELi32ELi64ELi6ELi4EEvPfS0_S0_iii_param_2,
	.param .u32 _Z18FP32_maxmul_kernelILi96ELi32ELi64ELi6ELi4EEvPfS0_S0_iii_param_3,
	.param .u32 _Z18FP32_maxmul_kernelILi96ELi32ELi64ELi6ELi4EEvPfS0_S0_iii_param_4,
	.param .u32 _Z18FP32_maxmul_kernelILi96ELi32ELi64ELi6ELi4EEvPfS0_S0_iii_param_5
)
{
	.reg .pred 	%p<145>;
	.reg .b32 	%r<197>;
	.reg .b32 	%f<2151>;
	.reg .b64 	%rd<99>;
	// demoted variable
	.shared .align 4 .b8 _ZZ18FP32_maxmul_kernelILi96ELi32ELi64ELi6ELi4EEvPfS0_S0_iiiE2As[12288];
	// demoted variable
	.shared .align 4 .b8 _ZZ18FP32_maxmul_kernelILi96ELi32ELi64ELi6ELi4EEvPfS0_S0_iiiE2Bs[8192];
	ld.param.u64 	%rd10, [_Z18FP32_maxmul_kernelILi96ELi32ELi64ELi6ELi4EEvPfS0_S0_iii_param_0];
	ld.param.u64 	%rd11, [_Z18FP32_maxmul_kernelILi96ELi32ELi64ELi6ELi4EEvPfS0_S0_iii_param_1];
	ld.param.u64 	%rd12, [_Z18FP32_maxmul_kernelILi96ELi32ELi64ELi6ELi4EEvPfS0_S0_iii_param_2];
	ld.param.u32 	%r102, [_Z18FP32_maxmul_kernelILi96ELi32ELi64ELi6ELi4EEvPfS0_S0_iii_param_3];
	ld.param.u32 	%r103, [_Z18FP32_maxmul_kernelILi96ELi32ELi64ELi6ELi4EEvPfS0_S0_iii_param_4];
	ld.param.u32 	%r104, [_Z18FP32_maxmul_kernelILi96ELi32ELi64ELi6ELi4EEvPfS0_S0_iii_param_5];
	cvta.to.global.u64 	%rd1, %rd10;
	cvta.to.global.u64 	%rd2, %rd11;
	cvta.to.global.u64 	%rd3, %rd12;
	mov.u32 	%r1, %tid.y;
	shl.b32 	%r105, %r1, 4;
	mov.u32 	%r2, %tid.x;
	add.s32 	%r3, %r105, %r2;
	shr.u32 	%r181, %r3, 6;
	and.b32  	%r184, %r3, 31;
	setp.lt.s32 	%p4, %r104, 1;
	mov.f32 	%f2083, 0f00000000;
	mov.f32 	%f2084, %f2083;
	mov.f32 	%f2085, %f2083;
	mov.f32 	%f2086, %f2083;
	mov.f32 	%f2087, %f2083;
	mov.f32 	%f2088, %f2083;
	mov.f32 	%f2089, %f2083;
	mov.f32 	%f2090, %f2083;
	mov.f32 	%f2091, %f2083;
	mov.f32 	%f2092, %f2083;
	mov.f32 	%f2093, %f2083;
	mov.f32 	%f2094, %f2083;
	mov.f32 	%f2095, %f2083;
	mov.f32 	%f2096, %f2083;
	mov.f32 	%f2097, %f2083;
	mov.f32 	%f2098, %f2083;
	mov.f32 	%f2099, %f2083;
	mov.f32 	%f2100, %f2083;
	mov.f32 	%f2101, %f2083;
	mov.f32 	%f2102, %f2083;
	mov.f32 	%f2103, %f2083;
	mov.f32 	%f2104, %f2083;
	mov.f32 	%f2105, %f2083;
	mov.f32 	%f2106, %f2083;
	@%p4 bra 	$L__BB0_101;
	shr.u32 	%r107, %r3, 5;
	and.b32  	%r108, %r3, 63;
	mov.u32 	%r6, %ctaid.y;
	mad.lo.s32 	%r7, %r6, 96, %r107;
	add.s32 	%r8, %r104, -32;
	mov.u32 	%r109, %nctaid.y;
	add.s32 	%r9, %r109, -1;
	shl.b32 	%r110, %r184, 2;
	mov.u32 	%r111, _ZZ18FP32_maxmul_kernelILi96ELi32ELi64ELi6ELi4EEvPfS0_S0_iiiE2As;
	add.s32 	%r112, %r111, %r110;
	mov.u32 	%r10, %ctaid.x;
	shl.b32 	%r113, %r10, 6;
	or.b32  	%r11, %r108, %r113;
	mov.u32 	%r114, %nctaid.x;
	add.s32 	%r12, %r114, -1;
	shl.b32 	%r115, %r3, 2;
	and.b32  	%r116, %r115, 252;
	mov.u32 	%r117, _ZZ18FP32_maxmul_kernelILi96ELi32ELi64ELi6ELi4EEvPfS0_S0_iiiE2Bs;
	add.s32 	%r118, %r117, %r116;
	shl.b32 	%r119, %r1, 7;
	add.s32 	%r120, %r111, %r119;
	add.s32 	%r13, %r120, 124;
	shl.b32 	%r121, %r107, 7;
	add.s32 	%r14, %r112, %r121;
	shl.b32 	%r122, %r104, 3;
	shl.b32 	%r123, %r104, 4;
	shl.b32 	%r124, %r104, 5;
	add.s32 	%r15, %r7, 48;
	add.s32 	%r16, %r7, 56;
	shl.b32 	%r125, %r104, 6;
	add.s32 	%r17, %r7, 88;
	shl.b32 	%r126, %r181, 8;
	add.s32 	%r18, %r118, %r126;
	shl.b32 	%r127, %r2, 2;
	add.s32 	%r19, %r117, %r127;
	mad.lo.s32 	%r196, %r104, %r17, %r184;
	mad.lo.s32 	%r185, %r7, %r104, %r184;
	add.s32 	%r193, %r185, %r125;
	add.s32 	%r195, %r193, %r123;
	add.s32 	%r194, %r193, %r122;
	add.s32 	%r189, %r185, %r124;
	add.s32 	%r191, %r189, %r123;
	add.s32 	%r192, %r191, %r122;
	add.s32 	%r190, %r189, %r122;
	add.s32 	%r187, %r185, %r123;
	add.s32 	%r188, %r187, %r122;
	add.s32 	%r186, %r185, %r122;
	add.s32 	%r128, %r181, 28;
	mad.lo.s32 	%r129, %r103, %r128, %r113;
	add.s32 	%r182, %r129, %r108;
	shl.b32 	%r33, %r103, 5;
	add.s32 	%r130, %r181, 24;
	mad.lo.s32 	%r131, %r103, %r130, %r113;
	add.s32 	%r180, %r131, %r108;
	add.s32 	%r132, %r181, 20;
	mad.lo.s32 	%r133, %r103, %r132, %r113;
	add.s32 	%r179, %r133, %r108;
	add.s32 	%r134, %r181, 16;
	mad.lo.s32 	%r135, %r103, %r134, %r113;
	add.s32 	%r178, %r135, %r108;
	add.s32 	%r136, %r181, 12;
	mad.lo.s32 	%r137, %r103, %r136, %r113;
	add.s32 	%r177, %r137, %r108;
	add.s32 	%r138, %r181, 8;
	mad.lo.s32 	%r139, %r103, %r138, %r113;
	add.s32 	%r176, %r139, %r108;
	mad.lo.s32 	%r140, %r103, %r181, %r113;
	add.s32 	%r175, %r140, %r108;
	add.s32 	%r141, %r181, 4;
	mad.lo.s32 	%r142, %r103, %r141, %r113;
	add.s32 	%r174, %r142, %r108;
	mov.f32 	%f2083, 0f00000000;
	mov.b32 	%r183, 16;
$L__BB0_2:
	setp.eq.s32 	%p5, %r6, %r9;
	add.s32 	%r64, %r183, -16;
	setp.gt.s32 	%p6, %r64, %r8;
	or.pred  	%p1, %p6, %p5;
	@%p1 bra 	$L__BB0_3;
	bra.uni 	$L__BB0_5;
$L__BB0_3:
	setp.ge.s32 	%p7, %r184, %r104;
	setp.ge.s32 	%p8, %r7, %r102;
	mov.f32 	%f2131, 0f00000000;
	or.pred  	%p9, %p8, %p7;
	@%p9 bra 	$L__BB0_6;
	mul.wide.u32 	%rd15, %r185, 4;
	add.s64 	%rd16, %rd1, %rd15;
	ld.global.nc.f32 	%f2131, [%rd16];
	bra.uni 	$L__BB0_6;
$L__BB0_5:
	mul.wide.u32 	%rd13, %r185, 4;
	add.s64 	%rd14, %rd1, %rd13;
	ld.global.nc.f32 	%f2131, [%rd14];
$L__BB0_6:
	st.shared.f32 	[%r14], %f2131;
	@%p1 bra 	$L__BB0_8;
	mul.wide.u32 	%rd17, %r186, 4;
	add.s64 	%rd18, %rd1, %rd17;
	ld.global.nc.f32 	%f118, [%rd18];
	st.shared.f32 	[%r14+1024], %f118;
	bra.uni 	$L__BB0_11;
$L__BB0_8:
	setp.ge.s32 	%p10, %r184, %r104;
	add.s32 	%r144, %r7, 8;
	setp.ge.s32 	%p11, %r144, %r102;
	mov.f32 	%f2132, 0f00000000;
	or.pred  	%p12, %p11, %p10;
	@%p12 bra 	$L__BB0_10;
	mul.wide.u32 	%rd19, %r186, 4;
	add.s64 	%rd20, %rd1, %rd19;
	ld.global.nc.f32 	%f2132, [%rd20];
$L__BB0_10:
	st.shared.f32 	[%r14+1024], %f2132;
$L__BB0_11:
	@%p1 bra 	$L__BB0_13;
	mul.wide.u32 	%rd21, %r187, 4;
	add.s64 	%rd22, %rd1, %rd21;
	ld.global.nc.f32 	%f120, [%rd22];
	st.shared.f32 	[%r14+2048], %f120;
	bra.uni 	$L__BB0_16;
$L__BB0_13:
	setp.ge.s32 	%p13, %r184, %r104;
	add.s32 	%r145, %r7, 16;
	setp.ge.s32 	%p14, %r145, %r102;
	mov.f32 	%f2133, 0f00000000;
	or.pred  	%p15, %p14, %p13;
	@%p15 bra 	$L__BB0_15;
	mul.wide.u32 	%rd23, %r187, 4;
	add.s64 	%rd24, %rd1, %rd23;
	ld.global.nc.f32 	%f2133, [%rd24];
$L__BB0_15:
	st.shared.f32 	[%r14+2048], %f2133;
$L__BB0_16:
	@%p1 bra 	$L__BB0_18;
	mul.wide.u32 	%rd25, %r188, 4;
	add.s64 	%rd26, %rd1, %rd25;
	ld.global.nc.f32 	%f122, [%rd26];
	st.shared.f32 	[%r14+3072], %f122;
	bra.uni 	$L__BB0_21;
$L__BB0_18:
	setp.ge.s32 	%p16, %r184, %r104;
	add.s32 	%r146, %r7, 24;
	setp.ge.s32 	%p17, %r146, %r102;
	mov.f32 	%f2134, 0f00000000;
	or.pred  	%p18, %p17, %p16;
	@%p18 bra 	$L__BB0_20;
	mul.wide.u32 	%rd27, %r188, 4;
	add.s64 	%rd28, %rd1, %rd27;
	ld.global.nc.f32 	%f2134, [%rd28];
$L__BB0_20:
	st.shared.f32 	[%r14+3072], %f2134;
$L__BB0_21:
	@%p1 bra 	$L__BB0_23;
	mul.wide.u32 	%rd29, %r189, 4;
	add.s64 	%rd30, %rd1, %rd29;
	ld.global.nc.f32 	%f124, [%rd30];
	st.shared.f32 	[%r14+4096], %f124;
	bra.uni 	$L__BB0_26;
$L__BB0_23:
	setp.ge.s32 	%p19, %r184, %r104;
	add.s32 	%r147, %r7, 32;
	setp.ge.s32 	%p20, %r147, %r102;
	mov.f32 	%f2135, 0f00000000;
	or.pred  	%p21, %p20, %p19;
	@%p21 bra 	$L__BB0_25;
	mul.wide.u32 	%rd31, %r189, 4;
	add.s64 	%rd32, %rd1, %rd31;
	ld.global.nc.f32 	%f2135, [%rd32];
$L__BB0_25:
	st.shared.f32 	[%r14+4096], %f2135;
$L__BB0_26:
	@%p1 bra 	$L__BB0_28;
	mul.wide.u32 	%rd33, %r190, 4;
	add.s64 	%rd34, %rd1, %rd33;
	ld.global.nc.f32 	%f126, [%rd34];
	st.shared.f32 	[%r14+5120], %f126;
	bra.uni 	$L__BB0_31;
$L__BB0_28:
	setp.ge.s32 	%p22, %r184, %r104;
	add.s32 	%r148, %r7, 40;
	setp.ge.s32 	%p23, %r148, %r102;
	mov.f32 	%f2136, 0f00000000;
	or.pred  	%p24, %p23, %p22;
	@%p24 bra 	$L__BB0_30;
	mul.wide.u32 	%rd35, %r190, 4;
	add.s64 	%rd36, %rd1, %rd35;
	ld.global.nc.f32 	%f2136, [%rd36];
$L__BB0_30:
	st.shared.f32 	[%r14+5120], %f2136;
$L__BB0_31:
	@%p1 bra 	$L__BB0_33;
	mul.wide.u32 	%rd37, %r191, 4;
	add.s64 	%rd38, %rd1, %rd37;
	ld.global.nc.f32 	%f128, [%rd38];
	st.shared.f32 	[%r14+6144], %f128;
	bra.uni 	$L__BB0_36;
$L__BB0_33:
	setp.ge.s32 	%p25, %r184, %r104;
	setp.ge.s32 	%p26, %r15, %r102;
	mov.f32 	%f2137, 0f00000000;
	or.pred  	%p27, %p26, %p25;
	@%p27 bra 	$L__BB0_35;
	mul.wide.u32 	%rd39, %r191, 4;
	add.s64 	%rd40, %rd1, %rd39;
	ld.global.nc.f32 	%f2137, [%rd40];
$L__BB0_35:
	st.shared.f32 	[%r14+6144], %f2137;
$L__BB0_36:
	@%p1 bra 	$L__BB0_38;
	mul.wide.u32 	%rd41, %r192, 4;
	add.s64 	%rd42, %rd1, %rd41;
	ld.global.nc.f32 	%f130, [%rd42];
	st.shared.f32 	[%r14+7168], %f130;
	bra.uni 	$L__BB0_41;
$L__BB0_38:
	setp.ge.s32 	%p28, %r184, %r104;
	setp.ge.s32 	%p29, %r16, %r102;
	mov.f32 	%f2138, 0f00000000;
	or.pred  	%p30, %p29, %p28;
	@%p30 bra 	$L__BB0_40;
	mul.wide.u32 	%rd43, %r192, 4;
	add.s64 	%rd44, %rd1, %rd43;
	ld.global.nc.f32 	%f2138, [%rd44];
$L__BB0_40:
	st.shared.f32 	[%r14+7168], %f2138;
$L__BB0_41:
	@%p1 bra 	$L__BB0_43;
	mul.wide.u32 	%rd45, %r193, 4;
	add.s64 	%rd46, %rd1, %rd45;
	ld.global.nc.f32 	%f132, [%rd46];
	st.shared.f32 	[%r14+8192], %f132;
	bra.uni 	$L__BB0_46;
$L__BB0_43:
	setp.ge.s32 	%p31, %r184, %r104;
	add.s32 	%r149, %r7, 64;
	setp.ge.s32 	%p32, %r149, %r102;
	mov.f32 	%f2139, 0f00000000;
	or.pred  	%p33, %p32, %p31;
	@%p33 bra 	$L__BB0_45;
	mul.wide.u32 	%rd47, %r193, 4;
	add.s64 	%rd48, %rd1, %rd47;
	ld.global.nc.f32 	%f2139, [%rd48];
$L__BB0_45:
	st.shared.f32 	[%r14+8192], %f2139;
$L__BB0_46:
	@%p1 bra 	$L__BB0_48;
	mul.wide.u32 	%rd49, %r194, 4;
	add.s64 	%rd50, %rd1, %rd49;
	ld.global.nc.f32 	%f134, [%rd50];
	st.shared.f32 	[%r14+9216], %f134;
	bra.uni 	$L__BB0_51;
$L__BB0_48:
	setp.ge.s32 	%p34, %r184, %r104;
	add.s32 	%r150, %r7, 72;
	setp.ge.s32 	%p35, %r150, %r102;
	mov.f32 	%f2140, 0f00000000;
	or.pred  	%p36, %p35, %p34;
	@%p36 bra 	$L__BB0_50;
	mul.wide.u32 	%rd51, %r194, 4;
	add.s64 	%rd52, %rd1, %rd51;
	ld.global.nc.f32 	%f2140, [%rd52];
$L__BB0_50:
	st.shared.f32 	[%r14+9216], %f2140;
$L__BB0_51:
	@%p1 bra 	$L__BB0_53;
	mul.wide.u32 	%rd53, %r195, 4;
	add.s64 	%rd54, %rd1, %rd53;
	ld.global.nc.f32 	%f136, [%rd54];
	st.shared.f32 	[%r14+10240], %f136;
	bra.uni 	$L__BB0_56;
$L__BB0_53:
	setp.ge.s32 	%p37, %r184, %r104;
	add.s32 	%r151, %r7, 80;
	setp.ge.s32 	%p38, %r151, %r102;
	mov.f32 	%f2141, 0f00000000;
	or.pred  	%p39, %p38, %p37;
	@%p39 bra 	$L__BB0_55;
	mul.wide.u32 	%rd55, %r195, 4;
	add.s64 	%rd56, %rd1, %rd55;
	ld.global.nc.f32 	%f2141, [%rd56];
$L__BB0_55:
	st.shared.f32 	[%r14+10240], %f2141;
$L__BB0_56:
	@%p1 bra 	$L__BB0_58;
	mul.wide.u32 	%rd57, %r196, 4;
	add.s64 	%rd58, %rd1, %rd57;
	ld.global.nc.f32 	%f138, [%rd58];
	st.shared.f32 	[%r14+11264], %f138;
	bra.uni 	$L__BB0_61;
$L__BB0_58:
	setp.ge.s32 	%p40, %r184, %r104;
	setp.ge.s32 	%p41, %r17, %r102;
	mov.f32 	%f2142, 0f00000000;
	or.pred  	%p42, %p41, %p40;
	@%p42 bra 	$L__BB0_60;
	mul.wide.u32 	%rd59, %r196, 4;
	add.s64 	%rd60, %rd1, %rd59;
	ld.global.nc.f32 	%f2142, [%rd60];
$L__BB0_60:
	st.shared.f32 	[%r14+11264], %f2142;
$L__BB0_61:
	setp.eq.s32 	%p44, %r10, %r12;
	or.pred  	%p3, %p44, %p6;
	not.pred 	%p45, %p3;
	@%p45 bra 	$L__BB0_64;
	setp.ge.s32 	%p46, %r11, %r103;
	setp.ge.s32 	%p47, %r181, %r104;
	mov.f32 	%f2143, 0f00000000;
	or.pred  	%p48, %p47, %p46;
	@%p48 bra 	$L__BB0_65;
	mul.wide.s32 	%rd63, %r175, 4;
	add.s64 	%rd64, %rd2, %rd63;
	ld.global.nc.f32 	%f2143, [%rd64];
	bra.uni 	$L__BB0_65;
$L__BB0_64:
	mul.wide.s32 	%rd61, %r175, 4;
	add.s64 	%rd62, %rd2, %rd61;
	ld.global.nc.f32 	%f2143, [%rd62];
$L__BB0_65:
	st.shared.f32 	[%r18], %f2143;
	@%p3 bra 	$L__BB0_67;
	mul.wide.s32 	%rd65, %r174, 4;
	add.s64 	%rd66, %rd2, %rd65;
	ld.global.nc.f32 	%f141, [%rd66];
	st.shared.f32 	[%r18+1024], %f141;
	bra.uni 	$L__BB0_70;
$L__BB0_67:
	setp.ge.s32 	%p49, %r11, %r103;
	add.s32 	%r152, %r181, 4;
	setp.ge.s32 	%p50, %r152, %r104;
	mov.f32 	%f2144, 0f00000000;
	or.pred  	%p51, %p50, %p49;
	@%p51 bra 	$L__BB0_69;
	mul.wide.s32 	%rd67, %r174, 4;
	add.s64 	%rd68, %rd2, %rd67;
	ld.global.nc.f32 	%f2144, [%rd68];
$L__BB0_69:
	st.shared.f32 	[%r18+1024], %f2144;
$L__BB0_70:
	@%p3 bra 	$L__BB0_72;
	mul.wide.s32 	%rd69, %r176, 4;
	add.s64 	%rd70, %rd2, %rd69;
	ld.global.nc.f32 	%f143, [%rd70];
	st.shared.f32 	[%r18+2048], %f143;
	bra.uni 	$L__BB0_75;
$L__BB0_72:
	setp.ge.s32 	%p52, %r11, %r103;
	add.s32 	%r153, %r181, 8;
	setp.ge.s32 	%p53, %r153, %r104;
	mov.f32 	%f2145, 0f00000000;
	or.pred  	%p54, %p53, %p52;
	@%p54 bra 	$L__BB0_74;
	mul.wide.s32 	%rd71, %r176, 4;
	add.s64 	%rd72, %rd2, %rd71;
	ld.global.nc.f32 	%f2145, [%rd72];
$L__BB0_74:
	st.shared.f32 	[%r18+2048], %f2145;
$L__BB0_75:
	@%p3 bra 	$L__BB0_77;
	mul.wide.s32 	%rd73, %r177, 4;
	add.s64 	%rd74, %rd2, %rd73;
	ld.global.nc.f32 	%f145, [%rd74];
	st.shared.f32 	[%r18+3072], %f145;
	bra.uni 	$L__BB0_80;
$L__BB0_77:
	setp.ge.s32 	%p55, %r11, %r103;
	add.s32 	%r154, %r181, 12;
	setp.ge.s32 	%p56, %r154, %r104;
	mov.f32 	%f2146, 0f00000000;
	or.pred  	%p57, %p56, %p55;
	@%p57 bra 	$L__BB0_79;
	mul.wide.s32 	%rd75, %r177, 4;
	add.s64 	%rd76, %rd2, %rd75;
	ld.global.nc.f32 	%f2146, [%rd76];
$L__BB0_79:
	st.shared.f32 	[%r18+3072], %f2146;
$L__BB0_80:
	@%p3 bra 	$L__BB0_82;
	mul.wide.s32 	%rd77, %r178, 4;
	add.s64 	%rd78, %rd2, %rd77;
	ld.global.nc.f32 	%f147, [%rd78];
	st.shared.f32 	[%r18+4096], %f147;
	bra.uni 	$L__BB0_85;
$L__BB0_82:
	setp.ge.s32 	%p58, %r11, %r103;
	add.s32 	%r155, %r181, 16;
	setp.ge.s32 	%p59, %r155, %r104;
	mov.f32 	%f2147, 0f00000000;
	or.pred  	%p60, %p59, %p58;
	@%p60 bra 	$L__BB0_84;
	mul.wide.s32 	%rd79, %r178, 4;
	add.s64 	%rd80, %rd2, %rd79;
	ld.global.nc.f32 	%f2147, [%rd80];
$L__BB0_84:
	st.shared.f32 	[%r18+4096], %f2147;
$L__BB0_85:
	@%p3 bra 	$L__BB0_87;
	mul.wide.s32 	%rd81, %r179, 4;
	add.s64 	%rd82, %rd2, %rd81;
	ld.global.nc.f32 	%f149, [%rd82];
	st.shared.f32 	[%r18+5120], %f149;
	bra.uni 	$L__BB0_90;
$L__BB0_87:
	setp.ge.s32 	%p61, %r11, %r103;
	add.s32 	%r156, %r181, 20;
	setp.ge.s32 	%p62, %r156, %r104;
	mov.f32 	%f2148, 0f00000000;
	or.pred  	%p63, %p62, %p61;
	@%p63 bra 	$L__BB0_89;
	mul.wide.s32 	%rd83, %r179, 4;
	add.s64 	%rd84, %rd2, %rd83;
	ld.global.nc.f32 	%f2148, [%rd84];
$L__BB0_89:
	st.shared.f32 	[%r18+5120], %f2148;
$L__BB0_90:
	@%p3 bra 	$L__BB0_92;
	mul.wide.s32 	%rd85, %r180, 4;
	add.s64 	%rd86, %rd2, %rd85;
	ld.global.nc.f32 	%f151, [%rd86];
	st.shared.f32 	[%r18+6144], %f151;
	bra.uni 	$L__BB0_95;
$L__BB0_92:
	setp.ge.s32 	%p64, %r11, %r103;
	add.s32 	%r157, %r181, 24;
	setp.ge.s32 	%p65, %r157, %r104;
	mov.f32 	%f2149, 0f00000000;
	or.pred  	%p66, %p65, %p64;
	@%p66 bra 	$L__BB0_94;
	mul.wide.s32 	%rd87, %r180, 4;
	add.s64 	%rd88, %rd2, %rd87;
	ld.global.nc.f32 	%f2149, [%rd88];
$L__BB0_94:
	st.shared.f32 	[%r18+6144], %f2149;
$L__BB0_95:
	@%p3 bra 	$L__BB0_97;
	mul.wide.s32 	%rd89, %r182, 4;
	add.s64 	%rd90, %rd2, %rd89;
	ld.global.nc.f32 	%f153, [%rd90];
	st.shared.f32 	[%r18+7168], %f153;
	bra.uni 	$L__BB0_100;
$L__BB0_97:
	setp.ge.s32 	%p67, %r11, %r103;
	add.s32 	%r158, %r181, 28;
	setp.ge.s32 	%p68, %r158, %r104;
	mov.f32 	%f2150, 0f00000000;
	or.pred  	%p69, %p68, %p67;
	@%p69 bra 	$L__BB0_99;
	mul.wide.s32 	%rd91, %r182, 4;
	add.s64 	%rd92, %rd2, %rd91;
	ld.global.nc.f32 	%f2150, [%rd92];
$L__BB0_99:
	st.shared.f32 	[%r18+7168], %f2150;
$L__BB0_100:
	bar.sync 	0;
	ld.shared.f32 	%f155, [%r13+-124];
	ld.shared.f32 	%f156, [%r19];
	mul.f32 	%f157, %f155, %f156;
	max.f32 	%f158, %f157, %f2106;
	ld.shared.f32 	%f159, [%r19+64];
	mul.f32 	%f160, %f155, %f159;
	max.f32 	%f161, %f160, %f2105;
	ld.shared.f32 	%f162, [%r19+128];
	mul.f32 	%f163, %f155, %f162;
	max.f32 	%f164, %f163, %f2104;
	ld.shared.f32 	%f165, [%r19+192];
	mul.f32 	%f166, %f155, %f165;
	max.f32 	%f167, %f166, %f2103;
	ld.shared.f32 	%f168, [%r13+1924];
	mul.f32 	%f169, %f168, %f156;
	max.f32 	%f170, %f169, %f2102;
	mul.f32 	%f171, %f168, %f159;
	max.f32 	%f172, %f171, %f2101;
	mul.f32 	%f173, %f168, %f162;
	max.f32 	%f174, %f173, %f2100;
	mul.f32 	%f175, %f168, %f165;
	max.f32 	%f176, %f175, %f2099;
	ld.shared.f32 	%f177, [%r13+3972];
	mul.f32 	%f178, %f177, %f156;
	max.f32 	%f179, %f178, %f2098;
	mul.f32 	%f180, %f177, %f159;
	max.f32 	%f181, %f180, %f2097;
	mul.f32 	%f182, %f177, %f162;
	max.f32 	%f183, %f182, %f2096;
	mul.f32 	%f184, %f177, %f165;
	max.f32 	%f185, %f184, %f2095;
	ld.shared.f32 	%f186, [%r13+6020];
	mul.f32 	%f187, %f186, %f156;
	max.f32 	%f188, %f187, %f2094;
	mul.f32 	%f189, %f186, %f159;
	max.f32 	%f190, %f189, %f2093;
	mul.f32 	%f191, %f186, %f162;
	max.f32 	%f192, %f191, %f2092;
	mul.f32 	%f193, %f186, %f165;
	max.f32 	%f194, %f193, %f2091;
	ld.shared.f32 	%f195, [%r13+8068];
	mul.f32 	%f196, %f195, %f156;
	max.f32 	%f197, %f196, %f2090;
	mul.f32 	%f198, %f195, %f159;
	max.f32 	%f199, %f198, %f2089;
	mul.f32 	%f200, %f195, %f162;
	max.f32 	%f201, %f200, %f2088;
	mul.f32 	%f202, %f195, %f165;
	max.f32 	%f203, %f202, %f2087;
	ld.shared.f32 	%f204, [%r13+10116];
	mul.f32 	%f205, %f204, %f156;
	max.f32 	%f206, %f205, %f2086;
	mul.f32 	%f207, %f204, %f159;
	max.f32 	%f208, %f207, %f2085;
	mul.f32 	%f209, %f204, %f162;
	max.f32 	%f210, %f209, %f2084;
	mul.f32 	%f211, %f204, %f165;
	max.f32 	%f212, %f211, %f2083;
	ld.shared.f32 	%f213, [%r13+-120];
	ld.shared.f32 	%f214, [%r19+256];
	mul.f32 	%f215, %f213, %f214;
	max.f32 	%f216, %f215, %f158;
	ld.shared.f32 	%f217, [%r19+320];
	mul.f32 	%f218, %f213, %f217;
	max.f32 	%f219, %f218, %f161;
	ld.shared.f32 	%f220, [%r19+384];
	mul.f32 	%f221, %f213, %f220;
	max.f32 	%f222, %f221, %f164;
	ld.shared.f32 	%f223, [%r19+448];
	mul.f32 	%f224, %f213, %f223;
	max.f32 	%f225, %f224, %f167;
	ld.shared.f32 	%f226, [%r13+1928];
	mul.f32 	%f227, %f226, %f214;
	max.f32 	%f228, %f227, %f170;
	mul.f32 	%f229, %f226, %f217;
	max.f32 	%f230, %f229, %f172;
	mul.f32 	%f231, %f226, %f220;
	max.f32 	%f232, %f231, %f174;
	mul.f32 	%f233, %f226, %f223;
	max.f32 	%f234, %f233, %f176;
	ld.shared.f32 	%f235, [%r13+3976];
	mul.f32 	%f236, %f235, %f214;
	max.f32 	%f237, %f236, %f179;
	mul.f32 	%f238, %f235, %f217;
	max.f32 	%f239, %f238, %f181;
	mul.f32 	%f240, %f235, %f220;
	max.f32 	%f241, %f240, %f183;
	mul.f32 	%f242, %f235, %f223;
	max.f32 	%f243, %f242, %f185;
	ld.shared.f32 	%f244, [%r13+6024];
	mul.f32 	%f245, %f244, %f214;
	max.f32 	%f246, %f245, %f188;
	mul.f32 	%f247, %f244, %f217;
	max.f32 	%f248, %f247, %f190;
	mul.f32 	%f249, %f244, %f220;
	max.f32 	%f250, %f249, %f192;
	mul.f32 	%f251, %f244, %f223;
	max.f32 	%f252, %f251, %f194;
	ld.shared.f32 	%f253, [%r13+8072];
	mul.f32 	%f254, %f253, %f214;
	max.f32 	%f255, %f254, %f197;
	mul.f32 	%f256, %f253, %f217;
	max.f32 	%f257, %f256, %f199;
	mul.f32 	%f258, %f253, %f220;
	max.f32 	%f259, %f258, %f201;
	mul.f32 	%f260, %f253, %f223;
	max.f32 	%f261, %f260, %f203;
	ld.shared.f32 	%f262, [%r13+10120];
	mul.f32 	%f263, %f262, %f214;
	max.f32 	%f264, %f263, %f206;
	mul.f32 	%f265, %f262, %f217;
	max.f32 	%f266, %f265, %f208;
	mul.f32 	%f267, %f262, %f220;
	max.f32 	%f268, %f267, %f210;
	mul.f32 	%f269, %f262, %f223;
	max.f32 	%f270, %f269, %f212;
	ld.shared.f32 	%f271, [%r13+-116];
	ld.shared.f32 	%f272, [%r19+512];
	mul.f32 	%f273, %f271, %f272;
	max.f32 	%f274, %f273, %f216;
	ld.shared.f32 	%f275, [%r19+576];
	mul.f32 	%f276, %f271, %f275;
	max.f32 	%f277, %f276, %f219;
	ld.shared.f32 	%f278, [%r19+640];
	mul.f32 	%f279, %f271, %f278;
	max.f32 	%f280, %f279, %f222;
	ld.shared.f32 	%f281, [%r19+704];
	mul.f32 	%f282, %f271, %f281;
	max.f32 	%f283, %f282, %f225;
	ld.shared.f32 	%f284, [%r13+1932];
	mul.f32 	%f285, %f284, %f272;
	max.f32 	%f286, %f285, %f228;
	mul.f32 	%f287, %f284, %f275;
	max.f32 	%f288, %f287, %f230;
	mul.f32 	%f289, %f284, %f278;
	max.f32 	%f290, %f289, %f232;
	mul.f32 	%f291, %f284, %f281;
	max.f32 	%f292, %f291, %f234;
	ld.shared.f32 	%f293, [%r13+3980];
	mul.f32 	%f294, %f293, %f272;
	max.f32 	%f295, %f294, %f237;
	mul.f32 	%f296, %f293, %f275;
	max.f32 	%f297, %f296, %f239;
	mul.f32 	%f298, %f293, %f278;
	max.f32 	%f299, %f298, %f241;
	mul.f32 	%f300, %f293, %f281;
	max.f32 	%f301, %f300, %f243;
	ld.shared.f32 	%f302, [%r13+6028];
	mul.f32 	%f303, %f302, %f272;
	max.f32 	%f304, %f303, %f246;
	mul.f32 	%f305, %f302, %f275;
	max.f32 	%f306, %f305, %f248;
	mul.f32 	%f307, %f302, %f278;
	max.f32 	%f308, %f307, %f250;
	mul.f32 	%f309, %f302, %f281;
	max.f32 	%f310, %f309, %f252;
	ld.shared.f32 	%f311, [%r13+8076];
	mul.f32 	%f312, %f311, %f272;
	max.f32 	%f313, %f312, %f255;
	mul.f32 	%f314, %f311, %f275;
	max.f32 	%f315, %f314, %f257;
	mul.f32 	%f316, %f311, %f278;
	max.f32 	%f317, %f316, %f259;
	mul.f32 	%f318, %f311, %f281;
	max.f32 	%f319, %f318, %f261;
	ld.shared.f32 	%f320, [%r13+10124];
	mul.f32 	%f321, %f320, %f272;
	max.f32 	%f322, %f321, %f264;
	mul.f32 	%f323, %f320, %f275;
	max.f32 	%f324, %f323, %f266;
	mul.f32 	%f325, %f320, %f278;
	max.f32 	%f326, %f325, %f268;
	mul.f32 	%f327, %f320, %f281;
	max.f32 	%f328, %f327, %f270;
	ld.shared.f32 	%f329, [%r13+-112];
	ld.shared.f32 	%f330, [%r19+768];
	mul.f32 	%f331, %f329, %f330;
	max.f32 	%f332, %f331, %f274;
	ld.shared.f32 	%f333, [%r19+832];
	mul.f32 	%f334, %f329, %f333;
	max.f32 	%f335, %f334, %f277;
	ld.shared.f32 	%f336, [%r19+896];
	mul.f32 	%f337, %f329, %f336;
	max.f32 	%f338, %f337, %f280;
	ld.shared.f32 	%f339, [%r19+960];
	mul.f32 	%f340, %f329, %f339;
	max.f32 	%f341, %f340, %f283;
	ld.shared.f32 	%f342, [%r13+1936];
	mul.f32 	%f343, %f342, %f330;
	max.f32 	%f344, %f343, %f286;
	mul.f32 	%f345, %f342, %f333;
	max.f32 	%f346, %f345, %f288;
	mul.f32 	%f347, %f342, %f336;
	max.f32 	%f348, %f347, %f290;
	mul.f32 	%f349, %f342, %f339;
	max.f32 	%f350, %f349, %f292;
	ld.shared.f32 	%f351, [%r13+3984];
	mul.f32 	%f352, %f351, %f330;
	max.f32 	%f353, %f352, %f295;
	mul.f32 	%f354, %f351, %f333;
	max.f32 	%f355, %f354, %f297;
	mul.f32 	%f356, %f351, %f336;
	max.f32 	%f357, %f356, %f299;
	mul.f32 	%f358, %f351, %f339;
	max.f32 	%f359, %f358, %f301;
	ld.shared.f32 	%f360, [%r13+6032];
	mul.f32 	%f361, %f360, %f330;
	max.f32 	%f362, %f361, %f304;
	mul.f32 	%f363, %f360, %f333;
	max.f32 	%f364, %f363, %f306;
	mul.f32 	%f365, %f360, %f336;
	max.f32 	%f366, %f365, %f308;
	mul.f32 	%f367, %f360, %f339;
	max.f32 	%f368, %f367, %f310;
	ld.shared.f32 	%f369, [%r13+8080];
	mul.f32 	%f370, %f369, %f330;
	max.f32 	%f371, %f370, %f313;
	mul.f32 	%f372, %f369, %f333;
	max.f32 	%f373, %f372, %f315;
	mul.f32 	%f374, %f369, %f336;
	max.f32 	%f375, %f374, %f317;
	mul.f32 	%f376, %f369, %f339;
	max.f32 	%f377, %f376, %f319;
	ld.shared.f32 	%f378, [%r13+10128];
	mul.f32 	%f379, %f378, %f330;
	max.f32 	%f380, %f379, %f322;
	mul.f32 	%f381, %f378, %f333;
	max.f32 	%f382, %f381, %f324;
	mul.f32 	%f383, %f378, %f336;
	max.f32 	%f384, %f383, %f326;
	mul.f32 	%f385, %f378, %f339;
	max.f32 	%f386, %f385, %f328;
	ld.shared.f32 	%f387, [%r13+-108];
	ld.shared.f32 	%f388, [%r19+1024];
	mul.f32 	%f389, %f387, %f388;
	max.f32 	%f390, %f389, %f332;
	ld.shared.f32 	%f391, [%r19+1088];
	mul.f32 	%f392, %f387, %f391;
	max.f32 	%f393, %f392, %f335;
	ld.shared.f32 	%f394, [%r19+1152];
	mul.f32 	%f395, %f387, %f394;
	max.f32 	%f396, %f395, %f338;
	ld.shared.f32 	%f397, [%r19+1216];
	mul.f32 	%f398, %f387, %f397;
	max.f32 	%f399, %f398, %f341;
	ld.shared.f32 	%f400, [%r13+1940];
	mul.f32 	%f401, %f400, %f388;
	max.f32 	%f402, %f401, %f344;
	mul.f32 	%f403, %f400, %f391;
	max.f32 	%f404, %f403, %f346;
	mul.f32 	%f405, %f400, %f394;
	max.f32 	%f406, %f405, %f348;
	mul.f32 	%f407, %f400, %f397;
	max.f32 	%f408, %f407, %f350;
	ld.shared.f32 	%f409, [%r13+3988];
	mul.f32 	%f410, %f409, %f388;
	max.f32 	%f411, %f410, %f353;
	mul.f32 	%f412, %f409, %f391;
	max.f32 	%f413, %f412, %f355;
	mul.f32 	%f414, %f409, %f394;
	max.f32 	%f415, %f414, %f357;
	mul.f32 	%f416, %f409, %f397;
	max.f32 	%f417, %f416, %f359;
	ld.shared.f32 	%f418, [%r13+6036];
	mul.f32 	%f419, %f418, %f388;
	max.f32 	%f420, %f419, %f362;
	mul.f32 	%f421, %f418, %f391;
	max.f32 	%f422, %f421, %f364;
	mul.f32 	%f423, %f418, %f394;
	max.f32 	%f424, %f423, %f366;
	mul.f32 	%f425, %f418, %f397;
	max.f32 	%f426, %f425, %f368;
	ld.shared.f32 	%f427, [%r13+8084];
	mul.f32 	%f428, %f427, %f388;
	max.f32 	%f429, %f428, %f371;
	mul.f32 	%f430, %f427, %f391;
	max.f32 	%f431, %f430, %f373;
	mul.f32 	%f432, %f427, %f394;
	max.f32 	%f433, %f432, %f375;
	mul.f32 	%f434, %f427, %f397;
	max.f32 	%f435, %f434, %f377;
	ld.shared.f32 	%f436, [%r13+10132];
	mul.f32 	%f437, %f436, %f388;
	max.f32 	%f438, %f437, %f380;
	mul.f32 	%f439, %f436, %f391;
	max.f32 	%f440, %f439, %f382;
	mul.f32 	%f441, %f436, %f394;
	max.f32 	%f442, %f441, %f384;
	mul.f32 	%f443, %f436, %f397;
	max.f32 	%f444, %f443, %f386;
	ld.shared.f32 	%f445, [%r13+-104];
	ld.shared.f32 	%f446, [%r19+1280];
	mul.f32 	%f447, %f445, %f446;
	max.f32 	%f448, %f447, %f390;
	ld.shared.f32 	%f449, [%r19+1344];
	mul.f32 	%f450, %f445, %f449;
	max.f32 	%f451, %f450, %f393;
	ld.shared.f32 	%f452, [%r19+1408];
	mul.f32 	%f453, %f445, %f452;
	max.f32 	%f454, %f453, %f396;
	ld.shared.f32 	%f455, [%r19+1472];
	mul.f32 	%f456, %f445, %f455;
	max.f32 	%f457, %f456, %f399;
	ld.shared.f32 	%f458, [%r13+1944];
	mul.f32 	%f459, %f458, %f446;
	max.f32 	%f460, %f459, %f402;
	mul.f32 	%f461, %f458, %f449;
	max.f32 	%f462, %f461, %f404;
	mul.f32 	%f463, %f458, %f452;
	max.f32 	%f464, %f463, %f406;
	mul.f32 	%f465, %f458, %f455;
	max.f32 	%f466, %f465, %f408;
	ld.shared.f32 	%f467, [%r13+3992];
	mul.f32 	%f468, %f467, %f446;
	max.f32 	%f469, %f468, %f411;
	mul.f32 	%f470, %f467, %f449;
	max.f32 	%f471, %f470, %f413;
	mul.f32 	%f472, %f467, %f452;
	max.f32 	%f473, %f472, %f415;
	mul.f32 	%f474, %f467, %f455;
	max.f32 	%f475, %f474, %f417;
	ld.shared.f32 	%f476, [%r13+6040];
	mul.f32 	%f477, %f476, %f446;
	max.f32 	%f478, %f477, %f420;
	mul.f32 	%f479, %f476, %f449;
	max.f32 	%f480, %f479, %f422;
	mul.f32 	%f481, %f476, %f452;
	max.f32 	%f482, %f481, %f424;
	mul.f32 	%f483, %f476, %f455;
	max.f32 	%f484, %f483, %f426;
	ld.shared.f32 	%f485, [%r13+8088];
	mul.f32 	%f486, %f485, %f446;
	max.f32 	%f487, %f486, %f429;
	mul.f32 	%f488, %f485, %f449;
	max.f32 	%f489, %f488, %f431;
	mul.f32 	%f490, %f485, %f452;
	max.f32 	%f491, %f490, %f433;
	mul.f32 	%f492, %f485, %f455;
	max.f32 	%f493, %f492, %f435;
	ld.shared.f32 	%f494, [%r13+10136];
	mul.f32 	%f495, %f494, %f446;
	max.f32 	%f496, %f495, %f438;
	mul.f32 	%f497, %f494, %f449;
	max.f32 	%f498, %f497, %f440;
	mul.f32 	%f499, %f494, %f452;
	max.f32 	%f500, %f499, %f442;
	mul.f32 	%f501, %f494, %f455;
	max.f32 	%f502, %f501, %f444;
	ld.shared.f32 	%f503, [%r13+-100];
	ld.shared.f32 	%f504, [%r19+1536];
	mul.f32 	%f505, %f503, %f504;
	max.f32 	%f506, %f505, %f448;
	ld.shared.f32 	%f507, [%r19+1600];
	mul.f32 	%f508, %f503, %f507;
	max.f32 	%f509, %f508, %f451;
	ld.shared.f32 	%f510, [%r19+1664];
	mul.f32 	%f511, %f503, %f510;
	max.f32 	%f512, %f511, %f454;
	ld.shared.f32 	%f513, [%r19+1728];
	mul.f32 	%f514, %f503, %f513;
	max.f32 	%f515, %f514, %f457;
	ld.shared.f32 	%f516, [%r13+1948];
	mul.f32 	%f517, %f516, %f504;
	max.f32 	%f518, %f517, %f460;
	mul.f32 	%f519, %f516, %f507;
	max.f32 	%f520, %f519, %f462;
	mul.f32 	%f521, %f516, %f510;
	max.f32 	%f522, %f521, %f464;
	mul.f32 	%f523, %f516, %f513;
	max.f32 	%f524, %f523, %f466;
	ld.shared.f32 	%f525, [%r13+3996];
	mul.f32 	%f526, %f525, %f504;
	max.f32 	%f527, %f526, %f469;
	mul.f32 	%f528, %f525, %f507;
	max.f32 	%f529, %f528, %f471;
	mul.f32 	%f530, %f525, %f510;
	max.f32 	%f531, %f530, %f473;
	mul.f32 	%f532, %f525, %f513;
	max.f32 	%f533, %f532, %f475;
	ld.shared.f32 	%f534, [%r13+6044];
	mul.f32 	%f535, %f534, %f504;
	max.f32 	%f536, %f535, %f478;
	mul.f32 	%f537, %f534, %f507;
	max.f32 	%f538, %f537, %f480;
	mul.f32 	%f539, %f534, %f510;
	max.f32 	%f540, %f539, %f482;
	mul.f32 	%f541, %f534, %f513;
	max.f32 	%f542, %f541, %f484;
	ld.shared.f32 	%f543, [%r13+8092];
	mul.f32 	%f544, %f543, %f504;
	max.f32 	%f545, %f544, %f487;
	mul.f32 	%f546, %f543, %f507;
	max.f32 	%f547, %f546, %f489;
	mul.f32 	%f548, %f543, %f510;
	max.f32 	%f549, %f548, %f491;
	mul.f32 	%f550, %f543, %f513;
	max.f32 	%f551, %f550, %f493;
	ld.shared.f32 	%f552, [%r13+10140];
	mul.f32 	%f553, %f552, %f504;
	max.f32 	%f554, %f553, %f496;
	mul.f32 	%f555, %f552, %f507;
	max.f32 	%f556, %f555, %f498;
	mul.f32 	%f557, %f552, %f510;
	max.f32 	%f558, %f557, %f500;
	mul.f32 	%f559, %f552, %f513;
	max.f32 	%f560, %f559, %f502;
	ld.shared.f32 	%f561, [%r13+-96];
	ld.shared.f32 	%f562, [%r19+1792];
	mul.f32 	%f563, %f561, %f562;
	max.f32 	%f564, %f563, %f506;
	ld.shared.f32 	%f565, [%r19+1856];
	mul.f32 	%f566, %f561, %f565;
	max.f32 	%f567, %f566, %f509;
	ld.shared.f32 	%f568, [%r19+1920];
	mul.f32 	%f569, %f561, %f568;
	max.f32 	%f570, %f569, %f512;
	ld.shared.f32 	%f571, [%r19+1984];
	mul.f32 	%f572, %f561, %f571;
	max.f32 	%f573, %f572, %f515;
	ld.shared.f32 	%f574, [%r13+1952];
	mul.f32 	%f575, %f574, %f562;
	max.f32 	%f576, %f575, %f518;
	mul.f32 	%f577, %f574, %f565;
	max.f32 	%f578, %f577, %f520;
	mul.f32 	%f579, %f574, %f568;
	max.f32 	%f580, %f579, %f522;
	mul.f32 	%f581, %f574, %f571;
	max.f32 	%f582, %f581, %f524;
	ld.shared.f32 	%f583, [%r13+4000];
	mul.f32 	%f584, %f583, %f562;
	max.f32 	%f585, %f584, %f527;
	mul.f32 	%f586, %f583, %f565;
	max.f32 	%f587, %f586, %f529;
	mul.f32 	%f588, %f583, %f568;
	max.f32 	%f589, %f588, %f531;
	mul.f32 	%f590, %f583, %f571;
	max.f32 	%f591, %f590, %f533;
	ld.shared.f32 	%f592, [%r13+6048];
	mul.f32 	%f593, %f592, %f562;
	max.f32 	%f594, %f593, %f536;
	mul.f32 	%f595, %f592, %f565;
	max.f32 	%f596, %f595, %f538;
	mul.f32 	%f597, %f592, %f568;
	max.f32 	%f598, %f597, %f540;
	mul.f32 	%f599, %f592, %f571;
	max.f32 	%f600, %f599, %f542;
	ld.shared.f32 	%f601, [%r13+8096];
	mul.f32 	%f602, %f601, %f562;
	max.f32 	%f603, %f602, %f545;
	mul.f32 	%f604, %f601, %f565;
	max.f32 	%f605, %f604, %f547;
	mul.f32 	%f606, %f601, %f568;
	max.f32 	%f607, %f606, %f549;
	mul.f32 	%f608, %f601, %f571;
	max.f32 	%f609, %f608, %f551;
	ld.shared.f32 	%f610, [%r13+10144];
	mul.f32 	%f611, %f610, %f562;
	max.f32 	%f612, %f611, %f554;
	mul.f32 	%f613, %f610, %f565;
	max.f32 	%f614, %f613, %f556;
	mul.f32 	%f615, %f610, %f568;
	max.f32 	%f616, %f615, %f558;
	mul.f32 	%f617, %f610, %f571;
	max.f32 	%f618, %f617, %f560;
	ld.shared.f32 	%f619, [%r13+-92];
	ld.shared.f32 	%f620, [%r19+2048];
	mul.f32 	%f621, %f619, %f620;
	max.f32 	%f622, %f621, %f564;
	ld.shared.f32 	%f623, [%r19+2112];
	mul.f32 	%f624, %f619, %f623;
	max.f32 	%f625, %f624, %f567;
	ld.shared.f32 	%f626, [%r19+2176];
	mul.f32 	%f627, %f619, %f626;
	max.f32 	%f628, %f627, %f570;
	ld.shared.f32 	%f629, [%r19+2240];
	mul.f32 	%f630, %f619, %f629;
	max.f32 	%f631, %f630, %f573;
	ld.shared.f32 	%f632, [%r13+1956];
	mul.f32 	%f633, %f632, %f620;
	max.f32 	%f634, %f633, %f576;
	mul.f32 	%f635, %f632, %f623;
	max.f32 	%f636, %f635, %f578;
	mul.f32 	%f637, %f632, %f626;
	max.f32 	%f638, %f637, %f580;
	mul.f32 	%f639, %f632, %f629;
	max.f32 	%f640, %f639, %f582;
	ld.shared.f32 	%f641, [%r13+4004];
	mul.f32 	%f642, %f641, %f620;
	max.f32 	%f643, %f642, %f585;
	mul.f32 	%f644, %f641, %f623;
	max.f32 	%f645, %f644, %f587;
	mul.f32 	%f646, %f641, %f626;
	max.f32 	%f647, %f646, %f589;
	mul.f32 	%f648, %f641, %f629;
	max.f32 	%f649, %f648, %f591;
	ld.shared.f32 	%f650, [%r13+6052];
	mul.f32 	%f651, %f650, %f620;
	max.f32 	%f652, %f651, %f594;
	mul.f32 	%f653, %f650, %f623;
	max.f32 	%f654, %f653, %f596;
	mul.f32 	%f655, %f650, %f626;
	max.f32 	%f656, %f655, %f598;
	mul.f32 	%f657, %f650, %f629;
	max.f32 	%f658, %f657, %f600;
	ld.shared.f32 	%f659, [%r13+8100];
	mul.f32 	%f660, %f659, %f620;
	max.f32 	%f661, %f660, %f603;
	mul.f32 	%f662, %f659, %f623;
	max.f32 	%f663, %f662, %f605;
	mul.f32 	%f664, %f659, %f626;
	max.f32 	%f665, %f664, %f607;
	mul.f32 	%f666, %f659, %f629;
	max.f32 	%f667, %f666, %f609;
	ld.shared.f32 	%f668, [%r13+10148];
	mul.f32 	%f669, %f668, %f620;
	max.f32 	%f670, %f669, %f612;
	mul.f32 	%f671, %f668, %f623;
	max.f32 	%f672, %f671, %f614;
	mul.f32 	%f673, %f668, %f626;
	max.f32 	%f674, %f673, %f616;
	mul.f32 	%f675, %f668, %f629;
	max.f32 	%f676, %f675, %f618;
	ld.shared.f32 	%f677, [%r13+-88];
	ld.shared.f32 	%f678, [%r19+2304];
	mul.f32 	%f679, %f677, %f678;
	max.f32 	%f680, %f679, %f622;
	ld.shared.f32 	%f681, [%r19+2368];
	mul.f32 	%f682, %f677, %f681;
	max.f32 	%f683, %f682, %f625;
	ld.shared.f32 	%f684, [%r19+2432];
	mul.f32 	%f685, %f677, %f684;
	max.f32 	%f686, %f685, %f628;
	ld.shared.f32 	%f687, [%r19+2496];
	mul.f32 	%f688, %f677, %f687;
	max.f32 	%f689, %f688, %f631;
	ld.shared.f32 	%f690, [%r13+1960];
	mul.f32 	%f691, %f690, %f678;
	max.f32 	%f692, %f691, %f634;
	mul.f32 	%f693, %f690, %f681;
	max.f32 	%f694, %f693, %f636;
	mul.f32 	%f695, %f690, %f684;
	max.f32 	%f696, %f695, %f638;
	mul.f32 	%f697, %f690, %f687;
	max.f32 	%f698, %f697, %f640;
	ld.shared.f32 	%f699, [%r13+4008];
	mul.f32 	%f700, %f699, %f678;
	max.f32 	%f701, %f700, %f643;
	mul.f32 	%f702, %f699, %f681;
	max.f32 	%f703, %f702, %f645;
	mul.f32 	%f704, %f699, %f684;
	max.f32 	%f705, %f704, %f647;
	mul.f32 	%f706, %f699, %f687;
	max.f32 	%f707, %f706, %f649;
	ld.shared.f32 	%f708, [%r13+6056];
	mul.f32 	%f709, %f708, %f678;
	max.f32 	%f710, %f709, %f652;
	mul.f32 	%f711, %f708, %f681;
	max.f32 	%f712, %f711, %f654;
	mul.f32 	%f713, %f708, %f684;
	max.f32 	%f714, %f713, %f656;
	mul.f32 	%f715, %f708, %f687;
	max.f32 	%f716, %f715, %f658;
	ld.shared.f32 	%f717, [%r13+8104];
	mul.f32 	%f718, %f717, %f678;
	max.f32 	%f719, %f718, %f661;
	mul.f32 	%f720, %f717, %f681;
	max.f32 	%f721, %f720, %f663;
	mul.f32 	%f722, %f717, %f684;
	max.f32 	%f723, %f722, %f665;
	mul.f32 	%f724, %f717, %f687;
	max.f32 	%f725, %f724, %f667;
	ld.shared.f32 	%f726, [%r13+10152];
	mul.f32 	%f727, %f726, %f678;
	max.f32 	%f728, %f727, %f670;
	mul.f32 	%f729, %f726, %f681;
	max.f32 	%f730, %f729, %f672;
	mul.f32 	%f731, %f726, %f684;
	max.f32 	%f732, %f731, %f674;
	mul.f32 	%f733, %f726, %f687;
	max.f32 	%f734, %f733, %f676;
	ld.shared.f32 	%f735, [%r13+-84];
	ld.shared.f32 	%f736, [%r19+2560];
	mul.f32 	%f737, %f735, %f736;
	max.f32 	%f738, %f737, %f680;
	ld.shared.f32 	%f739, [%r19+2624];
	mul.f32 	%f740, %f735, %f739;
	max.f32 	%f741, %f740, %f683;
	ld.shared.f32 	%f742, [%r19+2688];
	mul.f32 	%f743, %f735, %f742;
	max.f32 	%f744, %f743, %f686;
	ld.shared.f32 	%f745, [%r19+2752];
	mul.f32 	%f746, %f735, %f745;
	max.f32 	%f747, %f746, %f689;
	ld.shared.f32 	%f748, [%r13+1964];
	mul.f32 	%f749, %f748, %f736;
	max.f32 	%f750, %f749, %f692;
	mul.f32 	%f751, %f748, %f739;
	max.f32 	%f752, %f751, %f694;
	mul.f32 	%f753, %f748, %f742;
	max.f32 	%f754, %f753, %f696;
	mul.f32 	%f755, %f748, %f745;
	max.f32 	%f756, %f755, %f698;
	ld.shared.f32 	%f757, [%r13+4012];
	mul.f32 	%f758, %f757, %f736;
	max.f32 	%f759, %f758, %f701;
	mul.f32 	%f760, %f757, %f739;
	max.f32 	%f761, %f760, %f703;
	mul.f32 	%f762, %f757, %f742;
	max.f32 	%f763, %f762, %f705;
	mul.f32 	%f764, %f757, %f745;
	max.f32 	%f765, %f764, %f707;
	ld.shared.f32 	%f766, [%r13+6060];
	mul.f32 	%f767, %f766, %f736;
	max.f32 	%f768, %f767, %f710;
	mul.f32 	%f769, %f766, %f739;
	max.f32 	%f770, %f769, %f712;
	mul.f32 	%f771, %f766, %f742;
	max.f32 	%f772, %f771, %f714;
	mul.f32 	%f773, %f766, %f745;
	max.f32 	%f774, %f773, %f716;
	ld.shared.f32 	%f775, [%r13+8108];
	mul.f32 	%f776, %f775, %f736;
	max.f32 	%f777, %f776, %f719;
	mul.f32 	%f778, %f775, %f739;
	max.f32 	%f779, %f778, %f721;
	mul.f32 	%f780, %f775, %f742;
	max.f32 	%f781, %f780, %f723;
	mul.f32 	%f782, %f775, %f745;
	max.f32 	%f783, %f782, %f725;
	ld.shared.f32 	%f784, [%r13+10156];
	mul.f32 	%f785, %f784, %f736;
	max.f32 	%f786, %f785, %f728;
	mul.f32 	%f787, %f784, %f739;
	max.f32 	%f788, %f787, %f730;
	mul.f32 	%f789, %f784, %f742;
	max.f32 	%f790, %f789, %f732;
	mul.f32 	%f791, %f784, %f745;
	max.f32 	%f792, %f791, %f734;
	ld.shared.f32 	%f793, [%r13+-80];
	ld.shared.f32 	%f794, [%r19+2816];
	mul.f32 	%f795, %f793, %f794;
	max.f32 	%f796, %f795, %f738;
	ld.shared.f32 	%f797, [%r19+2880];
	mul.f32 	%f798, %f793, %f797;
	max.f32 	%f799, %f798, %f741;
	ld.shared.f32 	%f800, [%r19+2944];
	mul.f32 	%f801, %f793, %f800;
	max.f32 	%f802, %f801, %f744;
	ld.shared.f32 	%f803, [%r19+3008];
	mul.f32 	%f804, %f793, %f803;
	max.f32 	%f805, %f804, %f747;
	ld.shared.f32 	%f806, [%r13+1968];
	mul.f32 	%f807, %f806, %f794;
	max.f32 	%f808, %f807, %f750;
	mul.f32 	%f809, %f806, %f797;
	max.f32 	%f810, %f809, %f752;
	mul.f32 	%f811, %f806, %f800;
	max.f32 	%f812, %f811, %f754;
	mul.f32 	%f813, %f806, %f803;
	max.f32 	%f814, %f813, %f756;
	ld.shared.f32 	%f815, [%r13+4016];
	mul.f32 	%f816, %f815, %f794;
	max.f32 	%f817, %f816, %f759;
	mul.f32 	%f818, %f815, %f797;
	max.f32 	%f819, %f818, %f761;
	mul.f32 	%f820, %f815, %f800;
	max.f32 	%f821, %f820, %f763;
	mul.f32 	%f822, %f815, %f803;
	max.f32 	%f823, %f822, %f765;
	ld.shared.f32 	%f824, [%r13+6064];
	mul.f32 	%f825, %f824, %f794;
	max.f32 	%f826, %f825, %f768;
	mul.f32 	%f827, %f824, %f797;
	max.f32 	%f828, %f827, %f770;
	mul.f32 	%f829, %f824, %f800;
	max.f32 	%f830, %f829, %f772;
	mul.f32 	%f831, %f824, %f803;
	max.f32 	%f832, %f831, %f774;
	ld.shared.f32 	%f833, [%r13+8112];
	mul.f32 	%f834, %f833, %f794;
	max.f32 	%f835, %f834, %f777;
	mul.f32 	%f836, %f833, %f797;
	max.f32 	%f837, %f836, %f779;
	mul.f32 	%f838, %f833, %f800;
	max.f32 	%f839, %f838, %f781;
	mul.f32 	%f840, %f833, %f803;
	max.f32 	%f841, %f840, %f783;
	ld.shared.f32 	%f842, [%r13+10160];
	mul.f32 	%f843, %f842, %f794;
	max.f32 	%f844, %f843, %f786;
	mul.f32 	%f845, %f842, %f797;
	max.f32 	%f846, %f845, %f788;
	mul.f32 	%f847, %f842, %f800;
	max.f32 	%f848, %f847, %f790;
	mul.f32 	%f849, %f842, %f803;
	max.f32 	%f850, %f849, %f792;
	ld.shared.f32 	%f851, [%r13+-76];
	ld.shared.f32 	%f852, [%r19+3072];
	mul.f32 	%f853, %f851, %f852;
	max.f32 	%f854, %f853, %f796;
	ld.shared.f32 	%f855, [%r19+3136];
	mul.f32 	%f856, %f851, %f855;
	max.f32 	%f857, %f856, %f799;
	ld.shared.f32 	%f858, [%r19+3200];
	mul.f32 	%f859, %f851, %f858;
	max.f32 	%f860, %f859, %f802;
	ld.shared.f32 	%f861, [%r19+3264];
	mul.f32 	%f862, %f851, %f861;
	max.f32 	%f863, %f862, %f805;
	ld.shared.f32 	%f864, [%r13+1972];
	mul.f32 	%f865, %f864, %f852;
	max.f32 	%f866, %f865, %f808;
	mul.f32 	%f867, %f864, %f855;
	max.f32 	%f868, %f867, %f810;
	mul.f32 	%f869, %f864, %f858;
	max.f32 	%f870, %f869, %f812;
	mul.f32 	%f871, %f864, %f861;
	max.f32 	%f872, %f871, %f814;
	ld.shared.f32 	%f873, [%r13+4020];
	mul.f32 	%f874, %f873, %f852;
	max.f32 	%f875, %f874, %f817;
	mul.f32 	%f876, %f873, %f855;
	max.f32 	%f877, %f876, %f819;
	mul.f32 	%f878, %f873, %f858;
	max.f32 	%f879, %f878, %f821;
	mul.f32 	%f880, %f873, %f861;
	max.f32 	%f881, %f880, %f823;
	ld.shared.f32 	%f882, [%r13+6068];
	mul.f32 	%f883, %f882, %f852;
	max.f32 	%f884, %f883, %f826;
	mul.f32 	%f885, %f882, %f855;
	max.f32 	%f886, %f885, %f828;
	mul.f32 	%f887, %f882, %f858;
	max.f32 	%f888, %f887, %f830;
	mul.f32 	%f889, %f882, %f861;
	max.f32 	%f890, %f889, %f832;
	ld.shared.f32 	%f891, [%r13+8116];
	mul.f32 	%f892, %f891, %f852;
	max.f32 	%f893, %f892, %f835;
	mul.f32 	%f894, %f891, %f855;
	max.f32 	%f895, %f894, %f837;
	mul.f32 	%f896, %f891, %f858;
	max.f32 	%f897, %f896, %f839;
	mul.f32 	%f898, %f891, %f861;
	max.f32 	%f899, %f898, %f841;
	ld.shared.f32 	%f900, [%r13+10164];
	mul.f32 	%f901, %f900, %f852;
	max.f32 	%f902, %f901, %f844;
	mul.f32 	%f903, %f900, %f855;
	max.f32 	%f904, %f903, %f846;
	mul.f32 	%f905, %f900, %f858;
	max.f32 	%f906, %f905, %f848;
	mul.f32 	%f907, %f900, %f861;
	max.f32 	%f908, %f907, %f850;
	ld.shared.f32 	%f909, [%r13+-72];
	ld.shared.f32 	%f910, [%r19+3328];
	mul.f32 	%f911, %f909, %f910;
	max.f32 	%f912, %f911, %f854;
	ld.shared.f32 	%f913, [%r19+3392];
	mul.f32 	%f914, %f909, %f913;
	max.f32 	%f915, %f914, %f857;
	ld.shared.f32 	%f916, [%r19+3456];
	mul.f32 	%f917, %f909, %f916;
	max.f32 	%f918, %f917, %f860;
	ld.shared.f32 	%f919, [%r19+3520];
	mul.f32 	%f920, %f909, %f919;
	max.f32 	%f921, %f920, %f863;
	ld.shared.f32 	%f922, [%r13+1976];
	mul.f32 	%f923, %f922, %f910;
	max.f32 	%f924, %f923, %f866;
	mul.f32 	%f925, %f922, %f913;
	max.f32 	%f926, %f925, %f868;
	mul.f32 	%f927, %f922, %f916;
	max.f32 	%f928, %f927, %f870;
	mul.f32 	%f929, %f922, %f919;
	max.f32 	%f930, %f929, %f872;
	ld.shared.f32 	%f931, [%r13+4024];
	mul.f32 	%f932, %f931, %f910;
	max.f32 	%f933, %f932, %f875;
	mul.f32 	%f934, %f931, %f913;
	max.f32 	%f935, %f934, %f877;
	mul.f32 	%f936, %f931, %f916;
	max.f32 	%f937, %f936, %f879;
	mul.f32 	%f938, %f931, %f919;
	max.f32 	%f939, %f938, %f881;
	ld.shared.f32 	%f940, [%r13+6072];
	mul.f32 	%f941, %f940, %f910;
	max.f32 	%f942, %f941, %f884;
	mul.f32 	%f943, %f940, %f913;
	max.f32 	%f944, %f943, %f886;
	mul.f32 	%f945, %f940, %f916;
	max.f32 	%f946, %f945, %f888;
	mul.f32 	%f947, %f940, %f919;
	max.f32 	%f948, %f947, %f890;
	ld.shared.f32 	%f949, [%r13+8120];
	mul.f32 	%f950, %f949, %f910;
	max.f32 	%f951, %f950, %f893;
	mul.f32 	%f952, %f949, %f913;
	max.f32 	%f953, %f952, %f895;
	mul.f32 	%f954, %f949, %f916;
	max.f32 	%f955, %f954, %f897;
	mul.f32 	%f956, %f949, %f919;
	max.f32 	%f957, %f956, %f899;
	ld.shared.f32 	%f958, [%r13+10168];
	mul.f32 	%f959, %f958, %f910;
	max.f32 	%f960, %f959, %f902;
	mul.f32 	%f961, %f958, %f913;
	max.f32 	%f962, %f961, %f904;
	mul.f32 	%f963, %f958, %f916;
	max.f32 	%f964, %f963, %f906;
	mul.f32 	%f965, %f958, %f919;
	max.f32 	%f966, %f965, %f908;
	ld.shared.f32 	%f967, [%r13+-68];
	ld.shared.f32 	%f968, [%r19+3584];
	mul.f32 	%f969, %f967, %f968;
	max.f32 	%f970, %f969, %f912;
	ld.shared.f32 	%f971, [%r19+3648];
	mul.f32 	%f972, %f967, %f971;
	max.f32 	%f973, %f972, %f915;
	ld.shared.f32 	%f974, [%r19+3712];
	mul.f32 	%f975, %f967, %f974;
	max.f32 	%f976, %f975, %f918;
	ld.shared.f32 	%f977, [%r19+3776];
	mul.f32 	%f978, %f967, %f977;
	max.f32 	%f979, %f978, %f921;
	ld.shared.f32 	%f980, [%r13+1980];
	mul.f32 	%f981, %f980, %f968;
	max.f32 	%f982, %f981, %f924;
	mul.f32 	%f983, %f980, %f971;
	max.f32 	%f984, %f983, %f926;
	mul.f32 	%f985, %f980, %f974;
	max.f32 	%f986, %f985, %f928;
	mul.f32 	%f987, %f980, %f977;
	max.f32 	%f988, %f987, %f930;
	ld.shared.f32 	%f989, [%r13+4028];
	mul.f32 	%f990, %f989, %f968;
	max.f32 	%f991, %f990, %f933;
	mul.f32 	%f992, %f989, %f971;
	max.f32 	%f993, %f992, %f935;
	mul.f32 	%f994, %f989, %f974;
	max.f32 	%f995, %f994, %f937;
	mul.f32 	%f996, %f989, %f977;
	max.f32 	%f997, %f996, %f939;
	ld.shared.f32 	%f998, [%r13+6076];
	mul.f32 	%f999, %f998, %f968;
	max.f32 	%f1000, %f999, %f942;
	mul.f32 	%f1001, %f998, %f971;
	max.f32 	%f1002, %f1001, %f944;
	mul.f32 	%f1003, %f998, %f974;
	max.f32 	%f1004, %f1003, %f946;
	mul.f32 	%f1005, %f998, %f977;
	max.f32 	%f1006, %f1005, %f948;
	ld.shared.f32 	%f1007, [%r13+8124];
	mul.f32 	%f1008, %f1007, %f968;
	max.f32 	%f1009, %f1008, %f951;
	mul.f32 	%f1010, %f1007, %f971;
	max.f32 	%f1011, %f1010, %f953;
	mul.f32 	%f1012, %f1007, %f974;
	max.f32 	%f1013, %f1012, %f955;
	mul.f32 	%f1014, %f1007, %f977;
	max.f32 	%f1015, %f1014, %f957;
	ld.shared.f32 	%f1016, [%r13+10172];
	mul.f32 	%f1017, %f1016, %f968;
	max.f32 	%f1018, %f1017, %f960;
	mul.f32 	%f1019, %f1016, %f971;
	max.f32 	%f1020, %f1019, %f962;
	mul.f32 	%f1021, %f1016, %f974;
	max.f32 	%f1022, %f1021, %f964;
	mul.f32 	%f1023, %f1016, %f977;
	max.f32 	%f1024, %f1023, %f966;
	ld.shared.f32 	%f1025, [%r13+-64];
	ld.shared.f32 	%f1026, [%r19+3840];
	mul.f32 	%f1027, %f1025, %f1026;
	max.f32 	%f1028, %f1027, %f970;
	ld.shared.f32 	%f1029, [%r19+3904];
	mul.f32 	%f1030, %f1025, %f1029;
	max.f32 	%f1031, %f1030, %f973;
	ld.shared.f32 	%f1032, [%r19+3968];
	mul.f32 	%f1033, %f1025, %f1032;
	max.f32 	%f1034, %f1033, %f976;
	ld.shared.f32 	%f1035, [%r19+4032];
	mul.f32 	%f1036, %f1025, %f1035;
	max.f32 	%f1037, %f1036, %f979;
	ld.shared.f32 	%f1038, [%r13+1984];
	mul.f32 	%f1039, %f1038, %f1026;
	max.f32 	%f1040, %f1039, %f982;
	mul.f32 	%f1041, %f1038, %f1029;
	max.f32 	%f1042, %f1041, %f984;
	mul.f32 	%f1043, %f1038, %f1032;
	max.f32 	%f1044, %f1043, %f986;
	mul.f32 	%f1045, %f1038, %f1035;
	max.f32 	%f1046, %f1045, %f988;
	ld.shared.f32 	%f1047, [%r13+4032];
	mul.f32 	%f1048, %f1047, %f1026;
	max.f32 	%f1049, %f1048, %f991;
	mul.f32 	%f1050, %f1047, %f1029;
	max.f32 	%f1051, %f1050, %f993;
	mul.f32 	%f1052, %f1047, %f1032;
	max.f32 	%f1053, %f1052, %f995;
	mul.f32 	%f1054, %f1047, %f1035;
	max.f32 	%f1055, %f1054, %f997;
	ld.shared.f32 	%f1056, [%r13+6080];
	mul.f32 	%f1057, %f1056, %f1026;
	max.f32 	%f1058, %f1057, %f1000;
	mul.f32 	%f1059, %f1056, %f1029;
	max.f32 	%f1060, %f1059, %f1002;
	mul.f32 	%f1061, %f1056, %f1032;
	max.f32 	%f1062, %f1061, %f1004;
	mul.f32 	%f1063, %f1056, %f1035;
	max.f32 	%f1064, %f1063, %f1006;
	ld.shared.f32 	%f1065, [%r13+8128];
	mul.f32 	%f1066, %f1065, %f1026;
	max.f32 	%f1067, %f1066, %f1009;
	mul.f32 	%f1068, %f1065, %f1029;
	max.f32 	%f1069, %f1068, %f1011;
	mul.f32 	%f1070, %f1065, %f1032;
	max.f32 	%f1071, %f1070, %f1013;
	mul.f32 	%f1072, %f1065, %f1035;
	max.f32 	%f1073, %f1072, %f1015;
	ld.shared.f32 	%f1074, [%r13+10176];
	mul.f32 	%f1075, %f1074, %f1026;
	max.f32 	%f1076, %f1075, %f1018;
	mul.f32 	%f1077, %f1074, %f1029;
	max.f32 	%f1078, %f1077, %f1020;
	mul.f32 	%f1079, %f1074, %f1032;
	max.f32 	%f1080, %f1079, %f1022;
	mul.f32 	%f1081, %f1074, %f1035;
	max.f32 	%f1082, %f1081, %f1024;
	ld.shared.f32 	%f1083, [%r13+-60];
	ld.shared.f32 	%f1084, [%r19+4096];
	mul.f32 	%f1085, %f1083, %f1084;
	max.f32 	%f1086, %f1085, %f1028;
	ld.shared.f32 	%f1087, [%r19+4160];
	mul.f32 	%f1088, %f1083, %f1087;
	max.f32 	%f1089, %f1088, %f1031;
	ld.shared.f32 	%f1090, [%r19+4224];
	mul.f32 	%f1091, %f1083, %f1090;
	max.f32 	%f1092, %f1091, %f1034;
	ld.shared.f32 	%f1093, [%r19+4288];
	mul.f32 	%f1094, %f1083, %f1093;
	max.f32 	%f1095, %f1094, %f1037;
	ld.shared.f32 	%f1096, [%r13+1988];
	mul.f32 	%f1097, %f1096, %f1084;
	max.f32 	%f1098, %f1097, %f1040;
	mul.f32 	%f1099, %f1096, %f1087;
	max.f32 	%f1100, %f1099, %f1042;
	mul.f32 	%f1101, %f1096, %f1090;
	max.f32 	%f1102, %f1101, %f1044;
	mul.f32 	%f1103, %f1096, %f1093;
	max.f32 	%f1104, %f1103, %f1046;
	ld.shared.f32 	%f1105, [%r13+4036];
	mul.f32 	%f1106, %f1105, %f1084;
	max.f32 	%f1107, %f1106, %f1049;
	mul.f32 	%f1108, %f1105, %f1087;
	max.f32 	%f1109, %f1108, %f1051;
	mul.f32 	%f1110, %f1105, %f1090;
	max.f32 	%f1111, %f1110, %f1053;
	mul.f32 	%f1112, %f1105, %f1093;
	max.f32 	%f1113, %f1112, %f1055;
	ld.shared.f32 	%f1114, [%r13+6084];
	mul.f32 	%f1115, %f1114, %f1084;
	max.f32 	%f1116, %f1115, %f1058;
	mul.f32 	%f1117, %f1114, %f1087;
	max.f32 	%f1118, %f1117, %f1060;
	mul.f32 	%f1119, %f1114, %f1090;
	max.f32 	%f1120, %f1119, %f1062;
	mul.f32 	%f1121, %f1114, %f1093;
	max.f32 	%f1122, %f1121, %f1064;
	ld.shared.f32 	%f1123, [%r13+8132];
	mul.f32 	%f1124, %f1123, %f1084;
	max.f32 	%f1125, %f1124, %f1067;
	mul.f32 	%f1126, %f1123, %f1087;
	max.f32 	%f1127, %f1126, %f1069;
	mul.f32 	%f1128, %f1123, %f1090;
	max.f32 	%f1129, %f1128, %f1071;
	mul.f32 	%f1130, %f1123, %f1093;
	max.f32 	%f1131, %f1130, %f1073;
	ld.shared.f32 	%f1132, [%r13+10180];
	mul.f32 	%f1133, %f1132, %f1084;
	max.f32 	%f1134, %f1133, %f1076;
	mul.f32 	%f1135, %f1132, %f1087;
	max.f32 	%f1136, %f1135, %f1078;
	mul.f32 	%f1137, %f1132, %f1090;
	max.f32 	%f1138, %f1137, %f1080;
	mul.f32 	%f1139, %f1132, %f1093;
	max.f32 	%f1140, %f1139, %f1082;
	ld.shared.f32 	%f1141, [%r13+-56];
	ld.shared.f32 	%f1142, [%r19+4352];
	mul.f32 	%f1143, %f1141, %f1142;
	max.f32 	%f1144, %f1143, %f1086;
	ld.shared.f32 	%f1145, [%r19+4416];
	mul.f32 	%f1146, %f1141, %f1145;
	max.f32 	%f1147, %f1146, %f1089;
	ld.shared.f32 	%f1148, [%r19+4480];
	mul.f32 	%f1149, %f1141, %f1148;
	max.f32 	%f1150, %f1149, %f1092;
	ld.shared.f32 	%f1151, [%r19+4544];
	mul.f32 	%f1152, %f1141, %f1151;
	max.f32 	%f1153, %f1152, %f1095;
	ld.shared.f32 	%f1154, [%r13+1992];
	mul.f32 	%f1155, %f1154, %f1142;
	max.f32 	%f1156, %f1155, %f1098;
	mul.f32 	%f1157, %f1154, %f1145;
	max.f32 	%f1158, %f1157, %f1100;
	mul.f32 	%f1159, %f1154, %f1148;
	max.f32 	%f1160, %f1159, %f1102;
	mul.f32 	%f1161, %f1154, %f1151;
	max.f32 	%f1162, %f1161, %f1104;
	ld.shared.f32 	%f1163, [%r13+4040];
	mul.f32 	%f1164, %f1163, %f1142;
	max.f32 	%f1165, %f1164, %f1107;
	mul.f32 	%f1166, %f1163, %f1145;
	max.f32 	%f1167, %f1166, %f1109;
	mul.f32 	%f1168, %f1163, %f1148;
	max.f32 	%f1169, %f1168, %f1111;
	mul.f32 	%f1170, %f1163, %f1151;
	max.f32 	%f1171, %f1170, %f1113;
	ld.shared.f32 	%f1172, [%r13+6088];
	mul.f32 	%f1173, %f1172, %f1142;
	max.f32 	%f1174, %f1173, %f1116;
	mul.f32 	%f1175, %f1172, %f1145;
	max.f32 	%f1176, %f1175, %f1118;
	mul.f32 	%f1177, %f1172, %f1148;
	max.f32 	%f1178, %f1177, %f1120;
	mul.f32 	%f1179, %f1172, %f1151;
	max.f32 	%f1180, %f1179, %f1122;
	ld.shared.f32 	%f1181, [%r13+8136];
	mul.f32 	%f1182, %f1181, %f1142;
	max.f32 	%f1183, %f1182, %f1125;
	mul.f32 	%f1184, %f1181, %f1145;
	max.f32 	%f1185, %f1184, %f1127;
	mul.f32 	%f1186, %f1181, %f1148;
	max.f32 	%f1187, %f1186, %f1129;
	mul.f32 	%f1188, %f1181, %f1151;
	max.f32 	%f1189, %f1188, %f1131;
	ld.shared.f32 	%f1190, [%r13+10184];
	mul.f32 	%f1191, %f1190, %f1142;
	max.f32 	%f1192, %f1191, %f1134;
	mul.f32 	%f1193, %f1190, %f1145;
	max.f32 	%f1194, %f1193, %f1136;
	mul.f32 	%f1195, %f1190, %f1148;
	max.f32 	%f1196, %f1195, %f1138;
	mul.f32 	%f1197, %f1190, %f1151;
	max.f32 	%f1198, %f1197, %f1140;
	ld.shared.f32 	%f1199, [%r13+-52];
	ld.shared.f32 	%f1200, [%r19+4608];
	mul.f32 	%f1201, %f1199, %f1200;
	max.f32 	%f1202, %f1201, %f1144;
	ld.shared.f32 	%f1203, [%r19+4672];
	mul.f32 	%f1204, %f1199, %f1203;
	max.f32 	%f1205, %f1204, %f1147;
	ld.shared.f32 	%f1206, [%r19+4736];
	mul.f32 	%f1207, %f1199, %f1206;
	max.f32 	%f1208, %f1207, %f1150;
	ld.shared.f32 	%f1209, [%r19+4800];
	mul.f32 	%f1210, %f1199, %f1209;
	max.f32 	%f1211, %f1210, %f1153;
	ld.shared.f32 	%f1212, [%r13+1996];
	mul.f32 	%f1213, %f1212, %f1200;
	max.f32 	%f1214, %f1213, %f1156;
	mul.f32 	%f1215, %f1212, %f1203;
	max.f32 	%f1216, %f1215, %f1158;
	mul.f32 	%f1217, %f1212, %f1206;
	max.f32 	%f1218, %f1217, %f1160;
	mul.f32 	%f1219, %f1212, %f1209;
	max.f32 	%f1220, %f1219, %f1162;
	ld.shared.f32 	%f1221, [%r13+4044];
	mul.f32 	%f1222, %f1221, %f1200;
	max.f32 	%f1223, %f1222, %f1165;
	mul.f32 	%f1224, %f1221, %f1203;
	max.f32 	%f1225, %f1224, %f1167;
	mul.f32 	%f1226, %f1221, %f1206;
	max.f32 	%f1227, %f1226, %f1169;
	mul.f32 	%f1228, %f1221, %f1209;
	max.f32 	%f1229, %f1228, %f1171;
	ld.shared.f32 	%f1230, [%r13+6092];
	mul.f32 	%f1231, %f1230, %f1200;
	max.f32 	%f1232, %f1231, %f1174;
	mul.f32 	%f1233, %f1230, %f1203;
	max.f32 	%f1234, %f1233, %f1176;
	mul.f32 	%f1235, %f1230, %f1206;
	max.f32 	%f1236, %f1235, %f1178;
	mul.f32 	%f1237, %f1230, %f1209;
	max.f32 	%f1238, %f1237, %f1180;
	ld.shared.f32 	%f1239, [%r13+8140];
	mul.f32 	%f1240, %f1239, %f1200;
	max.f32 	%f1241, %f1240, %f1183;
	mul.f32 	%f1242, %f1239, %f1203;
	max.f32 	%f1243, %f1242, %f1185;
	mul.f32 	%f1244, %f1239, %f1206;
	max.f32 	%f1245, %f1244, %f1187;
	mul.f32 	%f1246, %f1239, %f1209;
	max.f32 	%f1247, %f1246, %f1189;
	ld.shared.f32 	%f1248, [%r13+10188];
	mul.f32 	%f1249, %f1248, %f1200;
	max.f32 	%f1250, %f1249, %f1192;
	mul.f32 	%f1251, %f1248, %f1203;
	max.f32 	%f1252, %f1251, %f1194;
	mul.f32 	%f1253, %f1248, %f1206;
	max.f32 	%f1254, %f1253, %f1196;
	mul.f32 	%f1255, %f1248, %f1209;
	max.f32 	%f1256, %f1255, %f1198;
	ld.shared.f32 	%f1257, [%r13+-48];
	ld.shared.f32 	%f1258, [%r19+4864];
	mul.f32 	%f1259, %f1257, %f1258;
	max.f32 	%f1260, %f1259, %f1202;
	ld.shared.f32 	%f1261, [%r19+4928];
	mul.f32 	%f1262, %f1257, %f1261;
	max.f32 	%f1263, %f1262, %f1205;
	ld.shared.f32 	%f1264, [%r19+4992];
	mul.f32 	%f1265, %f1257, %f1264;
	max.f32 	%f1266, %f1265, %f1208;
	ld.shared.f32 	%f1267, [%r19+5056];
	mul.f32 	%f1268, %f1257, %f1267;
	max.f32 	%f1269, %f1268, %f1211;
	ld.shared.f32 	%f1270, [%r13+2000];
	mul.f32 	%f1271, %f1270, %f1258;
	max.f32 	%f1272, %f1271, %f1214;
	mul.f32 	%f1273, %f1270, %f1261;
	max.f32 	%f1274, %f1273, %f1216;
	mul.f32 	%f1275, %f1270, %f1264;
	max.f32 	%f1276, %f1275, %f1218;
	mul.f32 	%f1277, %f1270, %f1267;
	max.f32 	%f1278, %f1277, %f1220;
	ld.shared.f32 	%f1279, [%r13+4048];
	mul.f32 	%f1280, %f1279, %f1258;
	max.f32 	%f1281, %f1280, %f1223;
	mul.f32 	%f1282, %f1279, %f1261;
	max.f32 	%f1283, %f1282, %f1225;
	mul.f32 	%f1284, %f1279, %f1264;
	max.f32 	%f1285, %f1284, %f1227;
	mul.f32 	%f1286, %f1279, %f1267;
	max.f32 	%f1287, %f1286, %f1229;
	ld.shared.f32 	%f1288, [%r13+6096];
	mul.f32 	%f1289, %f1288, %f1258;
	max.f32 	%f1290, %f1289, %f1232;
	mul.f32 	%f1291, %f1288, %f1261;
	max.f32 	%f1292, %f1291, %f1234;
	mul.f32 	%f1293, %f1288, %f1264;
	max.f32 	%f1294, %f1293, %f1236;
	mul.f32 	%f1295, %f1288, %f1267;
	max.f32 	%f1296, %f1295, %f1238;
	ld.shared.f32 	%f1297, [%r13+8144];
	mul.f32 	%f1298, %f1297, %f1258;
	max.f32 	%f1299, %f1298, %f1241;
	mul.f32 	%f1300, %f1297, %f1261;
	max.f32 	%f1301, %f1300, %f1243;
	mul.f32 	%f1302, %f1297, %f1264;
	max.f32 	%f1303, %f1302, %f1245;
	mul.f32 	%f1304, %f1297, %f1267;
	max.f32 	%f1305, %f1304, %f1247;
	ld.shared.f32 	%f1306, [%r13+10192];
	mul.f32 	%f1307, %f1306, %f1258;
	max.f32 	%f1308, %f1307, %f1250;
	mul.f32 	%f1309, %f1306, %f1261;
	max.f32 	%f1310, %f1309, %f1252;
	mul.f32 	%f1311, %f1306, %f1264;
	max.f32 	%f1312, %f1311, %f1254;
	mul.f32 	%f1313, %f1306, %f1267;
	max.f32 	%f1314, %f1313, %f1256;
	ld.shared.f32 	%f1315, [%r13+-44];
	ld.shared.f32 	%f1316, [%r19+5120];
	mul.f32 	%f1317, %f1315, %f1316;
	max.f32 	%f1318, %f1317, %f1260;
	ld.shared.f32 	%f1319, [%r19+5184];
	mul.f32 	%f1320, %f1315, %f1319;
	max.f32 	%f1321, %f1320, %f1263;
	ld.shared.f32 	%f1322, [%r19+5248];
	mul.f32 	%f1323, %f1315, %f1322;
	max.f32 	%f1324, %f1323, %f1266;
	ld.shared.f32 	%f1325, [%r19+5312];
	mul.f32 	%f1326, %f1315, %f1325;
	max.f32 	%f1327, %f1326, %f1269;
	ld.shared.f32 	%f1328, [%r13+2004];
	mul.f32 	%f1329, %f1328, %f1316;
	max.f32 	%f1330, %f1329, %f1272;
	mul.f32 	%f1331, %f1328, %f1319;
	max.f32 	%f1332, %f1331, %f1274;
	mul.f32 	%f1333, %f1328, %f1322;
	max.f32 	%f1334, %f1333, %f1276;
	mul.f32 	%f1335, %f1328, %f1325;
	max.f32 	%f1336, %f1335, %f1278;
	ld.shared.f32 	%f1337, [%r13+4052];
	mul.f32 	%f1338, %f1337, %f1316;
	max.f32 	%f1339, %f1338, %f1281;
	mul.f32 	%f1340, %f1337, %f1319;
	max.f32 	%f1341, %f1340, %f1283;
	mul.f32 	%f1342, %f1337, %f1322;
	max.f32 	%f1343, %f1342, %f1285;
	mul.f32 	%f1344, %f1337, %f1325;
	max.f32 	%f1345, %f1344, %f1287;
	ld.shared.f32 	%f1346, [%r13+6100];
	mul.f32 	%f1347, %f1346, %f1316;
	max.f32 	%f1348, %f1347, %f1290;
	mul.f32 	%f1349, %f1346, %f1319;
	max.f32 	%f1350, %f1349, %f1292;
	mul.f32 	%f1351, %f1346, %f1322;
	max.f32 	%f1352, %f1351, %f1294;
	mul.f32 	%f1353, %f1346, %f1325;
	max.f32 	%f1354, %f1353, %f1296;
	ld.shared.f32 	%f1355, [%r13+8148];
	mul.f32 	%f1356, %f1355, %f1316;
	max.f32 	%f1357, %f1356, %f1299;
	mul.f32 	%f1358, %f1355, %f1319;
	max.f32 	%f1359, %f1358, %f1301;
	mul.f32 	%f1360, %f1355, %f1322;
	max.f32 	%f1361, %f1360, %f1303;
	mul.f32 	%f1362, %f1355, %f1325;
	max.f32 	%f1363, %f1362, %f1305;
	ld.shared.f32 	%f1364, [%r13+10196];
	mul.f32 	%f1365, %f1364, %f1316;
	max.f32 	%f1366, %f1365, %f1308;
	mul.f32 	%f1367, %f1364, %f1319;
	max.f32 	%f1368, %f1367, %f1310;
	mul.f32 	%f1369, %f1364, %f1322;
	max.f32 	%f1370, %f1369, %f1312;
	mul.f32 	%f1371, %f1364, %f1325;
	max.f32 	%f1372, %f1371, %f1314;
	ld.shared.f32 	%f1373, [%r13+-40];
	ld.shared.f32 	%f1374, [%r19+5376];
	mul.f32 	%f1375, %f1373, %f1374;
	max.f32 	%f1376, %f1375, %f1318;
	ld.shared.f32 	%f1377, [%r19+5440];
	mul.f32 	%f1378, %f1373, %f1377;
	max.f32 	%f1379, %f1378, %f1321;
	ld.shared.f32 	%f1380, [%r19+5504];
	mul.f32 	%f1381, %f1373, %f1380;
	max.f32 	%f1382, %f1381, %f1324;
	ld.shared.f32 	%f1383, [%r19+5568];
	mul.f32 	%f1384, %f1373, %f1383;
	max.f32 	%f1385, %f1384, %f1327;
	ld.shared.f32 	%f1386, [%r13+2008];
	mul.f32 	%f1387, %f1386, %f1374;
	max.f32 	%f1388, %f1387, %f1330;
	mul.f32 	%f1389, %f1386, %f1377;
	max.f32 	%f1390, %f1389, %f1332;
	mul.f32 	%f1391, %f1386, %f1380;
	max.f32 	%f1392, %f1391, %f1334;
	mul.f32 	%f1393, %f1386, %f1383;
	max.f32 	%f1394, %f1393, %f1336;
	ld.shared.f32 	%f1395, [%r13+4056];
	mul.f32 	%f1396, %f1395, %f1374;
	max.f32 	%f1397, %f1396, %f1339;
	mul.f32 	%f1398, %f1395, %f1377;
	max.f32 	%f1399, %f1398, %f1341;
	mul.f32 	%f1400, %f1395, %f1380;
	max.f32 	%f1401, %f1400, %f1343;
	mul.f32 	%f1402, %f1395, %f1383;
	max.f32 	%f1403, %f1402, %f1345;
	ld.shared.f32 	%f1404, [%r13+6104];
	mul.f32 	%f1405, %f1404, %f1374;
	max.f32 	%f1406, %f1405, %f1348;
	mul.f32 	%f1407, %f1404, %f1377;
	max.f32 	%f1408, %f1407, %f1350;
	mul.f32 	%f1409, %f1404, %f1380;
	max.f32 	%f1410, %f1409, %f1352;
	mul.f32 	%f1411, %f1404, %f1383;
	max.f32 	%f1412, %f1411, %f1354;
	ld.shared.f32 	%f1413, [%r13+8152];
	mul.f32 	%f1414, %f1413, %f1374;
	max.f32 	%f1415, %f1414, %f1357;
	mul.f32 	%f1416, %f1413, %f1377;
	max.f32 	%f1417, %f1416, %f1359;
	mul.f32 	%f1418, %f1413, %f1380;
	max.f32 	%f1419, %f1418, %f1361;
	mul.f32 	%f1420, %f1413, %f1383;
	max.f32 	%f1421, %f1420, %f1363;
	ld.shared.f32 	%f1422, [%r13+10200];
	mul.f32 	%f1423, %f1422, %f1374;
	max.f32 	%f1424, %f1423, %f1366;
	mul.f32 	%f1425, %f1422, %f1377;
	max.f32 	%f1426, %f1425, %f1368;
	mul.f32 	%f1427, %f1422, %f1380;
	max.f32 	%f1428, %f1427, %f1370;
	mul.f32 	%f1429, %f1422, %f1383;
	max.f32 	%f1430, %f1429, %f1372;
	ld.shared.f32 	%f1431, [%r13+-36];
	ld.shared.f32 	%f1432, [%r19+5632];
	mul.f32 	%f1433, %f1431, %f1432;
	max.f32 	%f1434, %f1433, %f1376;
	ld.shared.f32 	%f1435, [%r19+5696];
	mul.f32 	%f1436, %f1431, %f1435;
	max.f32 	%f1437, %f1436, %f1379;
	ld.shared.f32 	%f1438, [%r19+5760];
	mul.f32 	%f1439, %f1431, %f1438;
	max.f32 	%f1440, %f1439, %f1382;
	ld.shared.f32 	%f1441, [%r19+5824];
	mul.f32 	%f1442, %f1431, %f1441;
	max.f32 	%f1443, %f1442, %f1385;
	ld.shared.f32 	%f1444, [%r13+2012];
	mul.f32 	%f1445, %f1444, %f1432;
	max.f32 	%f1446, %f1445, %f1388;
	mul.f32 	%f1447, %f1444, %f1435;
	max.f32 	%f1448, %f1447, %f1390;
	mul.f32 	%f1449, %f1444, %f1438;
	max.f32 	%f1450, %f1449, %f1392;
	mul.f32 	%f1451, %f1444, %f1441;
	max.f32 	%f1452, %f1451, %f1394;
	ld.shared.f32 	%f1453, [%r13+4060];
	mul.f32 	%f1454, %f1453, %f1432;
	max.f32 	%f1455, %f1454, %f1397;
	mul.f32 	%f1456, %f1453, %f1435;
	max.f32 	%f1457, %f1456, %f1399;
	mul.f32 	%f1458, %f1453, %f1438;
	max.f32 	%f1459, %f1458, %f1401;
	mul.f32 	%f1460, %f1453, %f1441;
	max.f32 	%f1461, %f1460, %f1403;
	ld.shared.f32 	%f1462, [%r13+6108];
	mul.f32 	%f1463, %f1462, %f1432;
	max.f32 	%f1464, %f1463, %f1406;
	mul.f32 	%f1465, %f1462, %f1435;
	max.f32 	%f1466, %f1465, %f1408;
	mul.f32 	%f1467, %f1462, %f1438;
	max.f32 	%f1468, %f1467, %f1410;
	mul.f32 	%f1469, %f1462, %f1441;
	max.f32 	%f1470, %f1469, %f1412;
	ld.shared.f32 	%f1471, [%r13+8156];
	mul.f32 	%f1472, %f1471, %f1432;
	max.f32 	%f1473, %f1472, %f1415;
	mul.f32 	%f1474, %f1471, %f1435;
	max.f32 	%f1475, %f1474, %f1417;
	mul.f32 	%f1476, %f1471, %f1438;
	max.f32 	%f1477, %f1476, %f1419;
	mul.f32 	%f1478, %f1471, %f1441;
	max.f32 	%f1479, %f1478, %f1421;
	ld.shared.f32 	%f1480, [%r13+10204];
	mul.f32 	%f1481, %f1480, %f1432;
	max.f32 	%f1482, %f1481, %f1424;
	mul.f32 	%f1483, %f1480, %f1435;
	max.f32 	%f1484, %f1483, %f1426;
	mul.f32 	%f1485, %f1480, %f1438;
	max.f32 	%f1486, %f1485, %f1428;
	mul.f32 	%f1487, %f1480, %f1441;
	max.f32 	%f1488, %f1487, %f1430;
	ld.shared.f32 	%f1489, [%r13+-32];
	ld.shared.f32 	%f1490, [%r19+5888];
	mul.f32 	%f1491, %f1489, %f1490;
	max.f32 	%f1492, %f1491, %f1434;
	ld.shared.f32 	%f1493, [%r19+5952];
	mul.f32 	%f1494, %f1489, %f1493;
	max.f32 	%f1495, %f1494, %f1437;
	ld.shared.f32 	%f1496, [%r19+6016];
	mul.f32 	%f1497, %f1489, %f1496;
	max.f32 	%f1498, %f1497, %f1440;
	ld.shared.f32 	%f1499, [%r19+6080];
	mul.f32 	%f1500, %f1489, %f1499;
	max.f32 	%f1501, %f1500, %f1443;
	ld.shared.f32 	%f1502, [%r13+2016];
	mul.f32 	%f1503, %f1502, %f1490;
	max.f32 	%f1504, %f1503, %f1446;
	mul.f32 	%f1505, %f1502, %f1493;
	max.f32 	%f1506, %f1505, %f1448;
	mul.f32 	%f1507, %f1502, %f1496;
	max.f32 	%f1508, %f1507, %f1450;
	mul.f32 	%f1509, %f1502, %f1499;
	max.f32 	%f1510, %f1509, %f1452;
	ld.shared.f32 	%f1511, [%r13+4064];
	mul.f32 	%f1512, %f1511, %f1490;
	max.f32 	%f1513, %f1512, %f1455;
	mul.f32 	%f1514, %f1511, %f1493;
	max.f32 	%f1515, %f1514, %f1457;
	mul.f32 	%f1516, %f1511, %f1496;
	max.f32 	%f1517, %f1516, %f1459;
	mul.f32 	%f1518, %f1511, %f1499;
	max.f32 	%f1519, %f1518, %f1461;
	ld.shared.f32 	%f1520, [%r13+6112];
	mul.f32 	%f1521, %f1520, %f1490;
	max.f32 	%f1522, %f1521, %f1464;
	mul.f32 	%f1523, %f1520, %f1493;
	max.f32 	%f1524, %f1523, %f1466;
	mul.f32 	%f1525, %f1520, %f1496;
	max.f32 	%f1526, %f1525, %f1468;
	mul.f32 	%f1527, %f1520, %f1499;
	max.f32 	%f1528, %f1527, %f1470;
	ld.shared.f32 	%f1529, [%r13+8160];
	mul.f32 	%f1530, %f1529, %f1490;
	max.f32 	%f1531, %f1530, %f1473;
	mul.f32 	%f1532, %f1529, %f1493;
	max.f32 	%f1533, %f1532, %f1475;
	mul.f32 	%f1534, %f1529, %f1496;
	max.f32 	%f1535, %f1534, %f1477;
	mul.f32 	%f1536, %f1529, %f1499;
	max.f32 	%f1537, %f1536, %f1479;
	ld.shared.f32 	%f1538, [%r13+10208];
	mul.f32 	%f1539, %f1538, %f1490;
	max.f32 	%f1540, %f1539, %f1482;
	mul.f32 	%f1541, %f1538, %f1493;
	max.f32 	%f1542, %f1541, %f1484;
	mul.f32 	%f1543, %f1538, %f1496;
	max.f32 	%f1544, %f1543, %f1486;
	mul.f32 	%f1545, %f1538, %f1499;
	max.f32 	%f1546, %f1545, %f1488;
	ld.shared.f32 	%f1547, [%r13+-28];
	ld.shared.f32 	%f1548, [%r19+6144];
	mul.f32 	%f1549, %f1547, %f1548;
	max.f32 	%f1550, %f1549, %f1492;
	ld.shared.f32 	%f1551, [%r19+6208];
	mul.f32 	%f1552, %f1547, %f1551;
	max.f32 	%f1553, %f1552, %f1495;
	ld.shared.f32 	%f1554, [%r19+6272];
	mul.f32 	%f1555, %f1547, %f1554;
	max.f32 	%f1556, %f1555, %f1498;
	ld.shared.f32 	%f1557, [%r19+6336];
	mul.f32 	%f1558, %f1547, %f1557;
	max.f32 	%f1559, %f1558, %f1501;
	ld.shared.f32 	%f1560, [%r13+2020];
	mul.f32 	%f1561, %f1560, %f1548;
	max.f32 	%f1562, %f1561, %f1504;
	mul.f32 	%f1563, %f1560, %f1551;
	max.f32 	%f1564, %f1563, %f1506;
	mul.f32 	%f1565, %f1560, %f1554;
	max.f32 	%f1566, %f1565, %f1508;
	mul.f32 	%f1567, %f1560, %f1557;
	max.f32 	%f1568, %f1567, %f1510;
	ld.shared.f32 	%f1569, [%r13+4068];
	mul.f32 	%f1570, %f1569, %f1548;
	max.f32 	%f1571, %f1570, %f1513;
	mul.f32 	%f1572, %f1569, %f1551;
	max.f32 	%f1573, %f1572, %f1515;
	mul.f32 	%f1574, %f1569, %f1554;
	max.f32 	%f1575, %f1574, %f1517;
	mul.f32 	%f1576, %f1569, %f1557;
	max.f32 	%f1577, %f1576, %f1519;
	ld.shared.f32 	%f1578, [%r13+6116];
	mul.f32 	%f1579, %f1578, %f1548;
	max.f32 	%f1580, %f1579, %f1522;
	mul.f32 	%f1581, %f1578, %f1551;
	max.f32 	%f1582, %f1581, %f1524;
	mul.f32 	%f1583, %f1578, %f1554;
	max.f32 	%f1584, %f1583, %f1526;
	mul.f32 	%f1585, %f1578, %f1557;
	max.f32 	%f1586, %f1585, %f1528;
	ld.shared.f32 	%f1587, [%r13+8164];
	mul.f32 	%f1588, %f1587, %f1548;
	max.f32 	%f1589, %f1588, %f1531;
	mul.f32 	%f1590, %f1587, %f1551;
	max.f32 	%f1591, %f1590, %f1533;
	mul.f32 	%f1592, %f1587, %f1554;
	max.f32 	%f1593, %f1592, %f1535;
	mul.f32 	%f1594, %f1587, %f1557;
	max.f32 	%f1595, %f1594, %f1537;
	ld.shared.f32 	%f1596, [%r13+10212];
	mul.f32 	%f1597, %f1596, %f1548;
	max.f32 	%f1598, %f1597, %f1540;
	mul.f32 	%f1599, %f1596, %f1551;
	max.f32 	%f1600, %f1599, %f1542;
	mul.f32 	%f1601, %f1596, %f1554;
	max.f32 	%f1602, %f1601, %f1544;
	mul.f32 	%f1603, %f1596, %f1557;
	max.f32 	%f1604, %f1603, %f1546;
	ld.shared.f32 	%f1605, [%r13+-24];
	ld.shared.f32 	%f1606, [%r19+6400];
	mul.f32 	%f1607, %f1605, %f1606;
	max.f32 	%f1608, %f1607, %f1550;
	ld.shared.f32 	%f1609, [%r19+6464];
	mul.f32 	%f1610, %f1605, %f1609;
	max.f32 	%f1611, %f1610, %f1553;
	ld.shared.f32 	%f1612, [%r19+6528];
	mul.f32 	%f1613, %f1605, %f1612;
	max.f32 	%f1614, %f1613, %f1556;
	ld.shared.f32 	%f1615, [%r19+6592];
	mul.f32 	%f1616, %f1605, %f1615;
	max.f32 	%f1617, %f1616, %f1559;
	ld.shared.f32 	%f1618, [%r13+2024];
	mul.f32 	%f1619, %f1618, %f1606;
	max.f32 	%f1620, %f1619, %f1562;
	mul.f32 	%f1621, %f1618, %f1609;
	max.f32 	%f1622, %f1621, %f1564;
	mul.f32 	%f1623, %f1618, %f1612;
	max.f32 	%f1624, %f1623, %f1566;
	mul.f32 	%f1625, %f1618, %f1615;
	max.f32 	%f1626, %f1625, %f1568;
	ld.shared.f32 	%f1627, [%r13+4072];
	mul.f32 	%f1628, %f1627, %f1606;
	max.f32 	%f1629, %f1628, %f1571;
	mul.f32 	%f1630, %f1627, %f1609;
	max.f32 	%f1631, %f1630, %f1573;
	mul.f32 	%f1632, %f1627, %f1612;
	max.f32 	%f1633, %f1632, %f1575;
	mul.f32 	%f1634, %f1627, %f1615;
	max.f32 	%f1635, %f1634, %f1577;
	ld.shared.f32 	%f1636, [%r13+6120];
	mul.f32 	%f1637, %f1636, %f1606;
	max.f32 	%f1638, %f1637, %f1580;
	mul.f32 	%f1639, %f1636, %f1609;
	max.f32 	%f1640, %f1639, %f1582;
	mul.f32 	%f1641, %f1636, %f1612;
	max.f32 	%f1642, %f1641, %f1584;
	mul.f32 	%f1643, %f1636, %f1615;
	max.f32 	%f1644, %f1643, %f1586;
	ld.shared.f32 	%f1645, [%r13+8168];
	mul.f32 	%f1646, %f1645, %f1606;
	max.f32 	%f1647, %f1646, %f1589;
	mul.f32 	%f1648, %f1645, %f1609;
	max.f32 	%f1649, %f1648, %f1591;
	mul.f32 	%f1650, %f1645, %f1612;
	max.f32 	%f1651, %f1650, %f1593;
	mul.f32 	%f1652, %f1645, %f1615;
	max.f32 	%f1653, %f1652, %f1595;
	ld.shared.f32 	%f1654, [%r13+10216];
	mul.f32 	%f1655, %f1654, %f1606;
	max.f32 	%f1656, %f1655, %f1598;
	mul.f32 	%f1657, %f1654, %f1609;
	max.f32 	%f1658, %f1657, %f1600;
	mul.f32 	%f1659, %f1654, %f1612;
	max.f32 	%f1660, %f1659, %f1602;
	mul.f32 	%f1661, %f1654, %f1615;
	max.f32 	%f1662, %f1661, %f1604;
	ld.shared.f32 	%f1663, [%r13+-20];
	ld.shared.f32 	%f1664, [%r19+6656];
	mul.f32 	%f1665, %f1663, %f1664;
	max.f32 	%f1666, %f1665, %f1608;
	ld.shared.f32 	%f1667, [%r19+6720];
	mul.f32 	%f1668, %f1663, %f1667;
	max.f32 	%f1669, %f1668, %f1611;
	ld.shared.f32 	%f1670, [%r19+6784];
	mul.f32 	%f1671, %f1663, %f1670;
	max.f32 	%f1672, %f1671, %f1614;
	ld.shared.f32 	%f1673, [%r19+6848];
	mul.f32 	%f1674, %f1663, %f1673;
	max.f32 	%f1675, %f1674, %f1617;
	ld.shared.f32 	%f1676, [%r13+2028];
	mul.f32 	%f1677, %f1676, %f1664;
	max.f32 	%f1678, %f1677, %f1620;
	mul.f32 	%f1679, %f1676, %f1667;
	max.f32 	%f1680, %f1679, %f1622;
	mul.f32 	%f1681, %f1676, %f1670;
	max.f32 	%f1682, %f1681, %f1624;
	mul.f32 	%f1683, %f1676, %f1673;
	max.f32 	%f1684, %f1683, %f1626;
	ld.shared.f32 	%f1685, [%r13+4076];
	mul.f32 	%f1686, %f1685, %f1664;
	max.f32 	%f1687, %f1686, %f1629;
	mul.f32 	%f1688, %f1685, %f1667;
	max.f32 	%f1689, %f1688, %f1631;
	mul.f32 	%f1690, %f1685, %f1670;
	max.f32 	%f1691, %f1690, %f1633;
	mul.f32 	%f1692, %f1685, %f1673;
	max.f32 	%f1693, %f1692, %f1635;
	ld.shared.f32 	%f1694, [%r13+6124];
	mul.f32 	%f1695, %f1694, %f1664;
	max.f32 	%f1696, %f1695, %f1638;
	mul.f32 	%f1697, %f1694, %f1667;
	max.f32 	%f1698, %f1697, %f1640;
	mul.f32 	%f1699, %f1694, %f1670;
	max.f32 	%f1700, %f1699, %f1642;
	mul.f32 	%f1701, %f1694, %f1673;
	max.f32 	%f1702, %f1701, %f1644;
	ld.shared.f32 	%f1703, [%r13+8172];
	mul.f32 	%f1704, %f1703, %f1664;
	max.f32 	%f1705, %f1704, %f1647;
	mul.f32 	%f1706, %f1703, %f1667;
	max.f32 	%f1707, %f1706, %f1649;
	mul.f32 	%f1708, %f1703, %f1670;
	max.f32 	%f1709, %f1708, %f1651;
	mul.f32 	%f1710, %f1703, %f1673;
	max.f32 	%f1711, %f1710, %f1653;
	ld.shared.f32 	%f1712, [%r13+10220];
	mul.f32 	%f1713, %f1712, %f1664;
	max.f32 	%f1714, %f1713, %f1656;
	mul.f32 	%f1715, %f1712, %f1667;
	max.f32 	%f1716, %f1715, %f1658;
	mul.f32 	%f1717, %f1712, %f1670;
	max.f32 	%f1718, %f1717, %f1660;
	mul.f32 	%f1719, %f1712, %f1673;
	max.f32 	%f1720, %f1719, %f1662;
	ld.shared.f32 	%f1721, [%r13+-16];
	ld.shared.f32 	%f1722, [%r19+6912];
	mul.f32 	%f1723, %f1721, %f1722;
	max.f32 	%f1724, %f1723, %f1666;
	ld.shared.f32 	%f1725, [%r19+6976];
	mul.f32 	%f1726, %f1721, %f1725;
	max.f32 	%f1727, %f1726, %f1669;
	ld.shared.f32 	%f1728, [%r19+7040];
	mul.f32 	%f1729, %f1721, %f1728;
	max.f32 	%f1730, %f1729, %f1672;
	ld.shared.f32 	%f1731, [%r19+7104];
	mul.f32 	%f1732, %f1721, %f1731;
	max.f32 	%f1733, %f1732, %f1675;
	ld.shared.f32 	%f1734, [%r13+2032];
	mul.f32 	%f1735, %f1734, %f1722;
	max.f32 	%f1736, %f1735, %f1678;
	mul.f32 	%f1737, %f1734, %f1725;
	max.f32 	%f1738, %f1737, %f1680;
	mul.f32 	%f1739, %f1734, %f1728;
	max.f32 	%f1740, %f1739, %f1682;
	mul.f32 	%f1741, %f1734, %f1731;
	max.f32 	%f1742, %f1741, %f1684;
	ld.shared.f32 	%f1743, [%r13+4080];
	mul.f32 	%f1744, %f1743, %f1722;
	max.f32 	%f1745, %f1744, %f1687;
	mul.f32 	%f1746, %f1743, %f1725;
	max.f32 	%f1747, %f1746, %f1689;
	mul.f32 	%f1748, %f1743, %f1728;
	max.f32 	%f1749, %f1748, %f1691;
	mul.f32 	%f1750, %f1743, %f1731;
	max.f32 	%f1751, %f1750, %f1693;
	ld.shared.f32 	%f1752, [%r13+6128];
	mul.f32 	%f1753, %f1752, %f1722;
	max.f32 	%f1754, %f1753, %f1696;
	mul.f32 	%f1755, %f1752, %f1725;
	max.f32 	%f1756, %f1755, %f1698;
	mul.f32 	%f1757, %f1752, %f1728;
	max.f32 	%f1758, %f1757, %f1700;
	mul.f32 	%f1759, %f1752, %f1731;
	max.f32 	%f1760, %f1759, %f1702;
	ld.shared.f32 	%f1761, [%r13+8176];
	mul.f32 	%f1762, %f1761, %f1722;
	max.f32 	%f1763, %f1762, %f1705;
	mul.f32 	%f1764, %f1761, %f1725;
	max.f32 	%f1765, %f1764, %f1707;
	mul.f32 	%f1766, %f1761, %f1728;
	max.f32 	%f1767, %f1766, %f1709;
	mul.f32 	%f1768, %f1761, %f1731;
	max.f32 	%f1769, %f1768, %f1711;
	ld.shared.f32 	%f1770, [%r13+10224];
	mul.f32 	%f1771, %f1770, %f1722;
	max.f32 	%f1772, %f1771, %f1714;
	mul.f32 	%f1773, %f1770, %f1725;
	max.f32 	%f1774, %f1773, %f1716;
	mul.f32 	%f1775, %f1770, %f1728;
	max.f32 	%f1776, %f1775, %f1718;
	mul.f32 	%f1777, %f1770, %f1731;
	max.f32 	%f1778, %f1777, %f1720;
	ld.shared.f32 	%f1779, [%r13+-12];
	ld.shared.f32 	%f1780, [%r19+7168];
	mul.f32 	%f1781, %f1779, %f1780;
	max.f32 	%f1782, %f1781, %f1724;
	ld.shared.f32 	%f1783, [%r19+7232];
	mul.f32 	%f1784, %f1779, %f1783;
	max.f32 	%f1785, %f1784, %f1727;
	ld.shared.f32 	%f1786, [%r19+7296];
	mul.f32 	%f1787, %f1779, %f1786;
	max.f32 	%f1788, %f1787, %f1730;
	ld.shared.f32 	%f1789, [%r19+7360];
	mul.f32 	%f1790, %f1779, %f1789;
	max.f32 	%f1791, %f1790, %f1733;
	ld.shared.f32 	%f1792, [%r13+2036];
	mul.f32 	%f1793, %f1792, %f1780;
	max.f32 	%f1794, %f1793, %f1736;
	mul.f32 	%f1795, %f1792, %f1783;
	max.f32 	%f1796, %f1795, %f1738;
	mul.f32 	%f1797, %f1792, %f1786;
	max.f32 	%f1798, %f1797, %f1740;
	mul.f32 	%f1799, %f1792, %f1789;
	max.f32 	%f1800, %f1799, %f1742;
	ld.shared.f32 	%f1801, [%r13+4084];
	mul.f32 	%f1802, %f1801, %f1780;
	max.f32 	%f1803, %f1802, %f1745;
	mul.f32 	%f1804, %f1801, %f1783;
	max.f32 	%f1805, %f1804, %f1747;
	mul.f32 	%f1806, %f1801, %f1786;
	max.f32 	%f1807, %f1806, %f1749;
	mul.f32 	%f1808, %f1801, %f1789;
	max.f32 	%f1809, %f1808, %f1751;
	ld.shared.f32 	%f1810, [%r13+6132];
	mul.f32 	%f1811, %f1810, %f1780;
	max.f32 	%f1812, %f1811, %f1754;
	mul.f32 	%f1813, %f1810, %f1783;
	max.f32 	%f1814, %f1813, %f1756;
	mul.f32 	%f1815, %f1810, %f1786;
	max.f32 	%f1816, %f1815, %f1758;
	mul.f32 	%f1817, %f1810, %f1789;
	max.f32 	%f1818, %f1817, %f1760;
	ld.shared.f32 	%f1819, [%r13+8180];
	mul.f32 	%f1820, %f1819, %f1780;
	max.f32 	%f1821, %f1820, %f1763;
	mul.f32 	%f1822, %f1819, %f1783;
	max.f32 	%f1823, %f1822, %f1765;
	mul.f32 	%f1824, %f1819, %f1786;
	max.f32 	%f1825, %f1824, %f1767;
	mul.f32 	%f1826, %f1819, %f1789;
	max.f32 	%f1827, %f1826, %f1769;
	ld.shared.f32 	%f1828, [%r13+10228];
	mul.f32 	%f1829, %f1828, %f1780;
	max.f32 	%f1830, %f1829, %f1772;
	mul.f32 	%f1831, %f1828, %f1783;
	max.f32 	%f1832, %f1831, %f1774;
	mul.f32 	%f1833, %f1828, %f1786;
	max.f32 	%f1834, %f1833, %f1776;
	mul.f32 	%f1835, %f1828, %f1789;
	max.f32 	%f1836, %f1835, %f1778;
	ld.shared.f32 	%f1837, [%r13+-8];
	ld.shared.f32 	%f1838, [%r19+7424];
	mul.f32 	%f1839, %f1837, %f1838;
	max.f32 	%f1840, %f1839, %f1782;
	ld.shared.f32 	%f1841, [%r19+7488];
	mul.f32 	%f1842, %f1837, %f1841;
	max.f32 	%f1843, %f1842, %f1785;
	ld.shared.f32 	%f1844, [%r19+7552];
	mul.f32 	%f1845, %f1837, %f1844;
	max.f32 	%f1846, %f1845, %f1788;
	ld.shared.f32 	%f1847, [%r19+7616];
	mul.f32 	%f1848, %f1837, %f1847;
	max.f32 	%f1849, %f1848, %f1791;
	ld.shared.f32 	%f1850, [%r13+2040];
	mul.f32 	%f1851, %f1850, %f1838;
	max.f32 	%f1852, %f1851, %f1794;
	mul.f32 	%f1853, %f1850, %f1841;
	max.f32 	%f1854, %f1853, %f1796;
	mul.f32 	%f1855, %f1850, %f1844;
	max.f32 	%f1856, %f1855, %f1798;
	mul.f32 	%f1857, %f1850, %f1847;
	max.f32 	%f1858, %f1857, %f1800;
	ld.shared.f32 	%f1859, [%r13+4088];
	mul.f32 	%f1860, %f1859, %f1838;
	max.f32 	%f1861, %f1860, %f1803;
	mul.f32 	%f1862, %f1859, %f1841;
	max.f32 	%f1863, %f1862, %f1805;
	mul.f32 	%f1864, %f1859, %f1844;
	max.f32 	%f1865, %f1864, %f1807;
	mul.f32 	%f1866, %f1859, %f1847;
	max.f32 	%f1867, %f1866, %f1809;
	ld.shared.f32 	%f1868, [%r13+6136];
	mul.f32 	%f1869, %f1868, %f1838;
	max.f32 	%f1870, %f1869, %f1812;
	mul.f32 	%f1871, %f1868, %f1841;
	max.f32 	%f1872, %f1871, %f1814;
	mul.f32 	%f1873, %f1868, %f1844;
	max.f32 	%f1874, %f1873, %f1816;
	mul.f32 	%f1875, %f1868, %f1847;
	max.f32 	%f1876, %f1875, %f1818;
	ld.shared.f32 	%f1877, [%r13+8184];
	mul.f32 	%f1878, %f1877, %f1838;
	max.f32 	%f1879, %f1878, %f1821;
	mul.f32 	%f1880, %f1877, %f1841;
	max.f32 	%f1881, %f1880, %f1823;
	mul.f32 	%f1882, %f1877, %f1844;
	max.f32 	%f1883, %f1882, %f1825;
	mul.f32 	%f1884, %f1877, %f1847;
	max.f32 	%f1885, %f1884, %f1827;
	ld.shared.f32 	%f1886, [%r13+10232];
	mul.f32 	%f1887, %f1886, %f1838;
	max.f32 	%f1888, %f1887, %f1830;
	mul.f32 	%f1889, %f1886, %f1841;
	max.f32 	%f1890, %f1889, %f1832;
	mul.f32 	%f1891, %f1886, %f1844;
	max.f32 	%f1892, %f1891, %f1834;
	mul.f32 	%f1893, %f1886, %f1847;
	max.f32 	%f1894, %f1893, %f1836;
	ld.shared.f32 	%f1895, [%r13+-4];
	ld.shared.f32 	%f1896, [%r19+7680];
	mul.f32 	%f1897, %f1895, %f1896;
	max.f32 	%f1898, %f1897, %f1840;
	ld.shared.f32 	%f1899, [%r19+7744];
	mul.f32 	%f1900, %f1895, %f1899;
	max.f32 	%f1901, %f1900, %f1843;
	ld.shared.f32 	%f1902, [%r19+7808];
	mul.f32 	%f1903, %f1895, %f1902;
	max.f32 	%f1904, %f1903, %f1846;
	ld.shared.f32 	%f1905, [%r19+7872];
	mul.f32 	%f1906, %f1895, %f1905;
	max.f32 	%f1907, %f1906, %f1849;
	ld.shared.f32 	%f1908, [%r13+2044];
	mul.f32 	%f1909, %f1908, %f1896;
	max.f32 	%f1910, %f1909, %f1852;
	mul.f32 	%f1911, %f1908, %f1899;
	max.f32 	%f1912, %f1911, %f1854;
	mul.f32 	%f1913, %f1908, %f1902;
	max.f32 	%f1914, %f1913, %f1856;
	mul.f32 	%f1915, %f1908, %f1905;
	max.f32 	%f1916, %f1915, %f1858;
	ld.shared.f32 	%f1917, [%r13+4092];
	mul.f32 	%f1918, %f1917, %f1896;
	max.f32 	%f1919, %f1918, %f1861;
	mul.f32 	%f1920, %f1917, %f1899;
	max.f32 	%f1921, %f1920, %f1863;
	mul.f32 	%f1922, %f1917, %f1902;
	max.f32 	%f1923, %f1922, %f1865;
	mul.f32 	%f1924, %f1917, %f1905;
	max.f32 	%f1925, %f1924, %f1867;
	ld.shared.f32 	%f1926, [%r13+6140];
	mul.f32 	%f1927, %f1926, %f1896;
	max.f32 	%f1928, %f1927, %f1870;
	mul.f32 	%f1929, %f1926, %f1899;
	max.f32 	%f1930, %f1929, %f1872;
	mul.f32 	%f1931, %f1926, %f1902;
	max.f32 	%f1932, %f1931, %f1874;
	mul.f32 	%f1933, %f1926, %f1905;
	max.f32 	%f1934, %f1933, %f1876;
	ld.shared.f32 	%f1935, [%r13+8188];
	mul.f32 	%f1936, %f1935, %f1896;
	max.f32 	%f1937, %f1936, %f1879;
	mul.f32 	%f1938, %f1935, %f1899;
	max.f32 	%f1939, %f1938, %f1881;
	mul.f32 	%f1940, %f1935, %f1902;
	max.f32 	%f1941, %f1940, %f1883;
	mul.f32 	%f1942, %f1935, %f1905;
	max.f32 	%f1943, %f1942, %f1885;
	ld.shared.f32 	%f1944, [%r13+10236];
	mul.f32 	%f1945, %f1944, %f1896;
	max.f32 	%f1946, %f1945, %f1888;
	mul.f32 	%f1947, %f1944, %f1899;
	max.f32 	%f1948, %f1947, %f1890;
	mul.f32 	%f1949, %f1944, %f1902;
	max.f32 	%f1950, %f1949, %f1892;
	mul.f32 	%f1951, %f1944, %f1905;
	max.f32 	%f1952, %f1951, %f1894;
	ld.shared.f32 	%f1953, [%r13];
	ld.shared.f32 	%f1954, [%r19+7936];
	mul.f32 	%f1955, %f1953, %f1954;
	max.f32 	%f2106, %f1955, %f1898;
	ld.shared.f32 	%f1956, [%r19+8000];
	mul.f32 	%f1957, %f1953, %f1956;
	max.f32 	%f2105, %f1957, %f1901;
	ld.shared.f32 	%f1958, [%r19+8064];
	mul.f32 	%f1959, %f1953, %f1958;
	max.f32 	%f2104, %f1959, %f1904;
	ld.shared.f32 	%f1960, [%r19+8128];
	mul.f32 	%f1961, %f1953, %f1960;
	max.f32 	%f2103, %f1961, %f1907;
	ld.shared.f32 	%f1962, [%r13+2048];
	mul.f32 	%f1963, %f1962, %f1954;
	max.f32 	%f2102, %f1963, %f1910;
	mul.f32 	%f1964, %f1962, %f1956;
	max.f32 	%f2101, %f1964, %f1912;
	mul.f32 	%f1965, %f1962, %f1958;
	max.f32 	%f2100, %f1965, %f1914;
	mul.f32 	%f1966, %f1962, %f1960;
	max.f32 	%f2099, %f1966, %f1916;
	ld.shared.f32 	%f1967, [%r13+4096];
	mul.f32 	%f1968, %f1967, %f1954;
	max.f32 	%f2098, %f1968, %f1919;
	mul.f32 	%f1969, %f1967, %f1956;
	max.f32 	%f2097, %f1969, %f1921;
	mul.f32 	%f1970, %f1967, %f1958;
	max.f32 	%f2096, %f1970, %f1923;
	mul.f32 	%f1971, %f1967, %f1960;
	max.f32 	%f2095, %f1971, %f1925;
	ld.shared.f32 	%f1972, [%r13+6144];
	mul.f32 	%f1973, %f1972, %f1954;
	max.f32 	%f2094, %f1973, %f1928;
	mul.f32 	%f1974, %f1972, %f1956;
	max.f32 	%f2093, %f1974, %f1930;
	mul.f32 	%f1975, %f1972, %f1958;
	max.f32 	%f2092, %f1975, %f1932;
	mul.f32 	%f1976, %f1972, %f1960;
	max.f32 	%f2091, %f1976, %f1934;
	ld.shared.f32 	%f1977, [%r13+8192];
	mul.f32 	%f1978, %f1977, %f1954;
	max.f32 	%f2090, %f1978, %f1937;
	mul.f32 	%f1979, %f1977, %f1956;
	max.f32 	%f2089, %f1979, %f1939;
	mul.f32 	%f1980, %f1977, %f1958;
	max.f32 	%f2088, %f1980, %f1941;
	mul.f32 	%f1981, %f1977, %f1960;
	max.f32 	%f2087, %f1981, %f1943;
	ld.shared.f32 	%f1982, [%r13+10240];
	mul.f32 	%f1983, %f1982, %f1954;
	max.f32 	%f2086, %f1983, %f1946;
	mul.f32 	%f1984, %f1982, %f1956;
	max.f32 	%f2085, %f1984, %f1948;
	mul.f32 	%f1985, %f1982, %f1958;
	max.f32 	%f2084, %f1985, %f1950;
	mul.f32 	%f1986, %f1982, %f1960;
	max.f32 	%f2083, %f1986, %f1952;
	bar.sync 	0;
	add.s32 	%r196, %r196, 32;
	add.s32 	%r195, %r195, 32;
	add.s32 	%r194, %r194, 32;
	add.s32 	%r193, %r193, 32;
	add.s32 	%r192, %r192, 32;
	add.s32 	%r191, %r191, 32;
	add.s32 	%r190, %r190, 32;
	add.s32 	%r189, %r189, 32;
	add.s32 	%r188, %r188, 32;
	add.s32 	%r187, %r187, 32;
	add.s32 	%r186, %r186, 32;
	add.s32 	%r185, %r185, 32;
	add.s32 	%r184, %r184, 32;
	add.s32 	%r81, %r183, 32;
	add.s32 	%r159, %r183, 16;
	add.s32 	%r182, %r182, %r33;
	add.s32 	%r181, %r181, 32;
	add.s32 	%r180, %r180, %r33;
	add.s32 	%r179, %r179, %r33;
	add.s32 	%r178, %r178, %r33;
	add.s32 	%r177, %r177, %r33;
	add.s32 	%r176, %r176, %r33;
	add.s32 	%r175, %r175, %r33;
	add.s32 	%r174, %r174, %r33;
	setp.lt.s32 	%p70, %r159, %r104;
	mov.u32 	%r183, %r81;
	@%p70 bra 	$L__BB0_2;
$L__BB0_101:
	mov.u32 	%r160, %ctaid.y;
	mad.lo.s32 	%r65, %r160, 96, %r1;
	mov.u32 	%r162, %ctaid.x;
	shl.b32 	%r163, %r162, 6;
	add.s32 	%r66, %r163, %r2;
	mov.u32 	%r164, %nctaid.x;
	add.s32 	%r165, %r164, -1;
	setp.eq.s32 	%p71, %r162, %r165;
	mov.u32 	%r166, %nctaid.y;
	add.s32 	%r168, %r166, -1;
	setp.eq.s32 	%p72, %r160, %r168;
	or.pred  	%p2, %p71, %p72;
	mad.lo.s32 	%r67, %r65, %r103, %r66;
	mul.wide.s32 	%rd93, %r67, 4;
	add.s64 	%rd4, %rd3, %rd93;
	@%p2 bra 	$L__BB0_102;
	bra.uni 	$L__BB0_104;
$L__BB0_102:
	setp.ge.s32 	%p73, %r65, %r102;
	setp.ge.s32 	%p74, %r66, %r103;
	or.pred  	%p75, %p73, %p74;
	@%p75 bra 	$L__BB0_105;
	ld.global.f32 	%f1989, [%rd4];
	max.f32 	%f1990, %f1989, %f2106;
	st.global.f32 	[%rd4], %f1990;
	bra.uni 	$L__BB0_105;
$L__BB0_104:
	ld.global.f32 	%f1987, [%rd4];
	max.f32 	%f1988, %f1987, %f2106;
	st.global.f32 	[%rd4], %f1988;
$L__BB0_105:
	add.s32 	%r91, %r66, 16;
	@%p2 bra 	$L__BB0_107;
	ld.global.f32 	%f1991, [%rd4+64];
	max.f32 	%f1992, %f1991, %f2105;
	st.global.f32 	[%rd4+64], %f1992;
	bra.uni 	$L__BB0_109;
$L__BB0_107:
	setp.ge.s32 	%p76, %r65, %r102;
	setp.ge.s32 	%p77, %r91, %r103;
	or.pred  	%p78, %p76, %p77;
	@%p78 bra 	$L__BB0_109;
	ld.global.f32 	%f1993, [%rd4+64];
	max.f32 	%f1994, %f1993, %f2105;
	st.global.f32 	[%rd4+64], %f1994;
$L__BB0_109:
	add.s32 	%r92, %r66, 32;
	@%p2 bra 	$L__BB0_111;
	ld.global.f32 	%f1995, [%rd4+128];
	max.f32 	%f1996, %f1995, %f2104;
	st.global.f32 	[%rd4+128], %f1996;
	bra.uni 	$L__BB0_113;
$L__BB0_111:
	setp.ge.s32 	%p79, %r65, %r102;
	setp.ge.s32 	%p80, %r92, %r103;
	or.pred  	%p81, %p79, %p80;
	@%p81 bra 	$L__BB0_113;
	ld.global.f32 	%f1997, [%rd4+128];
	max.f32 	%f1998, %f1997, %f2104;
	st.global.f32 	[%rd4+128], %f1998;
$L__BB0_113:
	add.s32 	%r93, %r66, 48;
	@%p2 bra 	$L__BB0_115;
	ld.global.f32 	%f1999, [%rd4+192];
	max.f32 	%f2000, %f1999, %f2103;
	st.global.f32 	[%rd4+192], %f2000;
	bra.uni 	$L__BB0_117;
$L__BB0_115:
	setp.ge.s32 	%p82, %r65, %r102;
	setp.ge.s32 	%p83, %r93, %r103;
	or.pred  	%p84, %p82, %p83;
	@%p84 bra 	$L__BB0_117;
	ld.global.f32 	%f2001, [%rd4+192];
	max.f32 	%f2002, %f2001, %f2103;
	st.global.f32 	[%rd4+192], %f2002;
$L__BB0_117:
	add.s32 	%r94, %r65, 16;
	shl.b32 	%r95, %r103, 4;
	add.s32 	%r169, %r67, %r95;
	mul.wide.s32 	%rd94, %r169, 4;
	add.s64 	%rd5, %rd3, %rd94;
	@%p2 bra 	$L__BB0_119;
	ld.global.f32 	%f2003, [%rd5];
	max.f32 	%f2004, %f2003, %f2102;
	st.global.f32 	[%rd5], %f2004;
	bra.uni 	$L__BB0_121;
$L__BB0_119:
	setp.ge.s32 	%p85, %r94, %r102;
	setp.ge.s32 	%p86, %r66, %r103;
	or.pred  	%p87, %p85, %p86;
	@%p87 bra 	$L__BB0_121;
	ld.global.f32 	%f2005, [%rd5];
	max.f32 	%f2006, %f2005, %f2102;
	st.global.f32 	[%rd5], %f2006;
$L__BB0_121:
	@%p2 bra 	$L__BB0_123;
	ld.global.f32 	%f2007, [%rd5+64];
	max.f32 	%f2008, %f2007, %f2101;
	st.global.f32 	[%rd5+64], %f2008;
	bra.uni 	$L__BB0_125;
$L__BB0_123:
	setp.ge.s32 	%p88, %r94, %r102;
	setp.ge.s32 	%p89, %r91, %r103;
	or.pred  	%p90, %p88, %p89;
	@%p90 bra 	$L__BB0_125;
	ld.global.f32 	%f2009, [%rd5+64];
	max.f32 	%f2010, %f2009, %f2101;
	st.global.f32 	[%rd5+64], %f2010;
$L__BB0_125:
	@%p2 bra 	$L__BB0_127;
	ld.global.f32 	%f2011, [%rd5+128];
	max.f32 	%f2012, %f2011, %f2100;
	st.global.f32 	[%rd5+128], %f2012;
	bra.uni 	$L__BB0_129;
$L__BB0_127:
	setp.ge.s32 	%p91, %r94, %r102;
	setp.ge.s32 	%p92, %r92, %r103;
	or.pred  	%p93, %p91, %p92;
	@%p93 bra 	$L__BB0_129;
	ld.global.f32 	%f2013, [%rd5+128];
	max.f32 	%f2014, %f2013, %f2100;
	st.global.f32 	[%rd5+128], %f2014;
$L__BB0_129:
	@%p2 bra 	$L__BB0_131;
	ld.global.f32 	%f2015, [%rd5+192];
	max.f32 	%f2016, %f2015, %f2099;
	st.global.f32 	[%rd5+192], %f2016;
	bra.uni 	$L__BB0_133;
$L__BB0_131:
	setp.ge.s32 	%p94, %r94, %r102;
	setp.ge.s32 	%p95, %r93, %r103;
	or.pred  	%p96, %p94, %p95;
	@%p96 bra 	$L__BB0_133;
	ld.global.f32 	%f2017, [%rd5+192];
	max.f32 	%f2018, %f2017, %f2099;
	st.global.f32 	[%rd5+192], %f2018;
$L__BB0_133:
	add.s32 	%r96, %r65, 32;
	shl.b32 	%r170, %r103, 5;
	add.s32 	%r97, %r67, %r170;
	mul.wide.s32 	%rd95, %r97, 4;
	add.s64 	%rd6, %rd3, %rd95;
	@%p2 bra 	$L__BB0_135;
	ld.global.f32 	%f2019, [%rd6];
	max.f32 	%f2020, %f2019, %f2098;
	st.global.f32 	[%rd6], %f2020;
	bra.uni 	$L__BB0_137;
$L__BB0_135:
	setp.ge.s32 	%p97, %r96, %r102;
	setp.ge.s32 	%p98, %r66, %r103;
	or.pred  	%p99, %p97, %p98;
	@%p99 bra 	$L__BB0_137;
	ld.global.f32 	%f2021, [%rd6];
	max.f32 	%f2022, %f2021, %f2098;
	st.global.f32 	[%rd6], %f2022;
$L__BB0_137:
	@%p2 bra 	$L__BB0_139;
	ld.global.f32 	%f2023, [%rd6+64];
	max.f32 	%f2024, %f2023, %f2097;
	st.global.f32 	[%rd6+64], %f2024;
	bra.uni 	$L__BB0_141;
$L__BB0_139:
	setp.ge.s32 	%p100, %r96, %r102;
	setp.ge.s32 	%p101, %r91, %r103;
	or.pred  	%p102, %p100, %p101;
	@%p102 bra 	$L__BB0_141;
	ld.global.f32 	%f2025, [%rd6+64];
	max.f32 	%f2026, %f2025, %f2097;
	st.global.f32 	[%rd6+64], %f2026;
$L__BB0_141:
	@%p2 bra 	$L__BB0_143;
	ld.global.f32 	%f2027, [%rd6+128];
	max.f32 	%f2028, %f2027, %f2096;
	st.global.f32 	[%rd6+128], %f2028;
	bra.uni 	$L__BB0_145;
$L__BB0_143:
	setp.ge.s32 	%p103, %r96, %r102;
	setp.ge.s32 	%p104, %r92, %r103;
	or.pred  	%p105, %p103, %p104;
	@%p105 bra 	$L__BB0_145;
	ld.global.f32 	%f2029, [%rd6+128];
	max.f32 	%f2030, %f2029, %f2096;
	st.global.f32 	[%rd6+128], %f2030;
$L__BB0_145:
	@%p2 bra 	$L__BB0_147;
	ld.global.f32 	%f2031, [%rd6+192];
	max.f32 	%f2032, %f2031, %f2095;
	st.global.f32 	[%rd6+192], %f2032;
	bra.uni 	$L__BB0_149;
$L__BB0_147:
	setp.ge.s32 	%p106, %r96, %r102;
	setp.ge.s32 	%p107, %r93, %r103;
	or.pred  	%p108, %p106, %p107;
	@%p108 bra 	$L__BB0_149;
	ld.global.f32 	%f2033, [%rd6+192];
	max.f32 	%f2034, %f2033, %f2095;
	st.global.f32 	[%rd6+192], %f2034;
$L__BB0_149:
	add.s32 	%r98, %r65, 48;
	add.s32 	%r171, %r97, %r95;
	mul.wide.s32 	%rd96, %r171, 4;
	add.s64 	%rd7, %rd3, %rd96;
	@%p2 bra 	$L__BB0_151;
	ld.global.f32 	%f2035, [%rd7];
	max.f32 	%f2036, %f2035, %f2094;
	st.global.f32 	[%rd7], %f2036;
	bra.uni 	$L__BB0_153;
$L__BB0_151:
	setp.ge.s32 	%p109, %r98, %r102;
	setp.ge.s32 	%p110, %r66, %r103;
	or.pred  	%p111, %p109, %p110;
	@%p111 bra 	$L__BB0_153;
	ld.global.f32 	%f2037, [%rd7];
	max.f32 	%f2038, %f2037, %f2094;
	st.global.f32 	[%rd7], %f2038;
$L__BB0_153:
	@%p2 bra 	$L__BB0_155;
	ld.global.f32 	%f2039, [%rd7+64];
	max.f32 	%f2040, %f2039, %f2093;
	st.global.f32 	[%rd7+64], %f2040;
	bra.uni 	$L__BB0_157;
$L__BB0_155:
	setp.ge.s32 	%p112, %r98, %r102;
	setp.ge.s32 	%p113, %r91, %r103;
	or.pred  	%p114, %p112, %p113;
	@%p114 bra 	$L__BB0_157;
	ld.global.f32 	%f2041, [%rd7+64];
	max.f32 	%f2042, %f2041, %f2093;
	st.global.f32 	[%rd7+64], %f2042;
$L__BB0_157:
	@%p2 bra 	$L__BB0_159;
	ld.global.f32 	%f2043, [%rd7+128];
	max.f32 	%f2044, %f2043, %f2092;
	st.global.f32 	[%rd7+128], %f2044;
	bra.uni 	$L__BB0_161;
$L__BB0_159:
	setp.ge.s32 	%p115, %r98, %r102;
	setp.ge.s32 	%p116, %r92, %r103;
	or.pred  	%p117, %p115, %p116;
	@%p117 bra 	$L__BB0_161;
	ld.global.f32 	%f2045, [%rd7+128];
	max.f32 	%f2046, %f2045, %f2092;
	st.global.f32 	[%rd7+128], %f2046;
$L__BB0_161:
	@%p2 bra 	$L__BB0_163;
	ld.global.f32 	%f2047, [%rd7+192];
	max.f32 	%f2048, %f2047, %f2091;
	st.global.f32 	[%rd7+192], %f2048;
	bra.uni 	$L__BB0_165;
$L__BB0_163:
	setp.ge.s32 	%p118, %r98, %r102;
	setp.ge.s32 	%p119, %r93, %r103;
	or.pred  	%p120, %p118, %p119;
	@%p120 bra 	$L__BB0_165;
	ld.global.f32 	%f2049, [%rd7+192];
	max.f32 	%f2050, %f2049, %f2091;
	st.global.f32 	[%rd7+192], %f2050;
$L__BB0_165:
	add.s32 	%r99, %r65, 64;
	shl.b32 	%r172, %r103, 6;
	add.s32 	%r100, %r67, %r172;
	mul.wide.s32 	%rd97, %r100, 4;
	add.s64 	%rd8, %rd3, %rd97;
	@%p2 bra 	$L__BB0_167;
	ld.global.f32 	%f2051, [%rd8];
	max.f32 	%f2052, %f2051, %f2090;
	st.global.f32 	[%rd8], %f2052;
	bra.uni 	$L__BB0_169;
$L__BB0_167:
	setp.ge.s32 	%p121, %r99, %r102;
	setp.ge.s32 	%p122, %r66, %r103;
	or.pred  	%p123, %p121, %p122;
	@%p123 bra 	$L__BB0_169;
	ld.global.f32 	%f2053, [%rd8];
	max.f32 	%f2054, %f2053, %f2090;
	st.global.f32 	[%rd8], %f2054;
$L__BB0_169:
	@%p2 bra 	$L__BB0_171;
	ld.global.f32 	%f2055, [%rd8+64];
	max.f32 	%f2056, %f2055, %f2089;
	st.global.f32 	[%rd8+64], %f2056;
	bra.uni 	$L__BB0_173;
$L__BB0_171:
	setp.ge.s32 	%p124, %r99, %r102;
	setp.ge.s32 	%p125, %r91, %r103;
	or.pred  	%p126, %p124, %p125;
	@%p126 bra 	$L__BB0_173;
	ld.global.f32 	%f2057, [%rd8+64];
	max.f32 	%f2058, %f2057, %f2089;
	st.global.f32 	[%rd8+64], %f2058;
$L__BB0_173:
	@%p2 bra 	$L__BB0_175;
	ld.global.f32 	%f2059, [%rd8+128];
	max.f32 	%f2060, %f2059, %f2088;
	st.global.f32 	[%rd8+128], %f2060;
	bra.uni 	$L__BB0_177;
$L__BB0_175:
	setp.ge.s32 	%p127, %r99, %r102;
	setp.ge.s32 	%p128, %r92, %r103;
	or.pred  	%p129, %p127, %p128;
	@%p129 bra 	$L__BB0_177;
	ld.global.f32 	%f2061, [%rd8+128];
	max.f32 	%f2062, %f2061, %f2088;
	st.global.f32 	[%rd8+128], %f2062;
$L__BB0_177:
	@%p2 bra 	$L__BB0_179;
	ld.global.f32 	%f2063, [%rd8+192];
	max.f32 	%f2064, %f2063, %f2087;
	st.global.f32 	[%rd8+192], %f2064;
	bra.uni 	$L__BB0_181;
$L__BB0_179:
	setp.ge.s32 	%p130, %r99, %r102;
	setp.ge.s32 	%p131, %r93, %r103;
	or.pred  	%p132, %p130, %p131;
	@%p132 bra 	$L__BB0_181;
	ld.global.f32 	%f2065, [%rd8+192];
	max.f32 	%f2066, %f2065, %f2087;
	st.global.f32 	[%rd8+192], %f2066;
$L__BB0_181:
	add.s32 	%r101, %r65, 80;
	add.s32 	%r173, %r100, %r95;
	mul.wide.s32 	%rd98, %r173, 4;
	add.s64 	%rd9, %rd3, %rd98;
	@%p2 bra 	$L__BB0_183;
	ld.global.f32 	%f2067, [%rd9];
	max.f32 	%f2068, %f2067, %f2086;
	st.global.f32 	[%rd9], %f2068;
	bra.uni 	$L__BB0_185;
$L__BB0_183:
	setp.ge.s32 	%p133, %r101, %r102;
	setp.ge.s32 	%p134, %r66, %r103;
	or.pred  	%p135, %p133, %p134;
	@%p135 bra 	$L__BB0_185;
	ld.global.f32 	%f2069, [%rd9];
	max.f32 	%f2070, %f2069, %f2086;
	st.global.f32 	[%rd9], %f2070;
$L__BB0_185:
	@%p2 bra 	$L__BB0_187;
	ld.global.f32 	%f2071, [%rd9+64];
	max.f32 	%f2072, %f2071, %f2085;
	st.global.f32 	[%rd9+64], %f2072;
	bra.uni 	$L__BB0_189;
$L__BB0_187:
	setp.ge.s32 	%p136, %r101, %r102;
	setp.ge.s32 	%p137, %r91, %r103;
	or.pred  	%p138, %p136, %p137;
	@%p138 bra 	$L__BB0_189;
	ld.global.f32 	%f2073, [%rd9+64];
	max.f32 	%f2074, %f2073, %f2085;
	st.global.f32 	[%rd9+64], %f2074;
$L__BB0_189:
	@%p2 bra 	$L__BB0_191;
	ld.global.f32 	%f2075, [%rd9+128];
	max.f32 	%f2076, %f2075, %f2084;
	st.global.f32 	[%rd9+128], %f2076;
	bra.uni 	$L__BB0_193;
$L__BB0_191:
	setp.ge.s32 	%p139, %r101, %r102;
	setp.ge.s32 	%p140, %r92, %r103;
	or.pred  	%p141, %p139, %p140;
	@%p141 bra 	$L__BB0_193;
	ld.global.f32 	%f2077, [%rd9+128];
	max.f32 	%f2078, %f2077, %f2084;
	st.global.f32 	[%rd9+128], %f2078;
$L__BB0_193:
	@%p2 bra 	$L__BB0_195;
	ld.global.f32 	%f2079, [%rd9+192];
	max.f32 	%f2080, %f2079, %f2083;
	st.global.f32 	[%rd9+192], %f2080;
	bra.uni 	$L__BB0_197;
$L__BB0_195:
	setp.ge.s32 	%p142, %r101, %r102;
	setp.ge.s32 	%p143, %r93, %r103;
	or.pred  	%p144, %p142, %p143;
	@%p144 bra 	$L__BB0_197;
	ld.global.f32 	%f2081, [%rd9+192];
	max.f32 	%f2082, %f2081, %f2083;
	st.global.f32 	[%rd9+192], %f2082;
$L__BB0_197:
	ret;

}
	// .globl	_Z18FP64_maxmul_kernelILi96ELi32ELi64ELi6ELi4EEvPdS0_S0_iii
.visible .entry _Z18FP64_maxmul_kernelILi96ELi32ELi64ELi6ELi4EEvPdS0_S0_iii(
	.param .u64 .ptr .align 1 _Z18FP64_maxmul_kernelILi96ELi32ELi64ELi6ELi4EEvPdS0_S0_iii_param_0,
	.param .u64 .ptr .align 1 _Z18FP64_maxmul_kernelILi96ELi32ELi64ELi6ELi4EEvPdS0_S0_iii_param_1,
	.param .u64 .ptr .align 1 _Z18FP64_maxmul_kernelILi96ELi32ELi64ELi6ELi4EEvPdS0_S0_iii_param_2,
	.param .u32 _Z18FP64_maxmul_kernelILi96ELi32ELi64ELi6ELi4EEvPdS0_S0_iii_param_3,
	.param .u32 _Z18FP64_maxmul_kernelILi96ELi32ELi64ELi6ELi4EEvPdS0_S0_iii_param_4,
	.param .u32 _Z18FP64_maxmul_kernelILi96ELi32ELi64ELi6ELi4EEvPdS0_S0_iii_param_5
)
{
	.reg .pred 	%p<145>;
	.reg .b32 	%r<830>;
	.reg .b64 	%rd<178>;
	.reg .b64 	%fd<2151>;
	// demoted variable
	.shared .align 8 .b8 _ZZ18FP64_maxmul_kernelILi96ELi32ELi64ELi6ELi4EEvPdS0_S0_iiiE2As[24576];
	// demoted variable
	.shared .align 8 .b8 _ZZ18FP64_maxmul_kernelILi96ELi32ELi64ELi6ELi4EEvPdS0_S0_iiiE2Bs[16384];
	ld.param.u32 	%r86, [_Z18FP64_maxmul_kernelILi96ELi32ELi64ELi6ELi4EEvPdS0_S0_iii_param_5];
	mov.u32 	%r87, %tid.y;
	shl.b32 	%r88, %r87, 4;
	mov.u32 	%r89, %tid.x;
	add.s32 	%r1, %r88, %r89;
	shr.u32 	%r814, %r1, 6;
	and.b32  	%r817, %r1, 31;
	setp.lt.s32 	%p4, %r86, 1;
	mov.f64 	%fd2083, 0d0000000000000000;
	mov.f64 	%fd2084, %fd2083;
	mov.f64 	%fd2085, %fd2083;
	mov.f64 	%fd2086, %fd2083;
	mov.f64 	%fd2087, %fd2083;
	mov.f64 	%fd2088, %fd2083;
	mov.f64 	%fd2089, %fd2083;
	mov.f64 	%fd2090, %fd2083;
	mov.f64 	%fd2091, %fd2083;
	mov.f64 	%fd2092, %fd2083;
	mov.f64 	%fd2093, %fd2083;
	mov.f64 	%fd2094, %fd2083;
	mov.f64 	%fd2095, %fd2083;
	mov.f64 	%fd2096, %fd2083;
	mov.f64 	%fd2097, %fd2083;
	mov.f64 	%fd2098, %fd2083;
	mov.f64 	%fd2099, %fd2083;
	mov.f64 	%fd2100, %fd2083;
	mov.f64 	%fd2101, %fd2083;
	mov.f64 	%fd2102, %fd2083;
	mov.f64 	%fd2103, %fd2083;
	mov.f64 	%fd2104, %fd2083;
	mov.f64 	%fd2105, %fd2083;
	mov.f64 	%fd2106, %fd2083;
	@%p4 bra 	$L__BB1_101;
	ld.param.u32 	%r783, [_Z18FP64_maxmul_kernelILi96ELi32ELi64ELi6ELi4EEvPdS0_S0_iii_param_5];
	ld.param.u32 	%r745, [_Z18FP64_maxmul_kernelILi96ELi32ELi64ELi6ELi4EEvPdS0_S0_iii_param_4];
	shr.u32 	%r91, %r1, 5;
	and.b32  	%r92, %r1, 63;
	mov.u32 	%r93, %ctaid.y;
	mad.lo.s32 	%r94, %r93, 96, %r91;
	mov.u32 	%r95, %ctaid.x;
	shl.b32 	%r96, %r95, 6;
	shl.b32 	%r97, %r783, 3;
	shl.b32 	%r98, %r783, 4;
	shl.b32 	%r99, %r783, 5;
	shl.b32 	%r100, %r783, 6;
	add.s32 	%r101, %r94, 88;
	mad.lo.s32 	%r829, %r783, %r101, %r817;
	mad.lo.s32 	%r818, %r94, %r783, %r817;
	add.s32 	%r826, %r818, %r100;
	add.s32 	%r828, %r826, %r98;
	add.s32 	%r827, %r826, %r97;
	add.s32 	%r822, %r818, %r99;
	add.s32 	%r824, %r822, %r98;
	add.s32 	%r825, %r824, %r97;
	add.s32 	%r823, %r822, %r97;
	add.s32 	%r820, %r818, %r98;
	add.s32 	%r821, %r820, %r97;
	add.s32 	%r819, %r818, %r97;
	add.s32 	%r102, %r814, 28;
	mad.lo.s32 	%r103, %r745, %r102, %r96;
	add.s32 	%r815, %r103, %r92;
	add.s32 	%r104, %r814, 24;
	mad.lo.s32 	%r105, %r745, %r104, %r96;
	add.s32 	%r813, %r105, %r92;
	add.s32 	%r106, %r814, 20;
	mad.lo.s32 	%r107, %r745, %r106, %r96;
	add.s32 	%r812, %r107, %r92;
	add.s32 	%r108, %r814, 16;
	mad.lo.s32 	%r109, %r745, %r108, %r96;
	add.s32 	%r811, %r109, %r92;
	add.s32 	%r110, %r814, 12;
	mad.lo.s32 	%r111, %r745, %r110, %r96;
	add.s32 	%r810, %r111, %r92;
	add.s32 	%r112, %r814, 8;
	mad.lo.s32 	%r113, %r745, %r112, %r96;
	add.s32 	%r809, %r113, %r92;
	mad.lo.s32 	%r114, %r745, %r814, %r96;
	add.s32 	%r808, %r114, %r92;
	add.s32 	%r115, %r814, 4;
	mad.lo.s32 	%r116, %r745, %r115, %r96;
	add.s32 	%r807, %r116, %r92;
	mov.f64 	%fd2083, 0d0000000000000000;
	mov.b32 	%r816, 16;
$L__BB1_2:
	ld.param.u32 	%r784, [_Z18FP64_maxmul_kernelILi96ELi32ELi64ELi6ELi4EEvPdS0_S0_iii_param_5];
	mov.u32 	%r117, %nctaid.y;
	add.s32 	%r119, %r117, -1;
	mov.u32 	%r120, %ctaid.y;
	setp.eq.s32 	%p5, %r120, %r119;
	add.s32 	%r122, %r816, -16;
	add.s32 	%r123, %r784, -32;
	setp.gt.s32 	%p6, %r122, %r123;
	or.pred  	%p1, %p6, %p5;
	@%p1 bra 	$L__BB1_3;
	bra.uni 	$L__BB1_5;
$L__BB1_3:
	ld.param.u32 	%r785, [_Z18FP64_maxmul_kernelILi96ELi32ELi64ELi6ELi4EEvPdS0_S0_iii_param_5];
	ld.param.u32 	%r709, [_Z18FP64_maxmul_kernelILi96ELi32ELi64ELi6ELi4EEvPdS0_S0_iii_param_3];
	setp.ge.s32 	%p7, %r817, %r785;
	mov.u32 	%r124, %tid.y;
	shl.b32 	%r125, %r124, 4;
	mov.u32 	%r126, %tid.x;
	add.s32 	%r127, %r125, %r126;
	shr.u32 	%r128, %r127, 5;
	mad.lo.s32 	%r130, %r120, 96, %r128;
	setp.ge.s32 	%p8, %r130, %r709;
	mov.f64 	%fd2131, 0d0000000000000000;
	or.pred  	%p9, %p8, %p7;
	@%p9 bra 	$L__BB1_6;
	ld.param.u64 	%rd138, [_Z18FP64_maxmul_kernelILi96ELi32ELi64ELi6ELi4EEvPdS0_S0_iii_param_0];
	cvta.to.global.u64 	%rd14, %rd138;
	mul.wide.u32 	%rd15, %r818, 8;
	add.s64 	%rd16, %rd14, %rd15;
	ld.global.nc.f64 	%fd2131, [%rd16];
	bra.uni 	$L__BB1_6;
$L__BB1_5:
	ld.param.u64 	%rd137, [_Z18FP64_maxmul_kernelILi96ELi32ELi64ELi6ELi4EEvPdS0_S0_iii_param_0];
	cvta.to.global.u64 	%rd11, %rd137;
	mul.wide.u32 	%rd12, %r818, 8;
	add.s64 	%rd13, %rd11, %rd12;
	ld.global.nc.f64 	%fd2131, [%rd13];
$L__BB1_6:
	mov.u32 	%r131, %tid.y;
	shl.b32 	%r132, %r131, 4;
	mov.u32 	%r133, %tid.x;
	add.s32 	%r134, %r132, %r133;
	shl.b32 	%r135, %r134, 3;
	and.b32  	%r136, %r135, 248;
	mov.u32 	%r137, _ZZ18FP64_maxmul_kernelILi96ELi32ELi64ELi6ELi4EEvPdS0_S0_iiiE2As;
	add.s32 	%r138, %r137, %r136;
	and.b32  	%r139, %r135, 261888;
	add.s32 	%r140, %r138, %r139;
	st.shared.f64 	[%r140], %fd2131;
	@%p1 bra 	$L__BB1_8;
	ld.param.u64 	%rd139, [_Z18FP64_maxmul_kernelILi96ELi32ELi64ELi6ELi4EEvPdS0_S0_iii_param_0];
	cvta.to.global.u64 	%rd17, %rd139;
	mul.wide.u32 	%rd18, %r819, 8;
	add.s64 	%rd19, %rd17, %rd18;
	ld.global.nc.f64 	%fd118, [%rd19];
	st.shared.f64 	[%r140+2048], %fd118;
	bra.uni 	$L__BB1_11;
$L__BB1_8:
	ld.param.u32 	%r786, [_Z18FP64_maxmul_kernelILi96ELi32ELi64ELi6ELi4EEvPdS0_S0_iii_param_5];
	ld.param.u32 	%r710, [_Z18FP64_maxmul_kernelILi96ELi32ELi64ELi6ELi4EEvPdS0_S0_iii_param_3];
	setp.ge.s32 	%p10, %r817, %r786;
	shr.u32 	%r155, %r134, 5;
	mad.lo.s32 	%r157, %r120, 96, %r155;
	add.s32 	%r158, %r157, 8;
	setp.ge.s32 	%p11, %r158, %r710;
	mov.f64 	%fd2132, 0d0000000000000000;
	or.pred  	%p12, %p11, %p10;
	@%p12 bra 	$L__BB1_10;
	ld.param.u64 	%rd140, [_Z18FP64_maxmul_kernelILi96ELi32ELi64ELi6ELi4EEvPdS0_S0_iii_param_0];
	cvta.to.global.u64 	%rd20, %rd140;
	mul.wide.u32 	%rd21, %r819, 8;
	add.s64 	%rd22, %rd20, %rd21;
	ld.global.nc.f64 	%fd2132, [%rd22];
$L__BB1_10:
	mov.u32 	%r161, %tid.x;
	add.s32 	%r162, %r132, %r161;
	shl.b32 	%r163, %r162, 3;
	and.b32  	%r164, %r163, 248;
	mov.u32 	%r165, _ZZ18FP64_maxmul_kernelILi96ELi32ELi64ELi6ELi4EEvPdS0_S0_iiiE2As;
	add.s32 	%r166, %r165, %r164;
	and.b32  	%r167, %r163, 261888;
	add.s32 	%r168, %r166, %r167;
	st.shared.f64 	[%r168+2048], %fd2132;
$L__BB1_11:
	@%p1 bra 	$L__BB1_13;
	ld.param.u64 	%rd141, [_Z18FP64_maxmul_kernelILi96ELi32ELi64ELi6ELi4EEvPdS0_S0_iii_param_0];
	cvta.to.global.u64 	%rd23, %rd141;
	mul.wide.u32 	%rd24, %r820, 8;
	add.s64 	%rd25, %rd23, %rd24;
	ld.global.nc.f64 	%fd120, [%rd25];
	mov.u32 	%r175, _ZZ18FP64_maxmul_kernelILi96ELi32ELi64ELi6ELi4EEvPdS0_S0_iiiE2As;
	add.s32 	%r176, %r175, %r136;
	and.b32  	%r177, %r135, 261888;
	add.s32 	%r178, %r176, %r177;
	st.shared.f64 	[%r178+4096], %fd120;
	bra.uni 	$L__BB1_16;
$L__BB1_13:
	ld.param.u32 	%r787, [_Z18FP64_maxmul_kernelILi96ELi32ELi64ELi6ELi4EEvPdS0_S0_iii_param_5];
	ld.param.u32 	%r711, [_Z18FP64_maxmul_kernelILi96ELi32ELi64ELi6ELi4EEvPdS0_S0_iii_param_3];
	setp.ge.s32 	%p13, %r817, %r787;
	mov.u32 	%r179, %tid.y;
	shl.b32 	%r180, %r179, 4;
	mov.u32 	%r181, %tid.x;
	add.s32 	%r182, %r180, %r181;
	shr.u32 	%r183, %r182, 5;
	mov.u32 	%r184, %ctaid.y;
	mad.lo.s32 	%r185, %r184, 96, %r183;
	add.s32 	%r186, %r185, 16;
	setp.ge.s32 	%p14, %r186, %r711;
	mov.f64 	%fd2133, 0d0000000000000000;
	or.pred  	%p15, %p14, %p13;
	@%p15 bra 	$L__BB1_15;
	ld.param.u64 	%rd142, [_Z18FP64_maxmul_kernelILi96ELi32ELi64ELi6ELi4EEvPdS0_S0_iii_param_0];
	cvta.to.global.u64 	%rd26, %rd142;
	mul.wide.u32 	%rd27, %r820, 8;
	add.s64 	%rd28, %rd26, %rd27;
	ld.global.nc.f64 	%fd2133, [%rd28];
$L__BB1_15:
	shl.b32 	%r191, %r182, 3;
	and.b32  	%r192, %r191, 248;
	mov.u32 	%r193, _ZZ18FP64_maxmul_kernelILi96ELi32ELi64ELi6ELi4EEvPdS0_S0_iiiE2As;
	add.s32 	%r194, %r193, %r192;
	and.b32  	%r195, %r191, 261888;
	add.s32 	%r196, %r194, %r195;
	st.shared.f64 	[%r196+4096], %fd2133;
$L__BB1_16:
	@%p1 bra 	$L__BB1_18;
	ld.param.u64 	%rd143, [_Z18FP64_maxmul_kernelILi96ELi32ELi64ELi6ELi4EEvPdS0_S0_iii_param_0];
	cvta.to.global.u64 	%rd29, %rd143;
	mul.wide.u32 	%rd30, %r821, 8;
	add.s64 	%rd31, %rd29, %rd30;
	ld.global.nc.f64 	%fd122, [%rd31];
	mov.u32 	%r197, %tid.y;
	shl.b32 	%r198, %r197, 4;
	mov.u32 	%r199, %tid.x;
	add.s32 	%r200, %r198, %r199;
	shl.b32 	%r201, %r200, 3;
	and.b32  	%r202, %r201, 248;
	mov.u32 	%r203, _ZZ18FP64_maxmul_kernelILi96ELi32ELi64ELi6ELi4EEvPdS0_S0_iiiE2As;
	add.s32 	%r204, %r203, %r202;
	and.b32  	%r205, %r201, 261888;
	add.s32 	%r206, %r204, %r205;
	st.shared.f64 	[%r206+6144], %fd122;
	bra.uni 	$L__BB1_21;
$L__BB1_18:
	ld.param.u32 	%r788, [_Z18FP64_maxmul_kernelILi96ELi32ELi64ELi6ELi4EEvPdS0_S0_iii_param_5];
	ld.param.u32 	%r712, [_Z18FP64_maxmul_kernelILi96ELi32ELi64ELi6ELi4EEvPdS0_S0_iii_param_3];
	setp.ge.s32 	%p16, %r817, %r788;
	mov.u32 	%r207, %tid.y;
	shl.b32 	%r208, %r207, 4;
	mov.u32 	%r209, %tid.x;
	add.s32 	%r210, %r208, %r209;
	shr.u32 	%r211, %r210, 5;
	mov.u32 	%r212, %ctaid.y;
	mad.lo.s32 	%r213, %r212, 96, %r211;
	add.s32 	%r214, %r213, 24;
	setp.ge.s32 	%p17, %r214, %r712;
	mov.f64 	%fd2134, 0d0000000000000000;
	or.pred  	%p18, %p17, %p16;
	@%p18 bra 	$L__BB1_20;
	ld.param.u64 	%rd144, [_Z18FP64_maxmul_kernelILi96ELi32ELi64ELi6ELi4EEvPdS0_S0_iii_param_0];
	cvta.to.global.u64 	%rd32, %rd144;
	mul.wide.u32 	%rd33, %r821, 8;
	add.s64 	%rd34, %rd32, %rd33;
	ld.global.nc.f64 	%fd2134, [%rd34];
$L__BB1_20:
	shl.b32 	%r219, %r210, 3;
	and.b32  	%r220, %r219, 248;
	mov.u32 	%r221, _ZZ18FP64_maxmul_kernelILi96ELi32ELi64ELi6ELi4EEvPdS0_S0_iiiE2As;
	add.s32 	%r222, %r221, %r220;
	and.b32  	%r223, %r219, 261888;
	add.s32 	%r224, %r222, %r223;
	st.shared.f64 	[%r224+6144], %fd2134;
$L__BB1_21:
	@%p1 bra 	$L__BB1_23;
	ld.param.u64 	%rd145, [_Z18FP64_maxmul_kernelILi96ELi32ELi64ELi6ELi4EEvPdS0_S0_iii_param_0];
	cvta.to.global.u64 	%rd35, %rd145;
	mul.wide.u32 	%rd36, %r822, 8;
	add.s64 	%rd37, %rd35, %rd36;
	ld.global.nc.f64 	%fd124, [%rd37];
	mov.u32 	%r225, %tid.y;
	shl.b32 	%r226, %r225, 4;
	mov.u32 	%r227, %tid.x;
	add.s32 	%r228, %r226, %r227;
	shl.b32 	%r229, %r228, 3;
	and.b32  	%r230, %r229, 248;
	mov.u32 	%r231, _ZZ18FP64_maxmul_kernelILi96ELi32ELi64ELi6ELi4EEvPdS0_S0_iiiE2As;
	add.s32 	%r232, %r231, %r230;
	and.b32  	%r233, %r229, 261888;
	add.s32 	%r234, %r232, %r233;
	st.shared.f64 	[%r234+8192], %fd124;
	bra.uni 	$L__BB1_26;
$L__BB1_23:
	ld.param.u32 	%r789, [_Z18FP64_maxmul_kernelILi96ELi32ELi64ELi6ELi4EEvPdS0_S0_iii_param_5];
	ld.param.u32 	%r713, [_Z18FP64_maxmul_kernelILi96ELi32ELi64ELi6ELi4EEvPdS0_S0_iii_param_3];
	setp.ge.s32 	%p19, %r817, %r789;
	mov.u32 	%r235, %tid.y;
	shl.b32 	%r236, %r235, 4;
	mov.u32 	%r237, %tid.x;
	add.s32 	%r238, %r236, %r237;
	shr.u32 	%r239, %r238, 5;
	mov.u32 	%r240, %ctaid.y;
	mad.lo.s32 	%r241, %r240, 96, %r239;
	add.s32 	%r242, %r241, 32;
	setp.ge.s32 	%p20, %r242, %r713;
	mov.f64 	%fd2135, 0d0000000000000000;
	or.pred  	%p21, %p20, %p19;
	@%p21 bra 	$L__BB1_25;
	ld.param.u64 	%rd146, [_Z18FP64_maxmul_kernelILi96ELi32ELi64ELi6ELi4EEvPdS0_S0_iii_param_0];
	cvta.to.global.u64 	%rd38, %rd146;
	mul.wide.u32 	%rd39, %r822, 8;
	add.s64 	%rd40, %rd38, %rd39;
	ld.global.nc.f64 	%fd2135, [%rd40];
$L__BB1_25:
	shl.b32 	%r247, %r238, 3;
	and.b32  	%r248, %r247, 248;
	mov.u32 	%r249, _ZZ18FP64_maxmul_kernelILi96ELi32ELi64ELi6ELi4EEvPdS0_S0_iiiE2As;
	add.s32 	%r250, %r249, %r248;
	and.b32  	%r251, %r247, 261888;
	add.s32 	%r252, %r250, %r251;
	st.shared.f64 	[%r252+8192], %fd2135;
$L__BB1_26:
	@%p1 bra 	$L__BB1_28;
	ld.param.u64 	%rd147, [_Z18FP64_maxmul_kernelILi96ELi32ELi64ELi6ELi4EEvPdS0_S0_iii_param_0];
	cvta.to.global.u64 	%rd41, %rd147;
	mul.wide.u32 	%rd42, %r823, 8;
	add.s64 	%rd43, %rd41, %rd42;
	ld.global.nc.f64 	%fd126, [%rd43];
	mov.u32 	%r253, %tid.y;
	shl.b32 	%r254, %r253, 4;
	mov.u32 	%r255, %tid.x;
	add.s32 	%r256, %r254, %r255;
	shl.b32 	%r257, %r256, 3;
	and.b32  	%r258, %r257, 248;
	mov.u32 	%r259, _ZZ18FP64_maxmul_kernelILi96ELi32ELi64ELi6ELi4EEvPdS0_S0_iiiE2As;
	add.s32 	%r260, %r259, %r258;
	and.b32  	%r261, %r257, 261888;
	add.s32 	%r262, %r260, %r261;
	st.shared.f64 	[%r262+10240], %fd126;
	bra.uni 	$L__BB1_31;
$L__BB1_28:
	ld.param.u32 	%r790, [_Z18FP64_maxmul_kernelILi96ELi32ELi64ELi6ELi4EEvPdS0_S0_iii_param_5];
	ld.param.u32 	%r714, [_Z18FP64_maxmul_kernelILi96ELi32ELi64ELi6ELi4EEvPdS0_S0_iii_param_3];
	setp.ge.s32 	%p22, %r817, %r790;
	mov.u32 	%r263, %tid.y;
	shl.b32 	%r264, %r263, 4;
	mov.u32 	%r265, %tid.x;
	add.s32 	%r266, %r264, %r265;
	shr.u32 	%r267, %r266, 5;
	mov.u32 	%r268, %ctaid.y;
	mad.lo.s32 	%r269, %r268, 96, %r267;
	add.s32 	%r270, %r269, 40;
	setp.ge.s32 	%p23, %r270, %r714;
	mov.f64 	%fd2136, 0d0000000000000000;
	or.pred  	%p24, %p23, %p22;
	@%p24 bra 	$L__BB1_30;
	ld.param.u64 	%rd148, [_Z18FP64_maxmul_kernelILi96ELi32ELi64ELi6ELi4EEvPdS0_S0_iii_param_0];
	cvta.to.global.u64 	%rd44, %rd148;
	mul.wide.u32 	%rd45, %r823, 8;
	add.s64 	%rd46, %rd44, %rd45;
	ld.global.nc.f64 	%fd2136, [%rd46];
$L__BB1_30:
	shl.b32 	%r275, %r266, 3;
	and.b32  	%r276, %r275, 248;
	mov.u32 	%r277, _ZZ18FP64_maxmul_kernelILi96ELi32ELi64ELi6ELi4EEvPdS0_S0_iiiE2As;
	add.s32 	%r278, %r277, %r276;
	and.b32  	%r279, %r275, 261888;
	add.s32 	%r280, %r278, %r279;
	st.shared.f64 	[%r280+10240], %fd2136;
$L__BB1_31:
	@%p1 bra 	$L__BB1_33;
	ld.param.u64 	%rd149, [_Z18FP64_maxmul_kernelILi96ELi32ELi64ELi6ELi4EEvPdS0_S0_iii_param_0];
	cvta.to.global.u64 	%rd47, %rd149;
	mul.wide.u32 	%rd48, %r824, 8;
	add.s64 	%rd49, %rd47, %rd48;
	ld.global.nc.f64 	%fd128, [%rd49];
	mov.u32 	%r281, %tid.y;
	shl.b32 	%r282, %r281, 4;
	mov.u32 	%r283, %tid.x;
	add.s32 	%r284, %r282, %r283;
	shl.b32 	%r285, %r284, 3;
	and.b32  	%r286, %r285, 248;
	mov.u32 	%r287, _ZZ18FP64_maxmul_kernelILi96ELi32ELi64ELi6ELi4EEvPdS0_S0_iiiE2As;
	add.s32 	%r288, %r287, %r286;
	and.b32  	%r289, %r285, 261888;
	add.s32 	%r290, %r288, %r289;
	st.shared.f64 	[%r290+12288], %fd128;
	bra.uni 	$L__BB1_36;
$L__BB1_33:
	ld.param.u32 	%r791, [_Z18FP64_maxmul_kernelILi96ELi32ELi64ELi6ELi4EEvPdS0_S0_iii_param_5];
	ld.param.u32 	%r715, [_Z18FP64_maxmul_kernelILi96ELi32ELi64ELi6ELi4EEvPdS0_S0_iii_param_3];
	setp.ge.s32 	%p25, %r817, %r791;
	mov.u32 	%r291, %tid.y;
	shl.b32 	%r292, %r291, 4;
	mov.u32 	%r293, %tid.x;
	add.s32 	%r294, %r292, %r293;
	shr.u32 	%r295, %r294, 5;
	mov.u32 	%r296, %ctaid.y;
	mad.lo.s32 	%r297, %r296, 96, %r295;
	add.s32 	%r298, %r297, 48;
	setp.ge.s32 	%p26, %r298, %r715;
	mov.f64 	%fd2137, 0d0000000000000000;
	or.pred  	%p27, %p26, %p25;
	@%p27 bra 	$L__BB1_35;
	ld.param.u64 	%rd150, [_Z18FP64_maxmul_kernelILi96ELi32ELi64ELi6ELi4EEvPdS0_S0_iii_param_0];
	cvta.to.global.u64 	%rd50, %rd150;
	mul.wide.u32 	%rd51, %r824, 8;
	add.s64 	%rd52, %rd50, %rd51;
	ld.global.nc.f64 	%fd2137, [%rd52];
$L__BB1_35:
	shl.b32 	%r303, %r294, 3;
	and.b32  	%r304, %r303, 248;
	mov.u32 	%r305, _ZZ18FP64_maxmul_kernelILi96ELi32ELi64ELi6ELi4EEvPdS0_S0_iiiE2As;
	add.s32 	%r306, %r305, %r304;
	and.b32  	%r307, %r303, 261888;
	add.s32 	%r308, %r306, %r307;
	st.shared.f64 	[%r308+12288], %fd2137;
$L__BB1_36:
	@%p1 bra 	$L__BB1_38;
	ld.param.u64 	%rd151, [_Z18FP64_maxmul_kernelILi96ELi32ELi64ELi6ELi4EEvPdS0_S0_iii_param_0];
	cvta.to.global.u64 	%rd53, %rd151;
	mul.wide.u32 	%rd54, %r825, 8;
	add.s64 	%rd55, %rd53, %rd54;
	ld.global.nc.f64 	%fd130, [%rd55];
	mov.u32 	%r309, %tid.y;
	shl.b32 	%r310, %r309, 4;
	mov.u32 	%r311, %tid.x;
	add.s32 	%r312, %r310, %r311;
	shl.b32 	%r313, %r312, 3;
	and.b32  	%r314, %r313, 248;
	mov.u32 	%r315, _ZZ18FP64_maxmul_kernelILi96ELi32ELi64ELi6ELi4EEvPdS0_S0_iiiE2As;
	add.s32 	%r316, %r315, %r314;
	and.b32  	%r317, %r313, 261888;
	add.s32 	%r318, %r316, %r317;
	st.shared.f64 	[%r318+14336], %fd130;
	bra.uni 	$L__BB1_41;
$L__BB1_38:
	ld.param.u32 	%r792, [_Z18FP64_maxmul_kernelILi96ELi32ELi64ELi6ELi4EEvPdS0_S0_iii_param_5];
	ld.param.u32 	%r716, [_Z18FP64_maxmul_kernelILi96ELi32ELi64ELi6ELi4EEvPdS0_S0_iii_param_3];
	setp.ge.s32 	%p28, %r817, %r792;
	mov.u32 	%r319, %tid.y;
	shl.b32 	%r320, %r319, 4;
	mov.u32 	%r321, %tid.x;
	add.s32 	%r322, %r320, %r321;
	shr.u32 	%r323, %r322, 5;
	mov.u32 	%r324, %ctaid.y;
	mad.lo.s32 	%r325, %r324, 96, %r323;
	add.s32 	%r326, %r325, 56;
	setp.ge.s32 	%p29, %r326, %r716;
	mov.f64 	%fd2138, 0d0000000000000000;
	or.pred  	%p30, %p29, %p28;
	@%p30 bra 	$L__BB1_40;
	ld.param.u64 	%rd152, [_Z18FP64_maxmul_kernelILi96ELi32ELi64ELi6ELi4EEvPdS0_S0_iii_param_0];
	cvta.to.global.u64 	%rd56, %rd152;
	mul.wide.u32 	%rd57, %r825, 8;
	add.s64 	%rd58, %rd56, %rd57;
	ld.global.nc.f64 	%fd2138, [%rd58];
$L__BB1_40:
	shl.b32 	%r331, %r322, 3;
	and.b32  	%r332, %r331, 248;
	mov.u32 	%r333, _ZZ18FP64_maxmul_kernelILi96ELi32ELi64ELi6ELi4EEvPdS0_S0_iiiE2As;
	add.s32 	%r334, %r333, %r332;
	and.b32  	%r335, %r331, 261888;
	add.s32 	%r336, %r334, %r335;
	st.shared.f64 	[%r336+14336], %fd2138;
$L__BB1_41:
	@%p1 bra 	$L__BB1_43;
	ld.param.u64 	%rd153, [_Z18FP64_maxmul_kernelILi96ELi32ELi64ELi6ELi4EEvPdS0_S0_iii_param_0];
	cvta.to.global.u64 	%rd59, %rd153;
	mul.wide.u32 	%rd60, %r826, 8;
	add.s64 	%rd61, %rd59, %rd60;
	ld.global.nc.f64 	%fd132, [%rd61];
	mov.u32 	%r337, %tid.y;
	shl.b32 	%r338, %r337, 4;
	mov.u32 	%r339, %tid.x;
	add.s32 	%r340, %r338, %r339;
	shl.b32 	%r341, %r340, 3;
	and.b32  	%r342, %r341, 248;
	mov.u32 	%r343, _ZZ18FP64_maxmul_kernelILi96ELi32ELi64ELi6ELi4EEvPdS0_S0_iiiE2As;
	add.s32 	%r344, %r343, %r342;
	and.b32  	%r345, %r341, 261888;
	add.s32 	%r346, %r344, %r345;
	st.shared.f64 	[%r346+16384], %fd132;
	bra.uni 	$L__BB1_46;
$L__BB1_43:
	ld.param.u32 	%r793, [_Z18FP64_maxmul_kernelILi96ELi32ELi64ELi6ELi4EEvPdS0_S0_iii_param_5];
	ld.param.u32 	%r717, [_Z18FP64_maxmul_kernelILi96ELi32ELi64ELi6ELi4EEvPdS0_S0_iii_param_3];
	setp.ge.s32 	%p31, %r817, %r793;
	mov.u32 	%r347, %tid.y;
	shl.b32 	%r348, %r347, 4;
	mov.u32 	%r349, %tid.x;
	add.s32 	%r350, %r348, %r349;
	shr.u32 	%r351, %r350, 5;
	mov.u32 	%r352, %ctaid.y;
	mad.lo.s32 	%r353, %r352, 96, %r351;
	add.s32 	%r354, %r353, 64;
	setp.ge.s32 	%p32, %r354, %r717;
	mov.f64 	%fd2139, 0d0000000000000000;
	or.pred  	%p33, %p32, %p31;
	@%p33 bra 	$L__BB1_45;
	ld.param.u64 	%rd154, [_Z18FP64_maxmul_kernelILi96ELi32ELi64ELi6ELi4EEvPdS0_S0_iii_param_0];
	cvta.to.global.u64 	%rd62, %rd154;
	mul.wide.u32 	%rd63, %r826, 8;
	add.s64 	%rd64, %rd62, %rd63;
	ld.global.nc.f64 	%fd2139, [%rd64];
$L__BB1_45:
	shl.b32 	%r359, %r350, 3;
	and.b32  	%r360, %r359, 248;
	mov.u32 	%r361, _ZZ18FP64_maxmul_kernelILi96ELi32ELi64ELi6ELi4EEvPdS0_S0_iiiE2As;
	add.s32 	%r362, %r361, %r360;
	and.b32  	%r363, %r359, 261888;
	add.s32 	%r364, %r362, %r363;
	st.shared.f64 	[%r364+16384], %fd2139;
$L__BB1_46:
	@%p1 bra 	$L__BB1_48;
	ld.param.u64 	%rd155, [_Z18FP64_maxmul_kernelILi96ELi32ELi64ELi6ELi4EEvPdS0_S0_iii_param_0];
	cvta.to.global.u64 	%rd65, %rd155;
	mul.wide.u32 	%rd66, %r827, 8;
	add.s64 	%rd67, %rd65, %rd66;
	ld.global.nc.f64 	%fd134, [%rd67];
	mov.u32 	%r365, %tid.y;
	shl.b32 	%r366, %r365, 4;
	mov.u32 	%r367, %tid.x;
	add.s32 	%r368, %r366, %r367;
	shl.b32 	%r369, %r368, 3;
	and.b32  	%r370, %r369, 248;
	mov.u32 	%r371, _ZZ18FP64_maxmul_kernelILi96ELi32ELi64ELi6ELi4EEvPdS0_S0_iiiE2As;
	add.s32 	%r372, %r371, %r370;
	and.b32  	%r373, %r369, 261888;
	add.s32 	%r374, %r372, %r373;
	st.shared.f64 	[%r374+18432], %fd134;
	bra.uni 	$L__BB1_51;
$L__BB1_48:
	ld.param.u32 	%r794, [_Z18FP64_maxmul_kernelILi96ELi32ELi64ELi6ELi4EEvPdS0_S0_iii_param_5];
	ld.param.u32 	%r718, [_Z18FP64_maxmul_kernelILi96ELi32ELi64ELi6ELi4EEvPdS0_S0_iii_param_3];
	setp.ge.s32 	%p34, %r817, %r794;
	mov.u32 	%r375, %tid.y;
	shl.b32 	%r376, %r375, 4;
	mov.u32 	%r377, %tid.x;
	add.s32 	%r378, %r376, %r377;
	shr.u32 	%r379, %r378, 5;
	mov.u32 	%r380, %ctaid.y;
	mad.lo.s32 	%r381, %r380, 96, %r379;
	add.s32 	%r382, %r381, 72;
	setp.ge.s32 	%p35, %r382, %r718;
	mov.f64 	%fd2140, 0d0000000000000000;
	or.pred  	%p36, %p35, %p34;
	@%p36 bra 	$L__BB1_50;
	ld.param.u64 	%rd156, [_Z18FP64_maxmul_kernelILi96ELi32ELi64ELi6ELi4EEvPdS0_S0_iii_param_0];
	cvta.to.global.u64 	%rd68, %rd156;
	mul.wide.u32 	%rd69, %r827, 8;
	add.s64 	%rd70, %rd68, %rd69;
	ld.global.nc.f64 	%fd2140, [%rd70];
$L__BB1_50:
	shl.b32 	%r387, %r378, 3;
	and.b32  	%r388, %r387, 248;
	mov.u32 	%r389, _ZZ18FP64_maxmul_kernelILi96ELi32ELi64ELi6ELi4EEvPdS0_S0_iiiE2As;
	add.s32 	%r390, %r389, %r388;
	and.b32  	%r391, %r387, 261888;
	add.s32 	%r392, %r390, %r391;
	st.shared.f64 	[%r392+18432], %fd2140;
$L__BB1_51:
	@%p1 bra 	$L__BB1_53;
	ld.param.u64 	%rd157, [_Z18FP64_maxmul_kernelILi96ELi32ELi64ELi6ELi4EEvPdS0_S0_iii_param_0];
	cvta.to.global.u64 	%rd71, %rd157;
	mul.wide.u32 	%rd72, %r828, 8;
	add.s64 	%rd73, %rd71, %rd72;
	ld.global.nc.f64 	%fd136, [%rd73];
	mov.u32 	%r393, %tid.y;
	shl.b32 	%r394, %r393, 4;
	mov.u32 	%r395, %tid.x;
	add.s32 	%r396, %r394, %r395;
	shl.b32 	%r397, %r396, 3;
	and.b32  	%r398, %r397, 248;
	mov.u32 	%r399, _ZZ18FP64_maxmul_kernelILi96ELi32ELi64ELi6ELi4EEvPdS0_S0_iiiE2As;
	add.s32 	%r400, %r399, %r398;
	and.b32  	%r401, %r397, 261888;
	add.s32 	%r402, %r400, %r401;
	st.shared.f64 	[%r402+20480], %fd136;
	bra.uni 	$L__BB1_56;
$L__BB1_53:
	ld.param.u32 	%r795, [_Z18FP64_maxmul_kernelILi96ELi32ELi64ELi6ELi4EEvPdS0_S0_iii_param_5];
	ld.param.u32 	%r719, [_Z18FP64_maxmul_kernelILi96ELi32ELi64ELi6ELi4EEvPdS0_S0_iii_param_3];
	setp.ge.s32 	%p37, %r817, %r795;
	mov.u32 	%r403, %tid.y;
	shl.b32 	%r404, %r403, 4;
	mov.u32 	%r405, %tid.x;
	add.s32 	%r406, %r404, %r405;
	shr.u32 	%r407, %r406, 5;
	mov.u32 	%r408, %ctaid.y;
	mad.lo.s32 	%r409, %r408, 96, %r407;
	add.s32 	%r410, %r409, 80;
	setp.ge.s32 	%p38, %r410, %r719;
	mov.f64 	%fd2141, 0d0000000000000000;
	or.pred  	%p39, %p38, %p37;
	@%p39 bra 	$L__BB1_55;
	ld.param.u64 	%rd158, [_Z18FP64_maxmul_kernelILi96ELi32ELi64ELi6ELi4EEvPdS0_S0_iii_param_0];
	cvta.to.global.u64 	%rd74, %rd158;
	mul.wide.u32 	%rd75, %r828, 8;
	add.s64 	%rd76, %rd74, %rd75;
	ld.global.nc.f64 	%fd2141, [%rd76];
$L__BB1_55:
	shl.b32 	%r415, %r406, 3;
	and.b32  	%r416, %r415, 248;
	mov.u32 	%r417, _ZZ18FP64_maxmul_kernelILi96ELi32ELi64ELi6ELi4EEvPdS0_S0_iiiE2As;
	add.s32 	%r418, %r417, %r416;
	and.b32  	%r419, %r415, 261888;
	add.s32 	%r420, %r418, %r419;
	st.shared.f64 	[%r420+20480], %fd2141;
$L__BB1_56:
	@%p1 bra 	$L__BB1_58;
	ld.param.u64 	%rd159, [_Z18FP64_maxmul_kernelILi96ELi32ELi64ELi6ELi4EEvPdS0_S0_iii_param_0];
	cvta.to.global.u64 	%rd77, %rd159;
	mul.wide.u32 	%rd78, %r829, 8;
	add.s64 	%rd79, %rd77, %rd78;
	ld.global.nc.f64 	%fd138, [%rd79];
	mov.u32 	%r421, %tid.y;
	shl.b32 	%r422, %r421, 4;
	mov.u32 	%r423, %tid.x;
	add.s32 	%r424, %r422, %r423;
	shl.b32 	%r425, %r424, 3;
	and.b32  	%r426, %r425, 248;
	mov.u32 	%r427, _ZZ18FP64_maxmul_kernelILi96ELi32ELi64ELi6ELi4EEvPdS0_S0_iiiE2As;
	add.s32 	%r428, %r427, %r426;
	and.b32  	%r429, %r425, 261888;
	add.s32 	%r430, %r428, %r429;
	st.shared.f64 	[%r430+22528], %fd138;
	bra.uni 	$L__BB1_61;
$L__BB1_58:
	ld.param.u32 	%r796, [_Z18FP64_maxmul_kernelILi96ELi32ELi64ELi6ELi4EEvPdS0_S0_iii_param_5];
	ld.param.u32 	%r720, [_Z18FP64_maxmul_kernelILi96ELi32ELi64ELi6ELi4EEvPdS0_S0_iii_param_3];
	setp.ge.s32 	%p40, %r817, %r796;
	mov.u32 	%r431, %tid.y;
	shl.b32 	%r432, %r431, 4;
	mov.u32 	%r433, %tid.x;
	add.s32 	%r434, %r432, %r433;
	shr.u32 	%r435, %r434, 5;
	mov.u32 	%r436, %ctaid.y;
	mad.lo.s32 	%r437, %r436, 96, %r435;
	add.s32 	%r438, %r437, 88;
	setp.ge.s32 	%p41, %r438, %r720;
	mov.f64 	%fd2142, 0d0000000000000000;
	or.pred  	%p42, %p41, %p40;
	@%p42 bra 	$L__BB1_60;
	ld.param.u64 	%rd160, [_Z18FP64_maxmul_kernelILi96ELi32ELi64ELi6ELi4EEvPdS0_S0_iii_param_0];
	cvta.to.global.u64 	%rd80, %rd160;
	mul.wide.u32 	%rd81, %r829, 8;
	add.s64 	%rd82, %rd80, %rd81;
	ld.global.nc.f64 	%fd2142, [%rd82];
$L__BB1_60:
	shl.b32 	%r443, %r434, 3;
	and.b32  	%r444, %r443, 248;
	mov.u32 	%r445, _ZZ18FP64_maxmul_kernelILi96ELi32ELi64ELi6ELi4EEvPdS0_S0_iiiE2As;
	add.s32 	%r446, %r445, %r444;
	and.b32  	%r447, %r443, 261888;
	add.s32 	%r448, %r446, %r447;
	st.shared.f64 	[%r448+22528], %fd2142;
$L__BB1_61:
	ld.param.u32 	%r797, [_Z18FP64_maxmul_kernelILi96ELi32ELi64ELi6ELi4EEvPdS0_S0_iii_param_5];
	add.s32 	%r449, %r816, -16;
	add.s32 	%r450, %r797, -32;
	setp.gt.s32 	%p43, %r449, %r450;
	mov.u32 	%r451, %nctaid.x;
	add.s32 	%r452, %r451, -1;
	mov.u32 	%r453, %ctaid.x;
	setp.eq.s32 	%p44, %r453, %r452;
	or.pred  	%p3, %p44, %p43;
	not.pred 	%p45, %p3;
	@%p45 bra 	$L__BB1_64;
	ld.param.u32 	%r798, [_Z18FP64_maxmul_kernelILi96ELi32ELi64ELi6ELi4EEvPdS0_S0_iii_param_5];
	ld.param.u32 	%r746, [_Z18FP64_maxmul_kernelILi96ELi32ELi64ELi6ELi4EEvPdS0_S0_iii_param_4];
	mov.u32 	%r454, %tid.y;
	shl.b32 	%r455, %r454, 4;
	mov.u32 	%r456, %tid.x;
	add.s32 	%r457, %r455, %r456;
	and.b32  	%r458, %r457, 63;
	shl.b32 	%r460, %r453, 6;
	or.b32  	%r461, %r458, %r460;
	setp.ge.s32 	%p46, %r461, %r746;
	setp.ge.s32 	%p47, %r814, %r798;
	mov.f64 	%fd2143, 0d0000000000000000;
	or.pred  	%p48, %p47, %p46;
	@%p48 bra 	$L__BB1_65;
	ld.param.u64 	%rd162, [_Z18FP64_maxmul_kernelILi96ELi32ELi64ELi6ELi4EEvPdS0_S0_iii_param_1];
	cvta.to.global.u64 	%rd86, %rd162;
	mul.wide.s32 	%rd87, %r808, 8;
	add.s64 	%rd88, %rd86, %rd87;
	ld.global.nc.f64 	%fd2143, [%rd88];
	bra.uni 	$L__BB1_65;
$L__BB1_64:
	ld.param.u64 	%rd161, [_Z18FP64_maxmul_kernelILi96ELi32ELi64ELi6ELi4EEvPdS0_S0_iii_param_1];
	cvta.to.global.u64 	%rd83, %rd161;
	mul.wide.s32 	%rd84, %r808, 8;
	add.s64 	%rd85, %rd83, %rd84;
	ld.global.nc.f64 	%fd2143, [%rd85];
$L__BB1_65:
	mov.u32 	%r463, %tid.y;
	shl.b32 	%r464, %r463, 4;
	mov.u32 	%r465, %tid.x;
	add.s32 	%r466, %r464, %r465;
	shl.b32 	%r467, %r466, 3;
	and.b32  	%r468, %r467, 504;
	mov.u32 	%r469, _ZZ18FP64_maxmul_kernelILi96ELi32ELi64ELi6ELi4EEvPdS0_S0_iiiE2Bs;
	add.s32 	%r470, %r469, %r468;
	and.b32  	%r471, %r467, 261632;
	add.s32 	%r472, %r470, %r471;
	st.shared.f64 	[%r472], %fd2143;
	@%p3 bra 	$L__BB1_67;
	ld.param.u64 	%rd163, [_Z18FP64_maxmul_kernelILi96ELi32ELi64ELi6ELi4EEvPdS0_S0_iii_param_1];
	cvta.to.global.u64 	%rd89, %rd163;
	mul.wide.s32 	%rd90, %r807, 8;
	add.s64 	%rd91, %rd89, %rd90;
	ld.global.nc.f64 	%fd141, [%rd91];
	st.shared.f64 	[%r472+2048], %fd141;
	bra.uni 	$L__BB1_70;
$L__BB1_67:
	ld.param.u32 	%r799, [_Z18FP64_maxmul_kernelILi96ELi32ELi64ELi6ELi4EEvPdS0_S0_iii_param_5];
	ld.param.u32 	%r747, [_Z18FP64_maxmul_kernelILi96ELi32ELi64ELi6ELi4EEvPdS0_S0_iii_param_4];
	and.b32  	%r487, %r466, 63;
	shl.b32 	%r489, %r453, 6;
	or.b32  	%r490, %r487, %r489;
	setp.ge.s32 	%p49, %r490, %r747;
	add.s32 	%r492, %r814, 4;
	setp.ge.s32 	%p50, %r492, %r799;
	mov.f64 	%fd2144, 0d0000000000000000;
	or.pred  	%p51, %p50, %p49;
	@%p51 bra 	$L__BB1_69;
	ld.param.u64 	%rd164, [_Z18FP64_maxmul_kernelILi96ELi32ELi64ELi6ELi4EEvPdS0_S0_iii_param_1];
	cvta.to.global.u64 	%rd92, %rd164;
	mul.wide.s32 	%rd93, %r807, 8;
	add.s64 	%rd94, %rd92, %rd93;
	ld.global.nc.f64 	%fd2144, [%rd94];
$L__BB1_69:
	mov.u32 	%r493, %tid.y;
	shl.b32 	%r494, %r493, 4;
	mov.u32 	%r495, %tid.x;
	add.s32 	%r496, %r494, %r495;
	shl.b32 	%r497, %r496, 3;
	and.b32  	%r498, %r497, 504;
	mov.u32 	%r499, _ZZ18FP64_maxmul_kernelILi96ELi32ELi64ELi6ELi4EEvPdS0_S0_iiiE2Bs;
	add.s32 	%r500, %r499, %r498;
	and.b32  	%r501, %r497, 261632;
	add.s32 	%r502, %r500, %r501;
	st.shared.f64 	[%r502+2048], %fd2144;
$L__BB1_70:
	@%p3 bra 	$L__BB1_72;
	ld.param.u64 	%rd165, [_Z18FP64_maxmul_kernelILi96ELi32ELi64ELi6ELi4EEvPdS0_S0_iii_param_1];
	cvta.to.global.u64 	%rd95, %rd165;
	mul.wide.s32 	%rd96, %r809, 8;
	add.s64 	%rd97, %rd95, %rd96;
	ld.global.nc.f64 	%fd143, [%rd97];
	mov.u32 	%r509, _ZZ18FP64_maxmul_kernelILi96ELi32ELi64ELi6ELi4EEvPdS0_S0_iiiE2Bs;
	add.s32 	%r510, %r509, %r468;
	and.b32  	%r511, %r467, 261632;
	add.s32 	%r512, %r510, %r511;
	st.shared.f64 	[%r512+4096], %fd143;
	bra.uni 	$L__BB1_75;
$L__BB1_72:
	ld.param.u32 	%r800, [_Z18FP64_maxmul_kernelILi96ELi32ELi64ELi6ELi4EEvPdS0_S0_iii_param_5];
	ld.param.u32 	%r748, [_Z18FP64_maxmul_kernelILi96ELi32ELi64ELi6ELi4EEvPdS0_S0_iii_param_4];
	mov.u32 	%r513, %tid.y;
	shl.b32 	%r514, %r513, 4;
	mov.u32 	%r515, %tid.x;
	add.s32 	%r516, %r514, %r515;
	and.b32  	%r517, %r516, 63;
	mov.u32 	%r518, %ctaid.x;
	shl.b32 	%r519, %r518, 6;
	or.b32  	%r520, %r517, %r519;
	setp.ge.s32 	%p52, %r520, %r748;
	add.s32 	%r522, %r814, 8;
	setp.ge.s32 	%p53, %r522, %r800;
	mov.f64 	%fd2145, 0d0000000000000000;
	or.pred  	%p54, %p53, %p52;
	@%p54 bra 	$L__BB1_74;
	ld.param.u64 	%rd166, [_Z18FP64_maxmul_kernelILi96ELi32ELi64ELi6ELi4EEvPdS0_S0_iii_param_1];
	cvta.to.global.u64 	%rd98, %rd166;
	mul.wide.s32 	%rd99, %r809, 8;
	add.s64 	%rd100, %rd98, %rd99;
	ld.global.nc.f64 	%fd2145, [%rd100];
$L__BB1_74:
	shl.b32 	%r527, %r516, 3;
	and.b32  	%r528, %r527, 504;
	mov.u32 	%r529, _ZZ18FP64_maxmul_kernelILi96ELi32ELi64ELi6ELi4EEvPdS0_S0_iiiE2Bs;
	add.s32 	%r530, %r529, %r528;
	and.b32  	%r531, %r527, 261632;
	add.s32 	%r532, %r530, %r531;
	st.shared.f64 	[%r532+4096], %fd2145;
$L__BB1_75:
	@%p3 bra 	$L__BB1_77;
	ld.param.u64 	%rd167, [_Z18FP64_maxmul_kernelILi96ELi32ELi64ELi6ELi4EEvPdS0_S0_iii_param_1];
	cvta.to.global.u64 	%rd101, %rd167;
	mul.wide.s32 	%rd102, %r810, 8;
	add.s64 	%rd103, %rd101, %rd102;
	ld.global.nc.f64 	%fd145, [%rd103];
	mov.u32 	%r533, %tid.y;
	shl.b32 	%r534, %r533, 4;
	mov.u32 	%r535, %tid.x;
	add.s32 	%r536, %r534, %r535;
	shl.b32 	%r537, %r536, 3;
	and.b32  	%r538, %r537, 504;
	mov.u32 	%r539, _ZZ18FP64_maxmul_kernelILi96ELi32ELi64ELi6ELi4EEvPdS0_S0_iiiE2Bs;
	add.s32 	%r540, %r539, %r538;
	and.b32  	%r541, %r537, 261632;
	add.s32 	%r542, %r540, %r541;
	st.shared.f64 	[%r542+6144], %fd145;
	bra.uni 	$L__BB1_80;
$L__BB1_77:
	ld.param.u32 	%r801, [_Z18FP64_maxmul_kernelILi96ELi32ELi64ELi6ELi4EEvPdS0_S0_iii_param_5];
	ld.param.u32 	%r749, [_Z18FP64_maxmul_kernelILi96ELi32ELi64ELi6ELi4EEvPdS0_S0_iii_param_4];
	mov.u32 	%r543, %tid.y;
	shl.b32 	%r544, %r543, 4;
	mov.u32 	%r545, %tid.x;
	add.s32 	%r546, %r544, %r545;
	and.b32  	%r547, %r546, 63;
	mov.u32 	%r548, %ctaid.x;
	shl.b32 	%r549, %r548, 6;
	or.b32  	%r550, %r547, %r549;
	setp.ge.s32 	%p55, %r550, %r749;
	add.s32 	%r552, %r814, 12;
	setp.ge.s32 	%p56, %r552, %r801;
	mov.f64 	%fd2146, 0d0000000000000000;
	or.pred  	%p57, %p56, %p55;
	@%p57 bra 	$L__BB1_79;
	ld.param.u64 	%rd168, [_Z18FP64_maxmul_kernelILi96ELi32ELi64ELi6ELi4EEvPdS0_S0_iii_param_1];
	cvta.to.global.u64 	%rd104, %rd168;
	mul.wide.s32 	%rd105, %r810, 8;
	add.s64 	%rd106, %rd104, %rd105;
	ld.global.nc.f64 	%fd2146, [%rd106];
$L__BB1_79:
	shl.b32 	%r557, %r546, 3;
	and.b32  	%r558, %r557, 504;
	mov.u32 	%r559, _ZZ18FP64_maxmul_kernelILi96ELi32ELi64ELi6ELi4EEvPdS0_S0_iiiE2Bs;
	add.s32 	%r560, %r559, %r558;
	and.b32  	%r561, %r557, 261632;
	add.s32 	%r562, %r560, %r561;
	st.shared.f64 	[%r562+6144], %fd2146;
$L__BB1_80:
	@%p3 bra 	$L__BB1_82;
	ld.param.u64 	%rd169, [_Z18FP64_maxmul_kernelILi96ELi32ELi64ELi6ELi4EEvPdS0_S0_iii_param_1];
	cvta.to.global.u64 	%rd107, %rd169;
	mul.wide.s32 	%rd108, %r811, 8;
	add.s64 	%rd109, %rd107, %rd108;
	ld.global.nc.f64 	%fd147, [%rd109];
	mov.u32 	%r563, %tid.y;
	shl.b32 	%r564, %r563, 4;
	mov.u32 	%r565, %tid.x;
	add.s32 	%r566, %r564, %r565;
	shl.b32 	%r567, %r566, 3;
	and.b32  	%r568, %r567, 504;
	mov.u32 	%r569, _ZZ18FP64_maxmul_kernelILi96ELi32ELi64ELi6ELi4EEvPdS0_S0_iiiE2Bs;
	add.s32 	%r570, %r569, %r568;
	and.b32  	%r571, %r567, 261632;
	add.s32 	%r572, %r570, %r571;
	st.shared.f64 	[%r572+8192], %fd147;
	bra.uni 	$L__BB1_85;
$L__BB1_82:
	ld.param.u32 	%r802, [_Z18FP64_maxmul_kernelILi96ELi32ELi64ELi6ELi4EEvPdS0_S0_iii_param_5];
	ld.param.u32 	%r750, [_Z18FP64_maxmul_kernelILi96ELi32ELi64ELi6ELi4EEvPdS0_S0_iii_param_4];
	mov.u32 	%r573, %tid.y;
	shl.b32 	%r574, %r573, 4;
	mov.u32 	%r575, %tid.x;
	add.s32 	%r576, %r574, %r575;
	and.b32  	%r577, %r576, 63;
	mov.u32 	%r578, %ctaid.x;
	shl.b32 	%r579, %r578, 6;
	or.b32  	%r580, %r577, %r579;
	setp.ge.s32 	%p58, %r580, %r750;
	add.s32 	%r582, %r814, 16;
	setp.ge.s32 	%p59, %r582, %r802;
	mov.f64 	%fd2147, 0d0000000000000000;
	or.pred  	%p60, %p59, %p58;
	@%p60 bra 	$L__BB1_84;
	ld.param.u64 	%rd170, [_Z18FP64_maxmul_kernelILi96ELi32ELi64ELi6ELi4EEvPdS0_S0_iii_param_1];
	cvta.to.global.u64 	%rd110, %rd170;
	mul.wide.s32 	%rd111, %r811, 8;
	add.s64 	%rd112, %rd110, %rd111;
	ld.global.nc.f64 	%fd2147, [%rd112];
$L__BB1_84:
	shl.b32 	%r587, %r576, 3;
	and.b32  	%r588, %r587, 504;
	mov.u32 	%r589, _ZZ18FP64_maxmul_kernelILi96ELi32ELi64ELi6ELi4EEvPdS0_S0_iiiE2Bs;
	add.s32 	%r590, %r589, %r588;
	and.b32  	%r591, %r587, 261632;
	add.s32 	%r592, %r590, %r591;
	st.shared.f64 	[%r592+8192], %fd2147;
$L__BB1_85:
	@%p3 bra 	$L__BB1_87;
	ld.param.u64 	%rd171, [_Z18FP64_maxmul_kernelILi96ELi32ELi64ELi6ELi4EEvPdS0_S0_iii_param_1];
	cvta.to.global.u64 	%rd113, %rd171;
	mul.wide.s32 	%rd114, %r812, 8;
	add.s64 	%rd115, %rd113, %rd114;
	ld.global.nc.f64 	%fd149, [%rd115];
	mov.u32 	%r593, %tid.y;
	shl.b32 	%r594, %r593, 4;
	mov.u32 	%r595, %tid.x;
	add.s32 	%r596, %r594, %r595;
	shl.b32 	%r597, %r596, 3;
	and.b32  	%r598, %r597, 504;
	mov.u32 	%r599, _ZZ18FP64_maxmul_kernelILi96ELi32ELi64ELi6ELi4EEvPdS0_S0_iiiE2Bs;
	add.s32 	%r600, %r599, %r598;
	and.b32  	%r601, %r597, 261632;
	add.s32 	%r602, %r600, %r601;
	st.shared.f64 	[%r602+10240], %fd149;
	bra.uni 	$L__BB1_90;
$L__BB1_87:
	ld.param.u32 	%r803, [_Z18FP64_maxmul_kernelILi96ELi32ELi64ELi6ELi4EEvPdS0_S0_iii_param_5];
	ld.param.u32 	%r751, [_Z18FP64_maxmul_kernelILi96ELi32ELi64ELi6ELi4EEvPdS0_S0_iii_param_4];
	mov.u32 	%r603, %tid.y;
	shl.b32 	%r604, %r603, 4;
	mov.u32 	%r605, %tid.x;
	add.s32 	%r606, %r604, %r605;
	and.b32  	%r607, %r606, 63;
	mov.u32 	%r608, %ctaid.x;
	shl.b32 	%r609, %r608, 6;
	or.b32  	%r610, %r607, %r609;
	setp.ge.s32 	%p61, %r610, %r751;
	add.s32 	%r612, %r814, 20;
	setp.ge.s32 	%p62, %r612, %r803;
	mov.f64 	%fd2148, 0d0000000000000000;
	or.pred  	%p63, %p62, %p61;
	@%p63 bra 	$L__BB1_89;
	ld.param.u64 	%rd172, [_Z18FP64_maxmul_kernelILi96ELi32ELi64ELi6ELi4EEvPdS0_S0_iii_param_1];
	cvta.to.global.u64 	%rd116, %rd172;
	mul.wide.s32 	%rd117, %r812, 8;
	add.s64 	%rd118, %rd116, %rd117;
	ld.global.nc.f64 	%fd2148, [%rd118];
$L__BB1_89:
	shl.b32 	%r617, %r606, 3;
	and.b32  	%r618, %r617, 504;
	mov.u32 	%r619, _ZZ18FP64_maxmul_kernelILi96ELi32ELi64ELi6ELi4EEvPdS0_S0_iiiE2Bs;
	add.s32 	%r620, %r619, %r618;
	and.b32  	%r621, %r617, 261632;
	add.s32 	%r622, %r620, %r621;
	st.shared.f64 	[%r622+10240], %fd2148;
$L__BB1_90:
	@%p3 bra 	$L__BB1_92;
	ld.param.u64 	%rd173, [_Z18FP64_maxmul_kernelILi96ELi32ELi64ELi6ELi4EEvPdS0_S0_iii_param_1];
	cvta.to.global.u64 	%rd119, %rd173;
	mul.wide.s32 	%rd120, %r813, 8;
	add.s64 	%rd121, %rd119, %rd120;
	ld.global.nc.f64 	%fd151, [%rd121];
	mov.u32 	%r623, %tid.y;
	shl.b32 	%r624, %r623, 4;
	mov.u32 	%r625, %tid.x;
	add.s32 	%r626, %r624, %r625;
	shl.b32 	%r627, %r626, 3;
	and.b32  	%r628, %r627, 504;
	mov.u32 	%r629, _ZZ18FP64_maxmul_kernelILi96ELi32ELi64ELi6ELi4EEvPdS0_S0_iiiE2Bs;
	add.s32 	%r630, %r629, %r628;
	and.b32  	%r631, %r627, 261632;
	add.s32 	%r632, %r630, %r631;
	st.shared.f64 	[%r632+12288], %fd151;
	bra.uni 	$L__BB1_95;
$L__BB1_92:
	ld.param.u32 	%r804, [_Z18FP64_maxmul_kernelILi96ELi32ELi64ELi6ELi4EEvPdS0_S0_iii_param_5];
	ld.param.u32 	%r752, [_Z18FP64_maxmul_kernelILi96ELi32ELi64ELi6ELi4EEvPdS0_S0_iii_param_4];
	mov.u32 	%r633, %tid.y;
	shl.b32 	%r634, %r633, 4;
	mov.u32 	%r635, %tid.x;
	add.s32 	%r636, %r634, %r635;
	and.b32  	%r637, %r636, 63;
	mov.u32 	%r638, %ctaid.x;
	shl.b32 	%r639, %r638, 6;
	or.b32  	%r640, %r637, %r639;
	setp.ge.s32 	%p64, %r640, %r752;
	add.s32 	%r642, %r814, 24;
	setp.ge.s32 	%p65, %r642, %r804;
	mov.f64 	%fd2149, 0d0000000000000000;
	or.pred  	%p66, %p65, %p64;
	@%p66 bra 	$L__BB1_94;
	ld.param.u64 	%rd174, [_Z18FP64_maxmul_kernelILi96ELi32ELi64ELi6ELi4EEvPdS0_S0_iii_param_1];
	cvta.to.global.u64 	%rd122, %rd174;
	mul.wide.s32 	%rd123, %r813, 8;
	add.s64 	%rd124, %rd122, %rd123;
	ld.global.nc.f64 	%fd2149, [%rd124];
$L__BB1_94:
	shl.b32 	%r647, %r636, 3;
	and.b32  	%r648, %r647, 504;
	mov.u32 	%r649, _ZZ18FP64_maxmul_kernelILi96ELi32ELi64ELi6ELi4EEvPdS0_S0_iiiE2Bs;
	add.s32 	%r650, %r649, %r648;
	and.b32  	%r651, %r647, 261632;
	add.s32 	%r652, %r650, %r651;
	st.shared.f64 	[%r652+12288], %fd2149;
$L__BB1_95:
	@%p3 bra 	$L__BB1_97;
	ld.param.u64 	%rd175, [_Z18FP64_maxmul_kernelILi96ELi32ELi64ELi6ELi4EEvPdS0_S0_iii_param_1];
	cvta.to.global.u64 	%rd125, %rd175;
	mul.wide.s32 	%rd126, %r815, 8;
	add.s64 	%rd127, %rd125, %rd126;
	ld.global.nc.f64 	%fd153, [%rd127];
	mov.u32 	%r653, %tid.y;
	shl.b32 	%r654, %r653, 4;
	mov.u32 	%r655, %tid.x;
	add.s32 	%r656, %r654, %r655;
	shl.b32 	%r657, %r656, 3;
	and.b32  	%r658, %r657, 504;
	mov.u32 	%r659, _ZZ18FP64_maxmul_kernelILi96ELi32ELi64ELi6ELi4EEvPdS0_S0_iiiE2Bs;
	add.s32 	%r660, %r659, %r658;
	and.b32  	%r661, %r657, 261632;
	add.s32 	%r662, %r660, %r661;
	st.shared.f64 	[%r662+14336], %fd153;
	bra.uni 	$L__BB1_100;
$L__BB1_97:
	ld.param.u32 	%r805, [_Z18FP64_maxmul_kernelILi96ELi32ELi64ELi6ELi4EEvPdS0_S0_iii_param_5];
	ld.param.u32 	%r753, [_Z18FP64_maxmul_kernelILi96ELi32ELi64ELi6ELi4EEvPdS0_S0_iii_param_4];
	mov.u32 	%r663, %tid.y;
	shl.b32 	%r664, %r663, 4;
	mov.u32 	%r665, %tid.x;
	add.s32 	%r666, %r664, %r665;
	and.b32  	%r667, %r666, 63;
	mov.u32 	%r668, %ctaid.x;
	shl.b32 	%r669, %r668, 6;
	or.b32  	%r670, %r667, %r669;
	setp.ge.s32 	%p67, %r670, %r753;
	add.s32 	%r672, %r814, 28;
	setp.ge.s32 	%p68, %r672, %r805;
	mov.f64 	%fd2150, 0d0000000000000000;
	or.pred  	%p69, %p68, %p67;
	@%p69 bra 	$L__BB1_99;
	ld.param.u64 	%rd176, [_Z18FP64_maxmul_kernelILi96ELi32ELi64ELi6ELi4EEvPdS0_S0_iii_param_1];
	cvta.to.global.u64 	%rd128, %rd176;
	mul.wide.s32 	%rd129, %r815, 8;
	add.s64 	%rd130, %rd128, %rd129;
	ld.global.nc.f64 	%fd2150, [%rd130];
$L__BB1_99:
	shl.b32 	%r677, %r666, 3;
	and.b32  	%r678, %r677, 504;
	mov.u32 	%r679, _ZZ18FP64_maxmul_kernelILi96ELi32ELi64ELi6ELi4EEvPdS0_S0_iiiE2Bs;
	add.s32 	%r680, %r679, %r678;
	and.b32  	%r681, %r677, 261632;
	add.s32 	%r682, %r680, %r681;
	st.shared.f64 	[%r682+14336], %fd2150;
$L__BB1_100:
	ld.param.u32 	%r806, [_Z18FP64_maxmul_kernelILi96ELi32ELi64ELi6ELi4EEvPdS0_S0_iii_param_5];
	ld.param.u32 	%r754, [_Z18FP64_maxmul_kernelILi96ELi32ELi64ELi6ELi4EEvPdS0_S0_iii_param_4];
	bar.sync 	0;
	mov.u32 	%r683, %tid.y;
	shl.b32 	%r684, %r683, 8;
	mov.u32 	%r685, _ZZ18FP64_maxmul_kernelILi96ELi32ELi64ELi6ELi4EEvPdS0_S0_iiiE2As;
	add.s32 	%r686, %r685, %r684;
	ld.shared.f64 	%fd155, [%r686];
	mov.u32 	%r687, %tid.x;
	shl.b32 	%r688, %r687, 3;
	mov.u32 	%r689, _ZZ18FP64_maxmul_kernelILi96ELi32ELi64ELi6ELi4EEvPdS0_S0_iiiE2Bs;
	add.s32 	%r690, %r689, %r688;
	ld.shared.f64 	%fd156, [%r690];
	mul.f64 	%fd157, %fd155, %fd156;
	max.f64 	%fd158, %fd157, %fd2106;
	ld.shared.f64 	%fd159, [%r690+128];
	mul.f64 	%fd160, %fd155, %fd159;
	max.f64 	%fd161, %fd160, %fd2105;
	ld.shared.f64 	%fd162, [%r690+256];
	mul.f64 	%fd163, %fd155, %fd162;
	max.f64 	%fd164, %fd163, %fd2104;
	ld.shared.f64 	%fd165, [%r690+384];
	mul.f64 	%fd166, %fd155, %fd165;
	max.f64 	%fd167, %fd166, %fd2103;
	ld.shared.f64 	%fd168, [%r686+4096];
	mul.f64 	%fd169, %fd168, %fd156;
	max.f64 	%fd170, %fd169, %fd2102;
	mul.f64 	%fd171, %fd168, %fd159;
	max.f64 	%fd172, %fd171, %fd2101;
	mul.f64 	%fd173, %fd168, %fd162;
	max.f64 	%fd174, %fd173, %fd2100;
	mul.f64 	%fd175, %fd168, %fd165;
	max.f64 	%fd176, %fd175, %fd2099;
	ld.shared.f64 	%fd177, [%r686+8192];
	mul.f64 	%fd178, %fd177, %fd156;
	max.f64 	%fd179, %fd178, %fd2098;
	mul.f64 	%fd180, %fd177, %fd159;
	max.f64 	%fd181, %fd180, %fd2097;
	mul.f64 	%fd182, %fd177, %fd162;
	max.f64 	%fd183, %fd182, %fd2096;
	mul.f64 	%fd184, %fd177, %fd165;
	max.f64 	%fd185, %fd184, %fd2095;
	ld.shared.f64 	%fd186, [%r686+12288];
	mul.f64 	%fd187, %fd186, %fd156;
	max.f64 	%fd188, %fd187, %fd2094;
	mul.f64 	%fd189, %fd186, %fd159;
	max.f64 	%fd190, %fd189, %fd2093;
	mul.f64 	%fd191, %fd186, %fd162;
	max.f64 	%fd192, %fd191, %fd2092;
	mul.f64 	%fd193, %fd186, %fd165;
	max.f64 	%fd194, %fd193, %fd2091;
	ld.shared.f64 	%fd195, [%r686+16384];
	mul.f64 	%fd196, %fd195, %fd156;
	max.f64 	%fd197, %fd196, %fd2090;
	mul.f64 	%fd198, %fd195, %fd159;
	max.f64 	%fd199, %fd198, %fd2089;
	mul.f64 	%fd200, %fd195, %fd162;
	max.f64 	%fd201, %fd200, %fd2088;
	mul.f64 	%fd202, %fd195, %fd165;
	max.f64 	%fd203, %fd202, %fd2087;
	ld.shared.f64 	%fd204, [%r686+20480];
	mul.f64 	%fd205, %fd204, %fd156;
	max.f64 	%fd206, %fd205, %fd2086;
	mul.f64 	%fd207, %fd204, %fd159;
	max.f64 	%fd208, %fd207, %fd2085;
	mul.f64 	%fd209, %fd204, %fd162;
	max.f64 	%fd210, %fd209, %fd2084;
	mul.f64 	%fd211, %fd204, %fd165;
	max.f64 	%fd212, %fd211, %fd2083;
	ld.shared.f64 	%fd213, [%r686+8];
	ld.shared.f64 	%fd214, [%r690+512];
	mul.f64 	%fd215, %fd213, %fd214;
	max.f64 	%fd216, %fd215, %fd158;
	ld.shared.f64 	%fd217, [%r690+640];
	mul.f64 	%fd218, %fd213, %fd217;
	max.f64 	%fd219, %fd218, %fd161;
	ld.shared.f64 	%fd220, [%r690+768];
	mul.f64 	%fd221, %fd213, %fd220;
	max.f64 	%fd222, %fd221, %fd164;
	ld.shared.f64 	%fd223, [%r690+896];
	mul.f64 	%fd224, %fd213, %fd223;
	max.f64 	%fd225, %fd224, %fd167;
	ld.shared.f64 	%fd226, [%r686+4104];
	mul.f64 	%fd227, %fd226, %fd214;
	max.f64 	%fd228, %fd227, %fd170;
	mul.f64 	%fd229, %fd226, %fd217;
	max.f64 	%fd230, %fd229, %fd172;
	mul.f64 	%fd231, %fd226, %fd220;
	max.f64 	%fd232, %fd231, %fd174;
	mul.f64 	%fd233, %fd226, %fd223;
	max.f64 	%fd234, %fd233, %fd176;
	ld.shared.f64 	%fd235, [%r686+8200];
	mul.f64 	%fd236, %fd235, %fd214;
	max.f64 	%fd237, %fd236, %fd179;
	mul.f64 	%fd238, %fd235, %fd217;
	max.f64 	%fd239, %fd238, %fd181;
	mul.f64 	%fd240, %fd235, %fd220;
	max.f64 	%fd241, %fd240, %fd183;
	mul.f64 	%fd242, %fd235, %fd223;
	max.f64 	%fd243, %fd242, %fd185;
	ld.shared.f64 	%fd244, [%r686+12296];
	mul.f64 	%fd245, %fd244, %fd214;
	max.f64 	%fd246, %fd245, %fd188;
	mul.f64 	%fd247, %fd244, %fd217;
	max.f64 	%fd248, %fd247, %fd190;
	mul.f64 	%fd249, %fd244, %fd220;
	max.f64 	%fd250, %fd249, %fd192;
	mul.f64 	%fd251, %fd244, %fd223;
	max.f64 	%fd252, %fd251, %fd194;
	ld.shared.f64 	%fd253, [%r686+16392];
	mul.f64 	%fd254, %fd253, %fd214;
	max.f64 	%fd255, %fd254, %fd197;
	mul.f64 	%fd256, %fd253, %fd217;
	max.f64 	%fd257, %fd256, %fd199;
	mul.f64 	%fd258, %fd253, %fd220;
	max.f64 	%fd259, %fd258, %fd201;
	mul.f64 	%fd260, %fd253, %fd223;
	max.f64 	%fd261, %fd260, %fd203;
	ld.shared.f64 	%fd262, [%r686+20488];
	mul.f64 	%fd263, %fd262, %fd214;
	max.f64 	%fd264, %fd263, %fd206;
	mul.f64 	%fd265, %fd262, %fd217;
	max.f64 	%fd266, %fd265, %fd208;
	mul.f64 	%fd267, %fd262, %fd220;
	max.f64 	%fd268, %fd267, %fd210;
	mul.f64 	%fd269, %fd262, %fd223;
	max.f64 	%fd270, %fd269, %fd212;
	ld.shared.f64 	%fd271, [%r686+16];
	ld.shared.f64 	%fd272, [%r690+1024];
	mul.f64 	%fd273, %fd271, %fd272;
	max.f64 	%fd274, %fd273, %fd216;
	ld.shared.f64 	%fd275, [%r690+1152];
	mul.f64 	%fd276, %fd271, %fd275;
	max.f64 	%fd277, %fd276, %fd219;
	ld.shared.f64 	%fd278, [%r690+1280];
	mul.f64 	%fd279, %fd271, %fd278;
	max.f64 	%fd280, %fd279, %fd222;
	ld.shared.f64 	%fd281, [%r690+1408];
	mul.f64 	%fd282, %fd271, %fd281;
	max.f64 	%fd283, %fd282, %fd225;
	ld.shared.f64 	%fd284, [%r686+4112];
	mul.f64 	%fd285, %fd284, %fd272;
	max.f64 	%fd286, %fd285, %fd228;
	mul.f64 	%fd287, %fd284, %fd275;
	max.f64 	%fd288, %fd287, %fd230;
	mul.f64 	%fd289, %fd284, %fd278;
	max.f64 	%fd290, %fd289, %fd232;
	mul.f64 	%fd291, %fd284, %fd281;
	max.f64 	%fd292, %fd291, %fd234;
	ld.shared.f64 	%fd293, [%r686+8208];
	mul.f64 	%fd294, %fd293, %fd272;
	max.f64 	%fd295, %fd294, %fd237;
	mul.f64 	%fd296, %fd293, %fd275;
	max.f64 	%fd297, %fd296, %fd239;
	mul.f64 	%fd298, %fd293, %fd278;
	max.f64 	%fd299, %fd298, %fd241;
	mul.f64 	%fd300, %fd293, %fd281;
	max.f64 	%fd301, %fd300, %fd243;
	ld.shared.f64 	%fd302, [%r686+12304];
	mul.f64 	%fd303, %fd302, %fd272;
	max.f64 	%fd304, %fd303, %fd246;
	mul.f64 	%fd305, %fd302, %fd275;
	max.f64 	%fd306, %fd305, %fd248;
	mul.f64 	%fd307, %fd302, %fd278;
	max.f64 	%fd308, %fd307, %fd250;
	mul.f64 	%fd309, %fd302, %fd281;
	max.f64 	%fd310, %fd309, %fd252;
	ld.shared.f64 	%fd311, [%r686+16400];
	mul.f64 	%fd312, %fd311, %fd272;
	max.f64 	%fd313, %fd312, %fd255;
	mul.f64 	%fd314, %fd311, %fd275;
	max.f64 	%fd315, %fd314, %fd257;
	mul.f64 	%fd316, %fd311, %fd278;
	max.f64 	%fd317, %fd316, %fd259;
	mul.f64 	%fd318, %fd311, %fd281;
	max.f64 	%fd319, %fd318, %fd261;
	ld.shared.f64 	%fd320, [%r686+20496];
	mul.f64 	%fd321, %fd320, %fd272;
	max.f64 	%fd322, %fd321, %fd264;
	mul.f64 	%fd323, %fd320, %fd275;
	max.f64 	%fd324, %fd323, %fd266;
	mul.f64 	%fd325, %fd320, %fd278;
	max.f64 	%fd326, %fd325, %fd268;
	mul.f64 	%fd327, %fd320, %fd281;
	max.f64 	%fd328, %fd327, %fd270;
	ld.shared.f64 	%fd329, [%r686+24];
	ld.shared.f64 	%fd330, [%r690+1536];
	mul.f64 	%fd331, %fd329, %fd330;
	max.f64 	%fd332, %fd331, %fd274;
	ld.shared.f64 	%fd333, [%r690+1664];
	mul.f64 	%fd334, %fd329, %fd333;
	max.f64 	%fd335, %fd334, %fd277;
	ld.shared.f64 	%fd336, [%r690+1792];
	mul.f64 	%fd337, %fd329, %fd336;
	max.f64 	%fd338, %fd337, %fd280;
	ld.shared.f64 	%fd339, [%r690+1920];
	mul.f64 	%fd340, %fd329, %fd339;
	max.f64 	%fd341, %fd340, %fd283;
	ld.shared.f64 	%fd342, [%r686+4120];
	mul.f64 	%fd343, %fd342, %fd330;
	max.f64 	%fd344, %fd343, %fd286;
	mul.f64 	%fd345, %fd342, %fd333;
	max.f64 	%fd346, %fd345, %fd288;
	mul.f64 	%fd347, %fd342, %fd336;
	max.f64 	%fd348, %fd347, %fd290;
	mul.f64 	%fd349, %fd342, %fd339;
	max.f64 	%fd350, %fd349, %fd292;
	ld.shared.f64 	%fd351, [%r686+8216];
	mul.f64 	%fd352, %fd351, %fd330;
	max.f64 	%fd353, %fd352, %fd295;
	mul.f64 	%fd354, %fd351, %fd333;
	max.f64 	%fd355, %fd354, %fd297;
	mul.f64 	%fd356, %fd351, %fd336;
	max.f64 	%fd357, %fd356, %fd299;
	mul.f64 	%fd358, %fd351, %fd339;
	max.f64 	%fd359, %fd358, %fd301;
	ld.shared.f64 	%fd360, [%r686+12312];
	mul.f64 	%fd361, %fd360, %fd330;
	max.f64 	%fd362, %fd361, %fd304;
	mul.f64 	%fd363, %fd360, %fd333;
	max.f64 	%fd364, %fd363, %fd306;
	mul.f64 	%fd365, %fd360, %fd336;
	max.f64 	%fd366, %fd365, %fd308;
	mul.f64 	%fd367, %fd360, %fd339;
	max.f64 	%fd368, %fd367, %fd310;
	ld.shared.f64 	%fd369, [%r686+16408];
	mul.f64 	%fd370, %fd369, %fd330;
	max.f64 	%fd371, %fd370, %fd313;
	mul.f64 	%fd372, %fd369, %fd333;
	max.f64 	%fd373, %fd372, %fd315;
	mul.f64 	%fd374, %fd369, %fd336;
	max.f64 	%fd375, %fd374, %fd317;
	mul.f64 	%fd376, %fd369, %fd339;
	max.f64 	%fd377, %fd376, %fd319;
	ld.shared.f64 	%fd378, [%r686+20504];
	mul.f64 	%fd379, %fd378, %fd330;
	max.f64 	%fd380, %fd379, %fd322;
	mul.f64 	%fd381, %fd378, %fd333;
	max.f64 	%fd382, %fd381, %fd324;
	mul.f64 	%fd383, %fd378, %fd336;
	max.f64 	%fd384, %fd383, %fd326;
	mul.f64 	%fd385, %fd378, %fd339;
	max.f64 	%fd386, %fd385, %fd328;
	ld.shared.f64 	%fd387, [%r686+32];
	ld.shared.f64 	%fd388, [%r690+2048];
	mul.f64 	%fd389, %fd387, %fd388;
	max.f64 	%fd390, %fd389, %fd332;
	ld.shared.f64 	%fd391, [%r690+2176];
	mul.f64 	%fd392, %fd387, %fd391;
	max.f64 	%fd393, %fd392, %fd335;
	ld.shared.f64 	%fd394, [%r690+2304];
	mul.f64 	%fd395, %fd387, %fd394;
	max.f64 	%fd396, %fd395, %fd338;
	ld.shared.f64 	%fd397, [%r690+2432];
	mul.f64 	%fd398, %fd387, %fd397;
	max.f64 	%fd399, %fd398, %fd341;
	ld.shared.f64 	%fd400, [%r686+4128];
	mul.f64 	%fd401, %fd400, %fd388;
	max.f64 	%fd402, %fd401, %fd344;
	mul.f64 	%fd403, %fd400, %fd391;
	max.f64 	%fd404, %fd403, %fd346;
	mul.f64 	%fd405, %fd400, %fd394;
	max.f64 	%fd406, %fd405, %fd348;
	mul.f64 	%fd407, %fd400, %fd397;
	max.f64 	%fd408, %fd407, %fd350;
	ld.shared.f64 	%fd409, [%r686+8224];
	mul.f64 	%fd410, %fd409, %fd388;
	max.f64 	%fd411, %fd410, %fd353;
	mul.f64 	%fd412, %fd409, %fd391;
	max.f64 	%fd413, %fd412, %fd355;
	mul.f64 	%fd414, %fd409, %fd394;
	max.f64 	%fd415, %fd414, %fd357;
	mul.f64 	%fd416, %fd409, %fd397;
	max.f64 	%fd417, %fd416, %fd359;
	ld.shared.f64 	%fd418, [%r686+12320];
	mul.f64 	%fd419, %fd418, %fd388;
	max.f64 	%fd420, %fd419, %fd362;
	mul.f64 	%fd421, %fd418, %fd391;
	max.f64 	%fd422, %fd421, %fd364;
	mul.f64 	%fd423, %fd418, %fd394;
	max.f64 	%fd424, %fd423, %fd366;
	mul.f64 	%fd425, %fd418, %fd397;
	max.f64 	%fd426, %fd425, %fd368;
	ld.shared.f64 	%fd427, [%r686+16416];
	mul.f64 	%fd428, %fd427, %fd388;
	max.f64 	%fd429, %fd428, %fd371;
	mul.f64 	%fd430, %fd427, %fd391;
	max.f64 	%fd431, %fd430, %fd373;
	mul.f64 	%fd432, %fd427, %fd394;
	max.f64 	%fd433, %fd432, %fd375;
	mul.f64 	%fd434, %fd427, %fd397;
	max.f64 	%fd435, %fd434, %fd377;
	ld.shared.f64 	%fd436, [%r686+20512];
	mul.f64 	%fd437, %fd436, %fd388;
	max.f64 	%fd438, %fd437, %fd380;
	mul.f64 	%fd439, %fd436, %fd391;
	max.f64 	%fd440, %fd439, %fd382;
	mul.f64 	%fd441, %fd436, %fd394;
	max.f64 	%fd442, %fd441, %fd384;
	mul.f64 	%fd443, %fd436, %fd397;
	max.f64 	%fd444, %fd443, %fd386;
	ld.shared.f64 	%fd445, [%r686+40];
	ld.shared.f64 	%fd446, [%r690+2560];
	mul.f64 	%fd447, %fd445, %fd446;
	max.f64 	%fd448, %fd447, %fd390;
	ld.shared.f64 	%fd449, [%r690+2688];
	mul.f64 	%fd450, %fd445, %fd449;
	max.f64 	%fd451, %fd450, %fd393;
	ld.shared.f64 	%fd452, [%r690+2816];
	mul.f64 	%fd453, %fd445, %fd452;
	max.f64 	%fd454, %fd453, %fd396;
	ld.shared.f64 	%fd455, [%r690+2944];
	mul.f64 	%fd456, %fd445, %fd455;
	max.f64 	%fd457, %fd456, %fd399;
	ld.shared.f64 	%fd458, [%r686+4136];
	mul.f64 	%fd459, %fd458, %fd446;
	max.f64 	%fd460, %fd459, %fd402;
	mul.f64 	%fd461, %fd458, %fd449;
	max.f64 	%fd462, %fd461, %fd404;
	mul.f64 	%fd463, %fd458, %fd452;
	max.f64 	%fd464, %fd463, %fd406;
	mul.f64 	%fd465, %fd458, %fd455;
	max.f64 	%fd466, %fd465, %fd408;
	ld.shared.f64 	%fd467, [%r686+8232];
	mul.f64 	%fd468, %fd467, %fd446;
	max.f64 	%fd469, %fd468, %fd411;
	mul.f64 	%fd470, %fd467, %fd449;
	max.f64 	%fd471, %fd470, %fd413;
	mul.f64 	%fd472, %fd467, %fd452;
	max.f64 	%fd473, %fd472, %fd415;
	mul.f64 	%fd474, %fd467, %fd455;
	max.f64 	%fd475, %fd474, %fd417;
	ld.shared.f64 	%fd476, [%r686+12328];
	mul.f64 	%fd477, %fd476, %fd446;
	max.f64 	%fd478, %fd477, %fd420;
	mul.f64 	%fd479, %fd476, %fd449;
	max.f64 	%fd480, %fd479, %fd422;
	mul.f64 	%fd481, %fd476, %fd452;
	max.f64 	%fd482, %fd481, %fd424;
	mul.f64 	%fd483, %fd476, %fd455;
	max.f64 	%fd484, %fd483, %fd426;
	ld.shared.f64 	%fd485, [%r686+16424];
	mul.f64 	%fd486, %fd485, %fd446;
	max.f64 	%fd487, %fd486, %fd429;
	mul.f64 	%fd488, %fd485, %fd449;
	max.f64 	%fd489, %fd488, %fd431;
	mul.f64 	%fd490, %fd485, %fd452;
	max.f64 	%fd491, %fd490, %fd433;
	mul.f64 	%fd492, %fd485, %fd455;
	max.f64 	%fd493, %fd492, %fd435;
	ld.shared.f64 	%fd494, [%r686+20520];
	mul.f64 	%fd495, %fd494, %fd446;
	max.f64 	%fd496, %fd495, %fd438;
	mul.f64 	%fd497, %fd494, %fd449;
	max.f64 	%fd498, %fd497, %fd440;
	mul.f64 	%fd499, %fd494, %fd452;
	max.f64 	%fd500, %fd499, %fd442;
	mul.f64 	%fd501, %fd494, %fd455;
	max.f64 	%fd502, %fd501, %fd444;
	ld.shared.f64 	%fd503, [%r686+48];
	ld.shared.f64 	%fd504, [%r690+3072];
	mul.f64 	%fd505, %fd503, %fd504;
	max.f64 	%fd506, %fd505, %fd448;
	ld.shared.f64 	%fd507, [%r690+3200];
	mul.f64 	%fd508, %fd503, %fd507;
	max.f64 	%fd509, %fd508, %fd451;
	ld.shared.f64 	%fd510, [%r690+3328];
	mul.f64 	%fd511, %fd503, %fd510;
	max.f64 	%fd512, %fd511, %fd454;
	ld.shared.f64 	%fd513, [%r690+3456];
	mul.f64 	%fd514, %fd503, %fd513;
	max.f64 	%fd515, %fd514, %fd457;
	ld.shared.f64 	%fd516, [%r686+4144];
	mul.f64 	%fd517, %fd516, %fd504;
	max.f64 	%fd518, %fd517, %fd460;
	mul.f64 	%fd519, %fd516, %fd507;
	max.f64 	%fd520, %fd519, %fd462;
	mul.f64 	%fd521, %fd516, %fd510;
	max.f64 	%fd522, %fd521, %fd464;
	mul.f64 	%fd523, %fd516, %fd513;
	max.f64 	%fd524, %fd523, %fd466;
	ld.shared.f64 	%fd525, [%r686+8240];
	mul.f64 	%fd526, %fd525, %fd504;
	max.f64 	%fd527, %fd526, %fd469;
	mul.f64 	%fd528, %fd525, %fd507;
	max.f64 	%fd529, %fd528, %fd471;
	mul.f64 	%fd530, %fd525, %fd510;
	max.f64 	%fd531, %fd530, %fd473;
	mul.f64 	%fd532, %fd525, %fd513;
	max.f64 	%fd533, %fd532, %fd475;
	ld.shared.f64 	%fd534, [%r686+12336];
	mul.f64 	%fd535, %fd534, %fd504;
	max.f64 	%fd536, %fd535, %fd478;
	mul.f64 	%fd537, %fd534, %fd507;
	max.f64 	%fd538, %fd537, %fd480;
	mul.f64 	%fd539, %fd534, %fd510;
	max.f64 	%fd540, %fd539, %fd482;
	mul.f64 	%fd541, %fd534, %fd513;
	max.f64 	%fd542, %fd541, %fd484;
	ld.shared.f64 	%fd543, [%r686+16432];
	mul.f64 	%fd544, %fd543, %fd504;
	max.f64 	%fd545, %fd544, %fd487;
	mul.f64 	%fd546, %fd543, %fd507;
	max.f64 	%fd547, %fd546, %fd489;
	mul.f64 	%fd548, %fd543, %fd510;
	max.f64 	%fd549, %fd548, %fd491;
	mul.f64 	%fd550, %fd543, %fd513;
	max.f64 	%fd551, %fd550, %fd493;
	ld.shared.f64 	%fd552, [%r686+20528];
	mul.f64 	%fd553, %fd552, %fd504;
	max.f64 	%fd554, %fd553, %fd496;
	mul.f64 	%fd555, %fd552, %fd507;
	max.f64 	%fd556, %fd555, %fd498;
	mul.f64 	%fd557, %fd552, %fd510;
	max.f64 	%fd558, %fd557, %fd500;
	mul.f64 	%fd559, %fd552, %fd513;
	max.f64 	%fd560, %fd559, %fd502;
	ld.shared.f64 	%fd561, [%r686+56];
	ld.shared.f64 	%fd562, [%r690+3584];
	mul.f64 	%fd563, %fd561, %fd562;
	max.f64 	%fd564, %fd563, %fd506;
	ld.shared.f64 	%fd565, [%r690+3712];
	mul.f64 	%fd566, %fd561, %fd565;
	max.f64 	%fd567, %fd566, %fd509;
	ld.shared.f64 	%fd568, [%r690+3840];
	mul.f64 	%fd569, %fd561, %fd568;
	max.f64 	%fd570, %fd569, %fd512;
	ld.shared.f64 	%fd571, [%r690+3968];
	mul.f64 	%fd572, %fd561, %fd571;
	max.f64 	%fd573, %fd572, %fd515;
	ld.shared.f64 	%fd574, [%r686+4152];
	mul.f64 	%fd575, %fd574, %fd562;
	max.f64 	%fd576, %fd575, %fd518;
	mul.f64 	%fd577, %fd574, %fd565;
	max.f64 	%fd578, %fd577, %fd520;
	mul.f64 	%fd579, %fd574, %fd568;
	max.f64 	%fd580, %fd579, %fd522;
	mul.f64 	%fd581, %fd574, %fd571;
	max.f64 	%fd582, %fd581, %fd524;
	ld.shared.f64 	%fd583, [%r686+8248];
	mul.f64 	%fd584, %fd583, %fd562;
	max.f64 	%fd585, %fd584, %fd527;
	mul.f64 	%fd586, %fd583, %fd565;
	max.f64 	%fd587, %fd586, %fd529;
	mul.f64 	%fd588, %fd583, %fd568;
	max.f64 	%fd589, %fd588, %fd531;
	mul.f64 	%fd590, %fd583, %fd571;
	max.f64 	%fd591, %fd590, %fd533;
	ld.shared.f64 	%fd592, [%r686+12344];
	mul.f64 	%fd593, %fd592, %fd562;
	max.f64 	%fd594, %fd593, %fd536;
	mul.f64 	%fd595, %fd592, %fd565;
	max.f64 	%fd596, %fd595, %fd538;
	mul.f64 	%fd597, %fd592, %fd568;
	max.f64 	%fd598, %fd597, %fd540;
	mul.f64 	%fd599, %fd592, %fd571;
	max.f64 	%fd600, %fd599, %fd542;
	ld.shared.f64 	%fd601, [%r686+16440];
	mul.f64 	%fd602, %fd601, %fd562;
	max.f64 	%fd603, %fd602, %fd545;
	mul.f64 	%fd604, %fd601, %fd565;
	max.f64 	%fd605, %fd604, %fd547;
	mul.f64 	%fd606, %fd601, %fd568;
	max.f64 	%fd607, %fd606, %fd549;
	mul.f64 	%fd608, %fd601, %fd571;
	max.f64 	%fd609, %fd608, %fd551;
	ld.shared.f64 	%fd610, [%r686+20536];
	mul.f64 	%fd611, %fd610, %fd562;
	max.f64 	%fd612, %fd611, %fd554;
	mul.f64 	%fd613, %fd610, %fd565;
	max.f64 	%fd614, %fd613, %fd556;
	mul.f64 	%fd615, %fd610, %fd568;
	max.f64 	%fd616, %fd615, %fd558;
	mul.f64 	%fd617, %fd610, %fd571;
	max.f64 	%fd618, %fd617, %fd560;
	ld.shared.f64 	%fd619, [%r686+64];
	ld.shared.f64 	%fd620, [%r690+4096];
	mul.f64 	%fd621, %fd619, %fd620;
	max.f64 	%fd622, %fd621, %fd564;
	ld.shared.f64 	%fd623, [%r690+4224];
	mul.f64 	%fd624, %fd619, %fd623;
	max.f64 	%fd625, %fd624, %fd567;
	ld.shared.f64 	%fd626, [%r690+4352];
	mul.f64 	%fd627, %fd619, %fd626;
	max.f64 	%fd628, %fd627, %fd570;
	ld.shared.f64 	%fd629, [%r690+4480];
	mul.f64 	%fd630, %fd619, %fd629;
	max.f64 	%fd631, %fd630, %fd573;
	ld.shared.f64 	%fd632, [%r686+4160];
	mul.f64 	%fd633, %fd632, %fd620;
	max.f64 	%fd634, %fd633, %fd576;
	mul.f64 	%fd635, %fd632, %fd623;
	max.f64 	%fd636, %fd635, %fd578;
	mul.f64 	%fd637, %fd632, %fd626;
	max.f64 	%fd638, %fd637, %fd580;
	mul.f64 	%fd639, %fd632, %fd629;
	max.f64 	%fd640, %fd639, %fd582;
	ld.shared.f64 	%fd641, [%r686+8256];
	mul.f64 	%fd642, %fd641, %fd620;
	max.f64 	%fd643, %fd642, %fd585;
	mul.f64 	%fd644, %fd641, %fd623;
	max.f64 	%fd645, %fd644, %fd587;
	mul.f64 	%fd646, %fd641, %fd626;
	max.f64 	%fd647, %fd646, %fd589;
	mul.f64 	%fd648, %fd641, %fd629;
	max.f64 	%fd649, %fd648, %fd591;
	ld.shared.f64 	%fd650, [%r686+12352];
	mul.f64 	%fd651, %fd650, %fd620;
	max.f64 	%fd652, %fd651, %fd594;
	mul.f64 	%fd653, %fd650, %fd623;
	max.f64 	%fd654, %fd653, %fd596;
	mul.f64 	%fd655, %fd650, %fd626;
	max.f64 	%fd656, %fd655, %fd598;
	mul.f64 	%fd657, %fd650, %fd629;
	max.f64 	%fd658, %fd657, %fd600;
	ld.shared.f64 	%fd659, [%r686+16448];
	mul.f64 	%fd660, %fd659, %fd620;
	max.f64 	%fd661, %fd660, %fd603;
	mul.f64 	%fd662, %fd659, %fd623;
	max.f64 	%fd663, %fd662, %fd605;
	mul.f64 	%fd664, %fd659, %fd626;
	max.f64 	%fd665, %fd664, %fd607;
	mul.f64 	%fd666, %fd659, %fd629;
	max.f64 	%fd667, %fd666, %fd609;
	ld.shared.f64 	%fd668, [%r686+20544];
	mul.f64 	%fd669, %fd668, %fd620;
	max.f64 	%fd670, %fd669, %fd612;
	mul.f64 	%fd671, %fd668, %fd623;
	max.f64 	%fd672, %fd671, %fd614;
	mul.f64 	%fd673, %fd668, %fd626;
	max.f64 	%fd674, %fd673, %fd616;
	mul.f64 	%fd675, %fd668, %fd629;
	max.f64 	%fd676, %fd675, %fd618;
	ld.shared.f64 	%fd677, [%r686+72];
	ld.shared.f64 	%fd678, [%r690+4608];
	mul.f64 	%fd679, %fd677, %fd678;
	max.f64 	%fd680, %fd679, %fd622;
	ld.shared.f64 	%fd681, [%r690+4736];
	mul.f64 	%fd682, %fd677, %fd681;
	max.f64 	%fd683, %fd682, %fd625;
	ld.shared.f64 	%fd684, [%r690+4864];
	mul.f64 	%fd685, %fd677, %fd684;
	max.f64 	%fd686, %fd685, %fd628;
	ld.shared.f64 	%fd687, [%r690+4992];
	mul.f64 	%fd688, %fd677, %fd687;
	max.f64 	%fd689, %fd688, %fd631;
	ld.shared.f64 	%fd690, [%r686+4168];
	mul.f64 	%fd691, %fd690, %fd678;
	max.f64 	%fd692, %fd691, %fd634;
	mul.f64 	%fd693, %fd690, %fd681;
	max.f64 	%fd694, %fd693, %fd636;
	mul.f64 	%fd695, %fd690, %fd684;
	max.f64 	%fd696, %fd695, %fd638;
	mul.f64 	%fd697, %fd690, %fd687;
	max.f64 	%fd698, %fd697, %fd640;
	ld.shared.f64 	%fd699, [%r686+8264];
	mul.f64 	%fd700, %fd699, %fd678;
	max.f64 	%fd701, %fd700, %fd643;
	mul.f64 	%fd702, %fd699, %fd681;
	max.f64 	%fd703, %fd702, %fd645;
	mul.f64 	%fd704, %fd699, %fd684;
	max.f64 	%fd705, %fd704, %fd647;
	mul.f64 	%fd706, %fd699, %fd687;
	max.f64 	%fd707, %fd706, %fd649;
	ld.shared.f64 	%fd708, [%r686+12360];
	mul.f64 	%fd709, %fd708, %fd678;
	max.f64 	%fd710, %fd709, %fd652;
	mul.f64 	%fd711, %fd708, %fd681;
	max.f64 	%fd712, %fd711, %fd654;
	mul.f64 	%fd713, %fd708, %fd684;
	max.f64 	%fd714, %fd713, %fd656;
	mul.f64 	%fd715, %fd708, %fd687;
	max.f64 	%fd716, %fd715, %fd658;
	ld.shared.f64 	%fd717, [%r686+16456];
	mul.f64 	%fd718, %fd717, %fd678;
	max.f64 	%fd719, %fd718, %fd661;
	mul.f64 	%fd720, %fd717, %fd681;
	max.f64 	%fd721, %fd720, %fd663;
	mul.f64 	%fd722, %fd717, %fd684;
	max.f64 	%fd723, %fd722, %fd665;
	mul.f64 	%fd724, %fd717, %fd687;
	max.f64 	%fd725, %fd724, %fd667;
	ld.shared.f64 	%fd726, [%r686+20552];
	mul.f64 	%fd727, %fd726, %fd678;
	max.f64 	%fd728, %fd727, %fd670;
	mul.f64 	%fd729, %fd726, %fd681;
	max.f64 	%fd730, %fd729, %fd672;
	mul.f64 	%fd731, %fd726, %fd684;
	max.f64 	%fd732, %fd731, %fd674;
	mul.f64 	%fd733, %fd726, %fd687;
	max.f64 	%fd734, %fd733, %fd676;
	ld.shared.f64 	%fd735, [%r686+80];
	ld.shared.f64 	%fd736, [%r690+5120];
	mul.f64 	%fd737, %fd735, %fd736;
	max.f64 	%fd738, %fd737, %fd680;
	ld.shared.f64 	%fd739, [%r690+5248];
	mul.f64 	%fd740, %fd735, %fd739;
	max.f64 	%fd741, %fd740, %fd683;
	ld.shared.f64 	%fd742, [%r690+5376];
	mul.f64 	%fd743, %fd735, %fd742;
	max.f64 	%fd744, %fd743, %fd686;
	ld.shared.f64 	%fd745, [%r690+5504];
	mul.f64 	%fd746, %fd735, %fd745;
	max.f64 	%fd747, %fd746, %fd689;
	ld.shared.f64 	%fd748, [%r686+4176];
	mul.f64 	%fd749, %fd748, %fd736;
	max.f64 	%fd750, %fd749, %fd692;
	mul.f64 	%fd751, %fd748, %fd739;
	max.f64 	%fd752, %fd751, %fd694;
	mul.f64 	%fd753, %fd748, %fd742;
	max.f64 	%fd754, %fd753, %fd696;
	mul.f64 	%fd755, %fd748, %fd745;
	max.f64 	%fd756, %fd755, %fd698;
	ld.shared.f64 	%fd757, [%r686+8272];
	mul.f64 	%fd758, %fd757, %fd736;
	max.f64 	%fd759, %fd758, %fd701;
	mul.f64 	%fd760, %fd757, %fd739;
	max.f64 	%fd761, %fd760, %fd703;
	mul.f64 	%fd762, %fd757, %fd742;
	max.f64 	%fd763, %fd762, %fd705;
	mul.f64 	%fd764, %fd757, %fd745;
	max.f64 	%fd765, %fd764, %fd707;
	ld.shared.f64 	%fd766, [%r686+12368];
	mul.f64 	%fd767, %fd766, %fd736;
	max.f64 	%fd768, %fd767, %fd710;
	mul.f64 	%fd769, %fd766, %fd739;
	max.f64 	%fd770, %fd769, %fd712;
	mul.f64 	%fd771, %fd766, %fd742;
	max.f64 	%fd772, %fd771, %fd714;
	mul.f64 	%fd773, %fd766, %fd745;
	max.f64 	%fd774, %fd773, %fd716;
	ld.shared.f64 	%fd775, [%r686+16464];
	mul.f64 	%fd776, %fd775, %fd736;
	max.f64 	%fd777, %fd776, %fd719;
	mul.f64 	%fd778, %fd775, %fd739;
	max.f64 	%fd779, %fd778, %fd721;
	mul.f64 	%fd780, %fd775, %fd742;
	max.f64 	%fd781, %fd780, %fd723;
	mul.f64 	%fd782, %fd775, %fd745;
	max.f64 	%fd783, %fd782, %fd725;
	ld.shared.f64 	%fd784, [%r686+20560];
	mul.f64 	%fd785, %fd784, %fd736;
	max.f64 	%fd786, %fd785, %fd728;
	mul.f64 	%fd787, %fd784, %fd739;
	max.f64 	%fd788, %fd787, %fd730;
	mul.f64 	%fd789, %fd784, %fd742;
	max.f64 	%fd790, %fd789, %fd732;
	mul.f64 	%fd791, %fd784, %fd745;
	max.f64 	%fd792, %fd791, %fd734;
	ld.shared.f64 	%fd793, [%r686+88];
	ld.shared.f64 	%fd794, [%r690+5632];
	mul.f64 	%fd795, %fd793, %fd794;
	max.f64 	%fd796, %fd795, %fd738;
	ld.shared.f64 	%fd797, [%r690+5760];
	mul.f64 	%fd798, %fd793, %fd797;
	max.f64 	%fd799, %fd798, %fd741;
	ld.shared.f64 	%fd800, [%r690+5888];
	mul.f64 	%fd801, %fd793, %fd800;
	max.f64 	%fd802, %fd801, %fd744;
	ld.shared.f64 	%fd803, [%r690+6016];
	mul.f64 	%fd804, %fd793, %fd803;
	max.f64 	%fd805, %fd804, %fd747;
	ld.shared.f64 	%fd806, [%r686+4184];
	mul.f64 	%fd807, %fd806, %fd794;
	max.f64 	%fd808, %fd807, %fd750;
	mul.f64 	%fd809, %fd806, %fd797;
	max.f64 	%fd810, %fd809, %fd752;
	mul.f64 	%fd811, %fd806, %fd800;
	max.f64 	%fd812, %fd811, %fd754;
	mul.f64 	%fd813, %fd806, %fd803;
	max.f64 	%fd814, %fd813, %fd756;
	ld.shared.f64 	%fd815, [%r686+8280];
	mul.f64 	%fd816, %fd815, %fd794;
	max.f64 	%fd817, %fd816, %fd759;
	mul.f64 	%fd818, %fd815, %fd797;
	max.f64 	%fd819, %fd818, %fd761;
	mul.f64 	%fd820, %fd815, %fd800;
	max.f64 	%fd821, %fd820, %fd763;
	mul.f64 	%fd822, %fd815, %fd803;
	max.f64 	%fd823, %fd822, %fd765;
	ld.shared.f64 	%fd824, [%r686+12376];
	mul.f64 	%fd825, %fd824, %fd794;
	max.f64 	%fd826, %fd825, %fd768;
	mul.f64 	%fd827, %fd824, %fd797;
	max.f64 	%fd828, %fd827, %fd770;
	mul.f64 	%fd829, %fd824, %fd800;
	max.f64 	%fd830, %fd829, %fd772;
	mul.f64 	%fd831, %fd824, %fd803;
	max.f64 	%fd832, %fd831, %fd774;
	ld.shared.f64 	%fd833, [%r686+16472];
	mul.f64 	%fd834, %fd833, %fd794;
	max.f64 	%fd835, %fd834, %fd777;
	mul.f64 	%fd836, %fd833, %fd797;
	max.f64 	%fd837, %fd836, %fd779;
	mul.f64 	%fd838, %fd833, %fd800;
	max.f64 	%fd839, %fd838, %fd781;
	mul.f64 	%fd840, %fd833, %fd803;
	max.f64 	%fd841, %fd840, %fd783;
	ld.shared.f64 	%fd842, [%r686+20568];
	mul.f64 	%fd843, %fd842, %fd794;
	max.f64 	%fd844, %fd843, %fd786;
	mul.f64 	%fd845, %fd842, %fd797;
	max.f64 	%fd846, %fd845, %fd788;
	mul.f64 	%fd847, %fd842, %fd800;
	max.f64 	%fd848, %fd847, %fd790;
	mul.f64 	%fd849, %fd842, %fd803;
	max.f64 	%fd850, %fd849, %fd792;
	ld.shared.f64 	%fd851, [%r686+96];
	ld.shared.f64 	%fd852, [%r690+6144];
	mul.f64 	%fd853, %fd851, %fd852;
	max.f64 	%fd854, %fd853, %fd796;
	ld.shared.f64 	%fd855, [%r690+6272];
	mul.f64 	%fd856, %fd851, %fd855;
	max.f64 	%fd857, %fd856, %fd799;
	ld.shared.f64 	%fd858, [%r690+6400];
	mul.f64 	%fd859, %fd851, %fd858;
	max.f64 	%fd860, %fd859, %fd802;
	ld.shared.f64 	%fd861, [%r690+6528];
	mul.f64 	%fd862, %fd851, %fd861;
	max.f64 	%fd863, %fd862, %fd805;
	ld.shared.f64 	%fd864, [%r686+4192];
	mul.f64 	%fd865, %fd864, %fd852;
	max.f64 	%fd866, %fd865, %fd808;
	mul.f64 	%fd867, %fd864, %fd855;
	max.f64 	%fd868, %fd867, %fd810;
	mul.f64 	%fd869, %fd864, %fd858;
	max.f64 	%fd870, %fd869, %fd812;
	mul.f64 	%fd871, %fd864, %fd861;
	max.f64 	%fd872, %fd871, %fd814;
	ld.shared.f64 	%fd873, [%r686+8288];
	mul.f64 	%fd874, %fd873, %fd852;
	max.f64 	%fd875, %fd874, %fd817;
	mul.f64 	%fd876, %fd873, %fd855;
	max.f64 	%fd877, %fd876, %fd819;
	mul.f64 	%fd878, %fd873, %fd858;
	max.f64 	%fd879, %fd878, %fd821;
	mul.f64 	%fd880, %fd873, %fd861;
	max.f64 	%fd881, %fd880, %fd823;
	ld.shared.f64 	%fd882, [%r686+12384];
	mul.f64 	%fd883, %fd882, %fd852;
	max.f64 	%fd884, %fd883, %fd826;
	mul.f64 	%fd885, %fd882, %fd855;
	max.f64 	%fd886, %fd885, %fd828;
	mul.f64 	%fd887, %fd882, %fd858;
	max.f64 	%fd888, %fd887, %fd830;
	mul.f64 	%fd889, %fd882, %fd861;
	max.f64 	%fd890, %fd889, %fd832;
	ld.shared.f64 	%fd891, [%r686+16480];
	mul.f64 	%fd892, %fd891, %fd852;
	max.f64 	%fd893, %fd892, %fd835;
	mul.f64 	%fd894, %fd891, %fd855;
	max.f64 	%fd895, %fd894, %fd837;
	mul.f64 	%fd896, %fd891, %fd858;
	max.f64 	%fd897, %fd896, %fd839;
	mul.f64 	%fd898, %fd891, %fd861;
	max.f64 	%fd899, %fd898, %fd841;
	ld.shared.f64 	%fd900, [%r686+20576];
	mul.f64 	%fd901, %fd900, %fd852;
	max.f64 	%fd902, %fd901, %fd844;
	mul.f64 	%fd903, %fd900, %fd855;
	max.f64 	%fd904, %fd903, %fd846;
	mul.f64 	%fd905, %fd900, %fd858;
	max.f64 	%fd906, %fd905, %fd848;
	mul.f64 	%fd907, %fd900, %fd861;
	max.f64 	%fd908, %fd907, %fd850;
	ld.shared.f64 	%fd909, [%r686+104];
	ld.shared.f64 	%fd910, [%r690+6656];
	mul.f64 	%fd911, %fd909, %fd910;
	max.f64 	%fd912, %fd911, %fd854;
	ld.shared.f64 	%fd913, [%r690+6784];
	mul.f64 	%fd914, %fd909, %fd913;
	max.f64 	%fd915, %fd914, %fd857;
	ld.shared.f64 	%fd916, [%r690+6912];
	mul.f64 	%fd917, %fd909, %fd916;
	max.f64 	%fd918, %fd917, %fd860;
	ld.shared.f64 	%fd919, [%r690+7040];
	mul.f64 	%fd920, %fd909, %fd919;
	max.f64 	%fd921, %fd920, %fd863;
	ld.shared.f64 	%fd922, [%r686+4200];
	mul.f64 	%fd923, %fd922, %fd910;
	max.f64 	%fd924, %fd923, %fd866;
	mul.f64 	%fd925, %fd922, %fd913;
	max.f64 	%fd926, %fd925, %fd868;
	mul.f64 	%fd927, %fd922, %fd916;
	max.f64 	%fd928, %fd927, %fd870;
	mul.f64 	%fd929, %fd922, %fd919;
	max.f64 	%fd930, %fd929, %fd872;
	ld.shared.f64 	%fd931, [%r686+8296];
	mul.f64 	%fd932, %fd931, %fd910;
	max.f64 	%fd933, %fd932, %fd875;
	mul.f64 	%fd934, %fd931, %fd913;
	max.f64 	%fd935, %fd934, %fd877;
	mul.f64 	%fd936, %fd931, %fd916;
	max.f64 	%fd937, %fd936, %fd879;
	mul.f64 	%fd938, %fd931, %fd919;
	max.f64 	%fd939, %fd938, %fd881;
	ld.shared.f64 	%fd940, [%r686+12392];
	mul.f64 	%fd941, %fd940, %fd910;
	max.f64 	%fd942, %fd941, %fd884;
	mul.f64 	%fd943, %fd940, %fd913;
	max.f64 	%fd944, %fd943, %fd886;
	mul.f64 	%fd945, %fd940, %fd916;
	max.f64 	%fd946, %fd945, %fd888;
	mul.f64 	%fd947, %fd940, %fd919;
	max.f64 	%fd948, %fd947, %fd890;
	ld.shared.f64 	%fd949, [%r686+16488];
	mul.f64 	%fd950, %fd949, %fd910;
	max.f64 	%fd951, %fd950, %fd893;
	mul.f64 	%fd952, %fd949, %fd913;
	max.f64 	%fd953, %fd952, %fd895;
	mul.f64 	%fd954, %fd949, %fd916;
	max.f64 	%fd955, %fd954, %fd897;
	mul.f64 	%fd956, %fd949, %fd919;
	max.f64 	%fd957, %fd956, %fd899;
	ld.shared.f64 	%fd958, [%r686+20584];
	mul.f64 	%fd959, %fd958, %fd910;
	max.f64 	%fd960, %fd959, %fd902;
	mul.f64 	%fd961, %fd958, %fd913;
	max.f64 	%fd962, %fd961, %fd904;
	mul.f64 	%fd963, %fd958, %fd916;
	max.f64 	%fd964, %fd963, %fd906;
	mul.f64 	%fd965, %fd958, %fd919;
	max.f64 	%fd966, %fd965, %fd908;
	ld.shared.f64 	%fd967, [%r686+112];
	ld.shared.f64 	%fd968, [%r690+7168];
	mul.f64 	%fd969, %fd967, %fd968;
	max.f64 	%fd970, %fd969, %fd912;
	ld.shared.f64 	%fd971, [%r690+7296];
	mul.f64 	%fd972, %fd967, %fd971;
	max.f64 	%fd973, %fd972, %fd915;
	ld.shared.f64 	%fd974, [%r690+7424];
	mul.f64 	%fd975, %fd967, %fd974;
	max.f64 	%fd976, %fd975, %fd918;
	ld.shared.f64 	%fd977, [%r690+7552];
	mul.f64 	%fd978, %fd967, %fd977;
	max.f64 	%fd979, %fd978, %fd921;
	ld.shared.f64 	%fd980, [%r686+4208];
	mul.f64 	%fd981, %fd980, %fd968;
	max.f64 	%fd982, %fd981, %fd924;
	mul.f64 	%fd983, %fd980, %fd971;
	max.f64 	%fd984, %fd983, %fd926;
	mul.f64 	%fd985, %fd980, %fd974;
	max.f64 	%fd986, %fd985, %fd928;
	mul.f64 	%fd987, %fd980, %fd977;
	max.f64 	%fd988, %fd987, %fd930;
	ld.shared.f64 	%fd989, [%r686+8304];
	mul.f64 	%fd990, %fd989, %fd968;
	max.f64 	%fd991, %fd990, %fd933;
	mul.f64 	%fd992, %fd989, %fd971;
	max.f64 	%fd993, %fd992, %fd935;
	mul.f64 	%fd994, %fd989, %fd974;
	max.f64 	%fd995, %fd994, %fd937;
	mul.f64 	%fd996, %fd989, %fd977;
	max.f64 	%fd997, %fd996, %fd939;
	ld.shared.f64 	%fd998, [%r686+12400];
	mul.f64 	%fd999, %fd998, %fd968;
	max.f64 	%fd1000, %fd999, %fd942;
	mul.f64 	%fd1001, %fd998, %fd971;
	max.f64 	%fd1002, %fd1001, %fd944;
	mul.f64 	%fd1003, %fd998, %fd974;
	max.f64 	%fd1004, %fd1003, %fd946;
	mul.f64 	%fd1005, %fd998, %fd977;
	max.f64 	%fd1006, %fd1005, %fd948;
	ld.shared.f64 	%fd1007, [%r686+16496];
	mul.f64 	%fd1008, %fd1007, %fd968;
	max.f64 	%fd1009, %fd1008, %fd951;
	mul.f64 	%fd1010, %fd1007, %fd971;
	max.f64 	%fd1011, %fd1010, %fd953;
	mul.f64 	%fd1012, %fd1007, %fd974;
	max.f64 	%fd1013, %fd1012, %fd955;
	mul.f64 	%fd1014, %fd1007, %fd977;
	max.f64 	%fd1015, %fd1014, %fd957;
	ld.shared.f64 	%fd1016, [%r686+20592];
	mul.f64 	%fd1017, %fd1016, %fd968;
	max.f64 	%fd1018, %fd1017, %fd960;
	mul.f64 	%fd1019, %fd1016, %fd971;
	max.f64 	%fd1020, %fd1019, %fd962;
	mul.f64 	%fd1021, %fd1016, %fd974;
	max.f64 	%fd1022, %fd1021, %fd964;
	mul.f64 	%fd1023, %fd1016, %fd977;
	max.f64 	%fd1024, %fd1023, %fd966;
	ld.shared.f64 	%fd1025, [%r686+120];
	ld.shared.f64 	%fd1026, [%r690+7680];
	mul.f64 	%fd1027, %fd1025, %fd1026;
	max.f64 	%fd1028, %fd1027, %fd970;
	ld.shared.f64 	%fd1029, [%r690+7808];
	mul.f64 	%fd1030, %fd1025, %fd1029;
	max.f64 	%fd1031, %fd1030, %fd973;
	ld.shared.f64 	%fd1032, [%r690+7936];
	mul.f64 	%fd1033, %fd1025, %fd1032;
	max.f64 	%fd1034, %fd1033, %fd976;
	ld.shared.f64 	%fd1035, [%r690+8064];
	mul.f64 	%fd1036, %fd1025, %fd1035;
	max.f64 	%fd1037, %fd1036, %fd979;
	ld.shared.f64 	%fd1038, [%r686+4216];
	mul.f64 	%fd1039, %fd1038, %fd1026;
	max.f64 	%fd1040, %fd1039, %fd982;
	mul.f64 	%fd1041, %fd1038, %fd1029;
	max.f64 	%fd1042, %fd1041, %fd984;
	mul.f64 	%fd1043, %fd1038, %fd1032;
	max.f64 	%fd1044, %fd1043, %fd986;
	mul.f64 	%fd1045, %fd1038, %fd1035;
	max.f64 	%fd1046, %fd1045, %fd988;
	ld.shared.f64 	%fd1047, [%r686+8312];
	mul.f64 	%fd1048, %fd1047, %fd1026;
	max.f64 	%fd1049, %fd1048, %fd991;
	mul.f64 	%fd1050, %fd1047, %fd1029;
	max.f64 	%fd1051, %fd1050, %fd993;
	mul.f64 	%fd1052, %fd1047, %fd1032;
	max.f64 	%fd1053, %fd1052, %fd995;
	mul.f64 	%fd1054, %fd1047, %fd1035;
	max.f64 	%fd1055, %fd1054, %fd997;
	ld.shared.f64 	%fd1056, [%r686+12408];
	mul.f64 	%fd1057, %fd1056, %fd1026;
	max.f64 	%fd1058, %fd1057, %fd1000;
	mul.f64 	%fd1059, %fd1056, %fd1029;
	max.f64 	%fd1060, %fd1059, %fd1002;
	mul.f64 	%fd1061, %fd1056, %fd1032;
	max.f64 	%fd1062, %fd1061, %fd1004;
	mul.f64 	%fd1063, %fd1056, %fd1035;
	max.f64 	%fd1064, %fd1063, %fd1006;
	ld.shared.f64 	%fd1065, [%r686+16504];
	mul.f64 	%fd1066, %fd1065, %fd1026;
	max.f64 	%fd1067, %fd1066, %fd1009;
	mul.f64 	%fd1068, %fd1065, %fd1029;
	max.f64 	%fd1069, %fd1068, %fd1011;
	mul.f64 	%fd1070, %fd1065, %fd1032;
	max.f64 	%fd1071, %fd1070, %fd1013;
	mul.f64 	%fd1072, %fd1065, %fd1035;
	max.f64 	%fd1073, %fd1072, %fd1015;
	ld.shared.f64 	%fd1074, [%r686+20600];
	mul.f64 	%fd1075, %fd1074, %fd1026;
	max.f64 	%fd1076, %fd1075, %fd1018;
	mul.f64 	%fd1077, %fd1074, %fd1029;
	max.f64 	%fd1078, %fd1077, %fd1020;
	mul.f64 	%fd1079, %fd1074, %fd1032;
	max.f64 	%fd1080, %fd1079, %fd1022;
	mul.f64 	%fd1081, %fd1074, %fd1035;
	max.f64 	%fd1082, %fd1081, %fd1024;
	ld.shared.f64 	%fd1083, [%r686+128];
	ld.shared.f64 	%fd1084, [%r690+8192];
	mul.f64 	%fd1085, %fd1083, %fd1084;
	max.f64 	%fd1086, %fd1085, %fd1028;
	ld.shared.f64 	%fd1087, [%r690+8320];
	mul.f64 	%fd1088, %fd1083, %fd1087;
	max.f64 	%fd1089, %fd1088, %fd1031;
	ld.shared.f64 	%fd1090, [%r690+8448];
	mul.f64 	%fd1091, %fd1083, %fd1090;
	max.f64 	%fd1092, %fd1091, %fd1034;
	ld.shared.f64 	%fd1093, [%r690+8576];
	mul.f64 	%fd1094, %fd1083, %fd1093;
	max.f64 	%fd1095, %fd1094, %fd1037;
	ld.shared.f64 	%fd1096, [%r686+4224];
	mul.f64 	%fd1097, %fd1096, %fd1084;
	max.f64 	%fd1098, %fd1097, %fd1040;
	mul.f64 	%fd1099, %fd1096, %fd1087;
	max.f64 	%fd1100, %fd1099, %fd1042;
	mul.f64 	%fd1101, %fd1096, %fd1090;
	max.f64 	%fd1102, %fd1101, %fd1044;
	mul.f64 	%fd1103, %fd1096, %fd1093;
	max.f64 	%fd1104, %fd1103, %fd1046;
	ld.shared.f64 	%fd1105, [%r686+8320];
	mul.f64 	%fd1106, %fd1105, %fd1084;
	max.f64 	%fd1107, %fd1106, %fd1049;
	mul.f64 	%fd1108, %fd1105, %fd1087;
	max.f64 	%fd1109, %fd1108, %fd1051;
	mul.f64 	%fd1110, %fd1105, %fd1090;
	max.f64 	%fd1111, %fd1110, %fd1053;
	mul.f64 	%fd1112, %fd1105, %fd1093;
	max.f64 	%fd1113, %fd1112, %fd1055;
	ld.shared.f64 	%fd1114, [%r686+12416];
	mul.f64 	%fd1115, %fd1114, %fd1084;
	max.f64 	%fd1116, %fd1115, %fd1058;
	mul.f64 	%fd1117, %fd1114, %fd1087;
	max.f64 	%fd1118, %fd1117, %fd1060;
	mul.f64 	%fd1119, %fd1114, %fd1090;
	max.f64 	%fd1120, %fd1119, %fd1062;
	mul.f64 	%fd1121, %fd1114, %fd1093;
	max.f64 	%fd1122, %fd1121, %fd1064;
	ld.shared.f64 	%fd1123, [%r686+16512];
	mul.f64 	%fd1124, %fd1123, %fd1084;
	max.f64 	%fd1125, %fd1124, %fd1067;
	mul.f64 	%fd1126, %fd1123, %fd1087;
	max.f64 	%fd1127, %fd1126, %fd1069;
	mul.f64 	%fd1128, %fd1123, %fd1090;
	max.f64 	%fd1129, %fd1128, %fd1071;
	mul.f64 	%fd1130, %fd1123, %fd1093;
	max.f64 	%fd1131, %fd1130, %fd1073;
	ld.shared.f64 	%fd1132, [%r686+20608];
	mul.f64 	%fd1133, %fd1132, %fd1084;
	max.f64 	%fd1134, %fd1133, %fd1076;
	mul.f64 	%fd1135, %fd1132, %fd1087;
	max.f64 	%fd1136, %fd1135, %fd1078;
	mul.f64 	%fd1137, %fd1132, %fd1090;
	max.f64 	%fd1138, %fd1137, %fd1080;
	mul.f64 	%fd1139, %fd1132, %fd1093;
	max.f64 	%fd1140, %fd1139, %fd1082;
	ld.shared.f64 	%fd1141, [%r686+136];
	ld.shared.f64 	%fd1142, [%r690+8704];
	mul.f64 	%fd1143, %fd1141, %fd1142;
	max.f64 	%fd1144, %fd1143, %fd1086;
	ld.shared.f64 	%fd1145, [%r690+8832];
	mul.f64 	%fd1146, %fd1141, %fd1145;
	max.f64 	%fd1147, %fd1146, %fd1089;
	ld.shared.f64 	%fd1148, [%r690+8960];
	mul.f64 	%fd1149, %fd1141, %fd1148;
	max.f64 	%fd1150, %fd1149, %fd1092;
	ld.shared.f64 	%fd1151, [%r690+9088];
	mul.f64 	%fd1152, %fd1141, %fd1151;
	max.f64 	%fd1153, %fd1152, %fd1095;
	ld.shared.f64 	%fd1154, [%r686+4232];
	mul.f64 	%fd1155, %fd1154, %fd1142;
	max.f64 	%fd1156, %fd1155, %fd1098;
	mul.f64 	%fd1157, %fd1154, %fd1145;
	max.f64 	%fd1158, %fd1157, %fd1100;
	mul.f64 	%fd1159, %fd1154, %fd1148;
	max.f64 	%fd1160, %fd1159, %fd1102;
	mul.f64 	%fd1161, %fd1154, %fd1151;
	max.f64 	%fd1162, %fd1161, %fd1104;
	ld.shared.f64 	%fd1163, [%r686+8328];
	mul.f64 	%fd1164, %fd1163, %fd1142;
	max.f64 	%fd1165, %fd1164, %fd1107;
	mul.f64 	%fd1166, %fd1163, %fd1145;
	max.f64 	%fd1167, %fd1166, %fd1109;
	mul.f64 	%fd1168, %fd1163, %fd1148;
	max.f64 	%fd1169, %fd1168, %fd1111;
	mul.f64 	%fd1170, %fd1163, %fd1151;
	max.f64 	%fd1171, %fd1170, %fd1113;
	ld.shared.f64 	%fd1172, [%r686+12424];
	mul.f64 	%fd1173, %fd1172, %fd1142;
	max.f64 	%fd1174, %fd1173, %fd1116;
	mul.f64 	%fd1175, %fd1172, %fd1145;
	max.f64 	%fd1176, %fd1175, %fd1118;
	mul.f64 	%fd1177, %fd1172, %fd1148;
	max.f64 	%fd1178, %fd1177, %fd1120;
	mul.f64 	%fd1179, %fd1172, %fd1151;
	max.f64 	%fd1180, %fd1179, %fd1122;
	ld.shared.f64 	%fd1181, [%r686+16520];
	mul.f64 	%fd1182, %fd1181, %fd1142;
	max.f64 	%fd1183, %fd1182, %fd1125;
	mul.f64 	%fd1184, %fd1181, %fd1145;
	max.f64 	%fd1185, %fd1184, %fd1127;
	mul.f64 	%fd1186, %fd1181, %fd1148;
	max.f64 	%fd1187, %fd1186, %fd1129;
	mul.f64 	%fd1188, %fd1181, %fd1151;
	max.f64 	%fd1189, %fd1188, %fd1131;
	ld.shared.f64 	%fd1190, [%r686+20616];
	mul.f64 	%fd1191, %fd1190, %fd1142;
	max.f64 	%fd1192, %fd1191, %fd1134;
	mul.f64 	%fd1193, %fd1190, %fd1145;
	max.f64 	%fd1194, %fd1193, %fd1136;
	mul.f64 	%fd1195, %fd1190, %fd1148;
	max.f64 	%fd1196, %fd1195, %fd1138;
	mul.f64 	%fd1197, %fd1190, %fd1151;
	max.f64 	%fd1198, %fd1197, %fd1140;
	ld.shared.f64 	%fd1199, [%r686+144];
	ld.shared.f64 	%fd1200, [%r690+9216];
	mul.f64 	%fd1201, %fd1199, %fd1200;
	max.f64 	%fd1202, %fd1201, %fd1144;
	ld.shared.f64 	%fd1203, [%r690+9344];
	mul.f64 	%fd1204, %fd1199, %fd1203;
	max.f64 	%fd1205, %fd1204, %fd1147;
	ld.shared.f64 	%fd1206, [%r690+9472];
	mul.f64 	%fd1207, %fd1199, %fd1206;
	max.f64 	%fd1208, %fd1207, %fd1150;
	ld.shared.f64 	%fd1209, [%r690+9600];
	mul.f64 	%fd1210, %fd1199, %fd1209;
	max.f64 	%fd1211, %fd1210, %fd1153;
	ld.shared.f64 	%fd1212, [%r686+4240];
	mul.f64 	%fd1213, %fd1212, %fd1200;
	max.f64 	%fd1214, %fd1213, %fd1156;
	mul.f64 	%fd1215, %fd1212, %fd1203;
	max.f64 	%fd1216, %fd1215, %fd1158;
	mul.f64 	%fd1217, %fd1212, %fd1206;
	max.f64 	%fd1218, %fd1217, %fd1160;
	mul.f64 	%fd1219, %fd1212, %fd1209;
	max.f64 	%fd1220, %fd1219, %fd1162;
	ld.shared.f64 	%fd1221, [%r686+8336];
	mul.f64 	%fd1222, %fd1221, %fd1200;
	max.f64 	%fd1223, %fd1222, %fd1165;
	mul.f64 	%fd1224, %fd1221, %fd1203;
	max.f64 	%fd1225, %fd1224, %fd1167;
	mul.f64 	%fd1226, %fd1221, %fd1206;
	max.f64 	%fd1227, %fd1226, %fd1169;
	mul.f64 	%fd1228, %fd1221, %fd1209;
	max.f64 	%fd1229, %fd1228, %fd1171;
	ld.shared.f64 	%fd1230, [%r686+12432];
	mul.f64 	%fd1231, %fd1230, %fd1200;
	max.f64 	%fd1232, %fd1231, %fd1174;
	mul.f64 	%fd1233, %fd1230, %fd1203;
	max.f64 	%fd1234, %fd1233, %fd1176;
	mul.f64 	%fd1235, %fd1230, %fd1206;
	max.f64 	%fd1236, %fd1235, %fd1178;
	mul.f64 	%fd1237, %fd1230, %fd1209;
	max.f64 	%fd1238, %fd1237, %fd1180;
	ld.shared.f64 	%fd1239, [%r686+16528];
	mul.f64 	%fd1240, %fd1239, %fd1200;
	max.f64 	%fd1241, %fd1240, %fd1183;
	mul.f64 	%fd1242, %fd1239, %fd1203;
	max.f64 	%fd1243, %fd1242, %fd1185;
	mul.f64 	%fd1244, %fd1239, %fd1206;
	max.f64 	%fd1245, %fd1244, %fd1187;
	mul.f64 	%fd1246, %fd1239, %fd1209;
	max.f64 	%fd1247, %fd1246, %fd1189;
	ld.shared.f64 	%fd1248, [%r686+20624];
	mul.f64 	%fd1249, %fd1248, %fd1200;
	max.f64 	%fd1250, %fd1249, %fd1192;
	mul.f64 	%fd1251, %fd1248, %fd1203;
	max.f64 	%fd1252, %fd1251, %fd1194;
	mul.f64 	%fd1253, %fd1248, %fd1206;
	max.f64 	%fd1254, %fd1253, %fd1196;
	mul.f64 	%fd1255, %fd1248, %fd1209;
	max.f64 	%fd1256, %fd1255, %fd1198;
	ld.shared.f64 	%fd1257, [%r686+152];
	ld.shared.f64 	%fd1258, [%r690+9728];
	mul.f64 	%fd1259, %fd1257, %fd1258;
	max.f64 	%fd1260, %fd1259, %fd1202;
	ld.shared.f64 	%fd1261, [%r690+9856];
	mul.f64 	%fd1262, %fd1257, %fd1261;
	max.f64 	%fd1263, %fd1262, %fd1205;
	ld.shared.f64 	%fd1264, [%r690+9984];
	mul.f64 	%fd1265, %fd1257, %fd1264;
	max.f64 	%fd1266, %fd1265, %fd1208;
	ld.shared.f64 	%fd1267, [%r690+10112];
	mul.f64 	%fd1268, %fd1257, %fd1267;
	max.f64 	%fd1269, %fd1268, %fd1211;
	ld.shared.f64 	%fd1270, [%r686+4248];
	mul.f64 	%fd1271, %fd1270, %fd1258;
	max.f64 	%fd1272, %fd1271, %fd1214;
	mul.f64 	%fd1273, %fd1270, %fd1261;
	max.f64 	%fd1274, %fd1273, %fd1216;
	mul.f64 	%fd1275, %fd1270, %fd1264;
	max.f64 	%fd1276, %fd1275, %fd1218;
	mul.f64 	%fd1277, %fd1270, %fd1267;
	max.f64 	%fd1278, %fd1277, %fd1220;
	ld.shared.f64 	%fd1279, [%r686+8344];
	mul.f64 	%fd1280, %fd1279, %fd1258;
	max.f64 	%fd1281, %fd1280, %fd1223;
	mul.f64 	%fd1282, %fd1279, %fd1261;
	max.f64 	%fd1283, %fd1282, %fd1225;
	mul.f64 	%fd1284, %fd1279, %fd1264;
	max.f64 	%fd1285, %fd1284, %fd1227;
	mul.f64 	%fd1286, %fd1279, %fd1267;
	max.f64 	%fd1287, %fd1286, %fd1229;
	ld.shared.f64 	%fd1288, [%r686+12440];
	mul.f64 	%fd1289, %fd1288, %fd1258;
	max.f64 	%fd1290, %fd1289, %fd1232;
	mul.f64 	%fd1291, %fd1288, %fd1261;
	max.f64 	%fd1292, %fd1291, %fd1234;
	mul.f64 	%fd1293, %fd1288, %fd1264;
	max.f64 	%fd1294, %fd1293, %fd1236;
	mul.f64 	%fd1295, %fd1288, %fd1267;
	max.f64 	%fd1296, %fd1295, %fd1238;
	ld.shared.f64 	%fd1297, [%r686+16536];
	mul.f64 	%fd1298, %fd1297, %fd1258;
	max.f64 	%fd1299, %fd1298, %fd1241;
	mul.f64 	%fd1300, %fd1297, %fd1261;
	max.f64 	%fd1301, %fd1300, %fd1243;
	mul.f64 	%fd1302, %fd1297, %fd1264;
	max.f64 	%fd1303, %fd1302, %fd1245;
	mul.f64 	%fd1304, %fd1297, %fd1267;
	max.f64 	%fd1305, %fd1304, %fd1247;
	ld.shared.f64 	%fd1306, [%r686+20632];
	mul.f64 	%fd1307, %fd1306, %fd1258;
	max.f64 	%fd1308, %fd1307, %fd1250;
	mul.f64 	%fd1309, %fd1306, %fd1261;
	max.f64 	%fd1310, %fd1309, %fd1252;
	mul.f64 	%fd1311, %fd1306, %fd1264;
	max.f64 	%fd1312, %fd1311, %fd1254;
	mul.f64 	%fd1313, %fd1306, %fd1267;
	max.f64 	%fd1314, %fd1313, %fd1256;
	ld.shared.f64 	%fd1315, [%r686+160];
	ld.shared.f64 	%fd1316, [%r690+10240];
	mul.f64 	%fd1317, %fd1315, %fd1316;
	max.f64 	%fd1318, %fd1317, %fd1260;
	ld.shared.f64 	%fd1319, [%r690+10368];
	mul.f64 	%fd1320, %fd1315, %fd1319;
	max.f64 	%fd1321, %fd1320, %fd1263;
	ld.shared.f64 	%fd1322, [%r690+10496];
	mul.f64 	%fd1323, %fd1315, %fd1322;
	max.f64 	%fd1324, %fd1323, %fd1266;
	ld.shared.f64 	%fd1325, [%r690+10624];
	mul.f64 	%fd1326, %fd1315, %fd1325;
	max.f64 	%fd1327, %fd1326, %fd1269;
	ld.shared.f64 	%fd1328, [%r686+4256];
	mul.f64 	%fd1329, %fd1328, %fd1316;
	max.f64 	%fd1330, %fd1329, %fd1272;
	mul.f64 	%fd1331, %fd1328, %fd1319;
	max.f64 	%fd1332, %fd1331, %fd1274;
	mul.f64 	%fd1333, %fd1328, %fd1322;
	max.f64 	%fd1334, %fd1333, %fd1276;
	mul.f64 	%fd1335, %fd1328, %fd1325;
	max.f64 	%fd1336, %fd1335, %fd1278;
	ld.shared.f64 	%fd1337, [%r686+8352];
	mul.f64 	%fd1338, %fd1337, %fd1316;
	max.f64 	%fd1339, %fd1338, %fd1281;
	mul.f64 	%fd1340, %fd1337, %fd1319;
	max.f64 	%fd1341, %fd1340, %fd1283;
	mul.f64 	%fd1342, %fd1337, %fd1322;
	max.f64 	%fd1343, %fd1342, %fd1285;
	mul.f64 	%fd1344, %fd1337, %fd1325;
	max.f64 	%fd1345, %fd1344, %fd1287;
	ld.shared.f64 	%fd1346, [%r686+12448];
	mul.f64 	%fd1347, %fd1346, %fd1316;
	max.f64 	%fd1348, %fd1347, %fd1290;
	mul.f64 	%fd1349, %fd1346, %fd1319;
	max.f64 	%fd1350, %fd1349, %fd1292;
	mul.f64 	%fd1351, %fd1346, %fd1322;
	max.f64 	%fd1352, %fd1351, %fd1294;
	mul.f64 	%fd1353, %fd1346, %fd1325;
	max.f64 	%fd1354, %fd1353, %fd1296;
	ld.shared.f64 	%fd1355, [%r686+16544];
	mul.f64 	%fd1356, %fd1355, %fd1316;
	max.f64 	%fd1357, %fd1356, %fd1299;
	mul.f64 	%fd1358, %fd1355, %fd1319;
	max.f64 	%fd1359, %fd1358, %fd1301;
	mul.f64 	%fd1360, %fd1355, %fd1322;
	max.f64 	%fd1361, %fd1360, %fd1303;
	mul.f64 	%fd1362, %fd1355, %fd1325;
	max.f64 	%fd1363, %fd1362, %fd1305;
	ld.shared.f64 	%fd1364, [%r686+20640];
	mul.f64 	%fd1365, %fd1364, %fd1316;
	max.f64 	%fd1366, %fd1365, %fd1308;
	mul.f64 	%fd1367, %fd1364, %fd1319;
	max.f64 	%fd1368, %fd1367, %fd1310;
	mul.f64 	%fd1369, %fd1364, %fd1322;
	max.f64 	%fd1370, %fd1369, %fd1312;
	mul.f64 	%fd1371, %fd1364, %fd1325;
	max.f64 	%fd1372, %fd1371, %fd1314;
	ld.shared.f64 	%fd1373, [%r686+168];
	ld.shared.f64 	%fd1374, [%r690+10752];
	mul.f64 	%fd1375, %fd1373, %fd1374;
	max.f64 	%fd1376, %fd1375, %fd1318;
	ld.shared.f64 	%fd1377, [%r690+10880];
	mul.f64 	%fd1378, %fd1373, %fd1377;
	max.f64 	%fd1379, %fd1378, %fd1321;
	ld.shared.f64 	%fd1380, [%r690+11008];
	mul.f64 	%fd1381, %fd1373, %fd1380;
	max.f64 	%fd1382, %fd1381, %fd1324;
	ld.shared.f64 	%fd1383, [%r690+11136];
	mul.f64 	%fd1384, %fd1373, %fd1383;
	max.f64 	%fd1385, %fd1384, %fd1327;
	ld.shared.f64 	%fd1386, [%r686+4264];
	mul.f64 	%fd1387, %fd1386, %fd1374;
	max.f64 	%fd1388, %fd1387, %fd1330;
	mul.f64 	%fd1389, %fd1386, %fd1377;
	max.f64 	%fd1390, %fd1389, %fd1332;
	mul.f64 	%fd1391, %fd1386, %fd1380;
	max.f64 	%fd1392, %fd1391, %fd1334;
	mul.f64 	%fd1393, %fd1386, %fd1383;
	max.f64 	%fd1394, %fd1393, %fd1336;
	ld.shared.f64 	%fd1395, [%r686+8360];
	mul.f64 	%fd1396, %fd1395, %fd1374;
	max.f64 	%fd1397, %fd1396, %fd1339;
	mul.f64 	%fd1398, %fd1395, %fd1377;
	max.f64 	%fd1399, %fd1398, %fd1341;
	mul.f64 	%fd1400, %fd1395, %fd1380;
	max.f64 	%fd1401, %fd1400, %fd1343;
	mul.f64 	%fd1402, %fd1395, %fd1383;
	max.f64 	%fd1403, %fd1402, %fd1345;
	ld.shared.f64 	%fd1404, [%r686+12456];
	mul.f64 	%fd1405, %fd1404, %fd1374;
	max.f64 	%fd1406, %fd1405, %fd1348;
	mul.f64 	%fd1407, %fd1404, %fd1377;
	max.f64 	%fd1408, %fd1407, %fd1350;
	mul.f64 	%fd1409, %fd1404, %fd1380;
	max.f64 	%fd1410, %fd1409, %fd1352;
	mul.f64 	%fd1411, %fd1404, %fd1383;
	max.f64 	%fd1412, %fd1411, %fd1354;
	ld.shared.f64 	%fd1413, [%r686+16552];
	mul.f64 	%fd1414, %fd1413, %fd1374;
	max.f64 	%fd1415, %fd1414, %fd1357;
	mul.f64 	%fd1416, %fd1413, %fd1377;
	max.f64 	%fd1417, %fd1416, %fd1359;
	mul.f64 	%fd1418, %fd1413, %fd1380;
	max.f64 	%fd1419, %fd1418, %fd1361;
	mul.f64 	%fd1420, %fd1413, %fd1383;
	max.f64 	%fd1421, %fd1420, %fd1363;
	ld.shared.f64 	%fd1422, [%r686+20648];
	mul.f64 	%fd1423, %fd1422, %fd1374;
	max.f64 	%fd1424, %fd1423, %fd1366;
	mul.f64 	%fd1425, %fd1422, %fd1377;
	max.f64 	%fd1426, %fd1425, %fd1368;
	mul.f64 	%fd1427, %fd1422, %fd1380;
	max.f64 	%fd1428, %fd1427, %fd1370;
	mul.f64 	%fd1429, %fd1422, %fd1383;
	max.f64 	%fd1430, %fd1429, %fd1372;
	ld.shared.f64 	%fd1431, [%r686+176];
	ld.shared.f64 	%fd1432, [%r690+11264];
	mul.f64 	%fd1433, %fd1431, %fd1432;
	max.f64 	%fd1434, %fd1433, %fd1376;
	ld.shared.f64 	%fd1435, [%r690+11392];
	mul.f64 	%fd1436, %fd1431, %fd1435;
	max.f64 	%fd1437, %fd1436, %fd1379;
	ld.shared.f64 	%fd1438, [%r690+11520];
	mul.f64 	%fd1439, %fd1431, %fd1438;
	max.f64 	%fd1440, %fd1439, %fd1382;
	ld.shared.f64 	%fd1441, [%r690+11648];
	mul.f64 	%fd1442, %fd1431, %fd1441;
	max.f64 	%fd1443, %fd1442, %fd1385;
	ld.shared.f64 	%fd1444, [%r686+4272];
	mul.f64 	%fd1445, %fd1444, %fd1432;
	max.f64 	%fd1446, %fd1445, %fd1388;
	mul.f64 	%fd1447, %fd1444, %fd1435;
	max.f64 	%fd1448, %fd1447, %fd1390;
	mul.f64 	%fd1449, %fd1444, %fd1438;
	max.f64 	%fd1450, %fd1449, %fd1392;
	mul.f64 	%fd1451, %fd1444, %fd1441;
	max.f64 	%fd1452, %fd1451, %fd1394;
	ld.shared.f64 	%fd1453, [%r686+8368];
	mul.f64 	%fd1454, %fd1453, %fd1432;
	max.f64 	%fd1455, %fd1454, %fd1397;
	mul.f64 	%fd1456, %fd1453, %fd1435;
	max.f64 	%fd1457, %fd1456, %fd1399;
	mul.f64 	%fd1458, %fd1453, %fd1438;
	max.f64 	%fd1459, %fd1458, %fd1401;
	mul.f64 	%fd1460, %fd1453, %fd1441;
	max.f64 	%fd1461, %fd1460, %fd1403;
	ld.shared.f64 	%fd1462, [%r686+12464];
	mul.f64 	%fd1463, %fd1462, %fd1432;
	max.f64 	%fd1464, %fd1463, %fd1406;
	mul.f64 	%fd1465, %fd1462, %fd1435;
	max.f64 	%fd1466, %fd1465, %fd1408;
	mul.f64 	%fd1467, %fd1462, %fd1438;
	max.f64 	%fd1468, %fd1467, %fd1410;
	mul.f64 	%fd1469, %fd1462, %fd1441;
	max.f64 	%fd1470, %fd1469, %fd1412;
	ld.shared.f64 	%fd1471, [%r686+16560];
	mul.f64 	%fd1472, %fd1471, %fd1432;
	max.f64 	%fd1473, %fd1472, %fd1415;
	mul.f64 	%fd1474, %fd1471, %fd1435;
	max.f64 	%fd1475, %fd1474, %fd1417;
	mul.f64 	%fd1476, %fd1471, %fd1438;
	max.f64 	%fd1477, %fd1476, %fd1419;
	mul.f64 	%fd1478, %fd1471, %fd1441;
	max.f64 	%fd1479, %fd1478, %fd1421;
	ld.shared.f64 	%fd1480, [%r686+20656];
	mul.f64 	%fd1481, %fd1480, %fd1432;
	max.f64 	%fd1482, %fd1481, %fd1424;
	mul.f64 	%fd1483, %fd1480, %fd1435;
	max.f64 	%fd1484, %fd1483, %fd1426;
	mul.f64 	%fd1485, %fd1480, %fd1438;
	max.f64 	%fd1486, %fd1485, %fd1428;
	mul.f64 	%fd1487, %fd1480, %fd1441;
	max.f64 	%fd1488, %fd1487, %fd1430;
	ld.shared.f64 	%fd1489, [%r686+184];
	ld.shared.f64 	%fd1490, [%r690+11776];
	mul.f64 	%fd1491, %fd1489, %fd1490;
	max.f64 	%fd1492, %fd1491, %fd1434;
	ld.shared.f64 	%fd1493, [%r690+11904];
	mul.f64 	%fd1494, %fd1489, %fd1493;
	max.f64 	%fd1495, %fd1494, %fd1437;
	ld.shared.f64 	%fd1496, [%r690+12032];
	mul.f64 	%fd1497, %fd1489, %fd1496;
	max.f64 	%fd1498, %fd1497, %fd1440;
	ld.shared.f64 	%fd1499, [%r690+12160];
	mul.f64 	%fd1500, %fd1489, %fd1499;
	max.f64 	%fd1501, %fd1500, %fd1443;
	ld.shared.f64 	%fd1502, [%r686+4280];
	mul.f64 	%fd1503, %fd1502, %fd1490;
	max.f64 	%fd1504, %fd1503, %fd1446;
	mul.f64 	%fd1505, %fd1502, %fd1493;
	max.f64 	%fd1506, %fd1505, %fd1448;
	mul.f64 	%fd1507, %fd1502, %fd1496;
	max.f64 	%fd1508, %fd1507, %fd1450;
	mul.f64 	%fd1509, %fd1502, %fd1499;
	max.f64 	%fd1510, %fd1509, %fd1452;
	ld.shared.f64 	%fd1511, [%r686+8376];
	mul.f64 	%fd1512, %fd1511, %fd1490;
	max.f64 	%fd1513, %fd1512, %fd1455;
	mul.f64 	%fd1514, %fd1511, %fd1493;
	max.f64 	%fd1515, %fd1514, %fd1457;
	mul.f64 	%fd1516, %fd1511, %fd1496;
	max.f64 	%fd1517, %fd1516, %fd1459;
	mul.f64 	%fd1518, %fd1511, %fd1499;
	max.f64 	%fd1519, %fd1518, %fd1461;
	ld.shared.f64 	%fd1520, [%r686+12472];
	mul.f64 	%fd1521, %fd1520, %fd1490;
	max.f64 	%fd1522, %fd1521, %fd1464;
	mul.f64 	%fd1523, %fd1520, %fd1493;
	max.f64 	%fd1524, %fd1523, %fd1466;
	mul.f64 	%fd1525, %fd1520, %fd1496;
	max.f64 	%fd1526, %fd1525, %fd1468;
	mul.f64 	%fd1527, %fd1520, %fd1499;
	max.f64 	%fd1528, %fd1527, %fd1470;
	ld.shared.f64 	%fd1529, [%r686+16568];
	mul.f64 	%fd1530, %fd1529, %fd1490;
	max.f64 	%fd1531, %fd1530, %fd1473;
	mul.f64 	%fd1532, %fd1529, %fd1493;
	max.f64 	%fd1533, %fd1532, %fd1475;
	mul.f64 	%fd1534, %fd1529, %fd1496;
	max.f64 	%fd1535, %fd1534, %fd1477;
	mul.f64 	%fd1536, %fd1529, %fd1499;
	max.f64 	%fd1537, %fd1536, %fd1479;
	ld.shared.f64 	%fd1538, [%r686+20664];
	mul.f64 	%fd1539, %fd1538, %fd1490;
	max.f64 	%fd1540, %fd1539, %fd1482;
	mul.f64 	%fd1541, %fd1538, %fd1493;
	max.f64 	%fd1542, %fd1541, %fd1484;
	mul.f64 	%fd1543, %fd1538, %fd1496;
	max.f64 	%fd1544, %fd1543, %fd1486;
	mul.f64 	%fd1545, %fd1538, %fd1499;
	max.f64 	%fd1546, %fd1545, %fd1488;
	ld.shared.f64 	%fd1547, [%r686+192];
	ld.shared.f64 	%fd1548, [%r690+12288];
	mul.f64 	%fd1549, %fd1547, %fd1548;
	max.f64 	%fd1550, %fd1549, %fd1492;
	ld.shared.f64 	%fd1551, [%r690+12416];
	mul.f64 	%fd1552, %fd1547, %fd1551;
	max.f64 	%fd1553, %fd1552, %fd1495;
	ld.shared.f64 	%fd1554, [%r690+12544];
	mul.f64 	%fd1555, %fd1547, %fd1554;
	max.f64 	%fd1556, %fd1555, %fd1498;
	ld.shared.f64 	%fd1557, [%r690+12672];
	mul.f64 	%fd1558, %fd1547, %fd1557;
	max.f64 	%fd1559, %fd1558, %fd1501;
	ld.shared.f64 	%fd1560, [%r686+4288];
	mul.f64 	%fd1561, %fd1560, %fd1548;
	max.f64 	%fd1562, %fd1561, %fd1504;
	mul.f64 	%fd1563, %fd1560, %fd1551;
	max.f64 	%fd1564, %fd1563, %fd1506;
	mul.f64 	%fd1565, %fd1560, %fd1554;
	max.f64 	%fd1566, %fd1565, %fd1508;
	mul.f64 	%fd1567, %fd1560, %fd1557;
	max.f64 	%fd1568, %fd1567, %fd1510;
	ld.shared.f64 	%fd1569, [%r686+8384];
	mul.f64 	%fd1570, %fd1569, %fd1548;
	max.f64 	%fd1571, %fd1570, %fd1513;
	mul.f64 	%fd1572, %fd1569, %fd1551;
	max.f64 	%fd1573, %fd1572, %fd1515;
	mul.f64 	%fd1574, %fd1569, %fd1554;
	max.f64 	%fd1575, %fd1574, %fd1517;
	mul.f64 	%fd1576, %fd1569, %fd1557;
	max.f64 	%fd1577, %fd1576, %fd1519;
	ld.shared.f64 	%fd1578, [%r686+12480];
	mul.f64 	%fd1579, %fd1578, %fd1548;
	max.f64 	%fd1580, %fd1579, %fd1522;
	mul.f64 	%fd1581, %fd1578, %fd1551;
	max.f64 	%fd1582, %fd1581, %fd1524;
	mul.f64 	%fd1583, %fd1578, %fd1554;
	max.f64 	%fd1584, %fd1583, %fd1526;
	mul.f64 	%fd1585, %fd1578, %fd1557;
	max.f64 	%fd1586, %fd1585, %fd1528;
	ld.shared.f64 	%fd1587, [%r686+16576];
	mul.f64 	%fd1588, %fd1587, %fd1548;
	max.f64 	%fd1589, %fd1588, %fd1531;
	mul.f64 	%fd1590, %fd1587, %fd1551;
	max.f64 	%fd1591, %fd1590, %fd1533;
	mul.f64 	%fd1592, %fd1587, %fd1554;
	max.f64 	%fd1593, %fd1592, %fd1535;
	mul.f64 	%fd1594, %fd1587, %fd1557;
	max.f64 	%fd1595, %fd1594, %fd1537;
	ld.shared.f64 	%fd1596, [%r686+20672];
	mul.f64 	%fd1597, %fd1596, %fd1548;
	max.f64 	%fd1598, %fd1597, %fd1540;
	mul.f64 	%fd1599, %fd1596, %fd1551;
	max.f64 	%fd1600, %fd1599, %fd1542;
	mul.f64 	%fd1601, %fd1596, %fd1554;
	max.f64 	%fd1602, %fd1601, %fd1544;
	mul.f64 	%fd1603, %fd1596, %fd1557;
	max.f64 	%fd1604, %fd1603, %fd1546;
	ld.shared.f64 	%fd1605, [%r686+200];
	ld.shared.f64 	%fd1606, [%r690+12800];
	mul.f64 	%fd1607, %fd1605, %fd1606;
	max.f64 	%fd1608, %fd1607, %fd1550;
	ld.shared.f64 	%fd1609, [%r690+12928];
	mul.f64 	%fd1610, %fd1605, %fd1609;
	max.f64 	%fd1611, %fd1610, %fd1553;
	ld.shared.f64 	%fd1612, [%r690+13056];
	mul.f64 	%fd1613, %fd1605, %fd1612;
	max.f64 	%fd1614, %fd1613, %fd1556;
	ld.shared.f64 	%fd1615, [%r690+13184];
	mul.f64 	%fd1616, %fd1605, %fd1615;
	max.f64 	%fd1617, %fd1616, %fd1559;
	ld.shared.f64 	%fd1618, [%r686+4296];
	mul.f64 	%fd1619, %fd1618, %fd1606;
	max.f64 	%fd1620, %fd1619, %fd1562;
	mul.f64 	%fd1621, %fd1618, %fd1609;
	max.f64 	%fd1622, %fd1621, %fd1564;
	mul.f64 	%fd1623, %fd1618, %fd1612;
	max.f64 	%fd1624, %fd1623, %fd1566;
	mul.f64 	%fd1625, %fd1618, %fd1615;
	max.f64 	%fd1626, %fd1625, %fd1568;
	ld.shared.f64 	%fd1627, [%r686+8392];
	mul.f64 	%fd1628, %fd1627, %fd1606;
	max.f64 	%fd1629, %fd1628, %fd1571;
	mul.f64 	%fd1630, %fd1627, %fd1609;
	max.f64 	%fd1631, %fd1630, %fd1573;
	mul.f64 	%fd1632, %fd1627, %fd1612;
	max.f64 	%fd1633, %fd1632, %fd1575;
	mul.f64 	%fd1634, %fd1627, %fd1615;
	max.f64 	%fd1635, %fd1634, %fd1577;
	ld.shared.f64 	%fd1636, [%r686+12488];
	mul.f64 	%fd1637, %fd1636, %fd1606;
	max.f64 	%fd1638, %fd1637, %fd1580;
	mul.f64 	%fd1639, %fd1636, %fd1609;
	max.f64 	%fd1640, %fd1639, %fd1582;
	mul.f64 	%fd1641, %fd1636, %fd1612;
	max.f64 	%fd1642, %fd1641, %fd1584;
	mul.f64 	%fd1643, %fd1636, %fd1615;
	max.f64 	%fd1644, %fd1643, %fd1586;
	ld.shared.f64 	%fd1645, [%r686+16584];
	mul.f64 	%fd1646, %fd1645, %fd1606;
	max.f64 	%fd1647, %fd1646, %fd1589;
	mul.f64 	%fd1648, %fd1645, %fd1609;
	max.f64 	%fd1649, %fd1648, %fd1591;
	mul.f64 	%fd1650, %fd1645, %fd1612;
	max.f64 	%fd1651, %fd1650, %fd1593;
	mul.f64 	%fd1652, %fd1645, %fd1615;
	max.f64 	%fd1653, %fd1652, %fd1595;
	ld.shared.f64 	%fd1654, [%r686+20680];
	mul.f64 	%fd1655, %fd1654, %fd1606;
	max.f64 	%fd1656, %fd1655, %fd1598;
	mul.f64 	%fd1657, %fd1654, %fd1609;
	max.f64 	%fd1658, %fd1657, %fd1600;
	mul.f64 	%fd1659, %fd1654, %fd1612;
	max.f64 	%fd1660, %fd1659, %fd1602;
	mul.f64 	%fd1661, %fd1654, %fd1615;
	max.f64 	%fd1662, %fd1661, %fd1604;
	ld.shared.f64 	%fd1663, [%r686+208];
	ld.shared.f64 	%fd1664, [%r690+13312];
	mul.f64 	%fd1665, %fd1663, %fd1664;
	max.f64 	%fd1666, %fd1665, %fd1608;
	ld.shared.f64 	%fd1667, [%r690+13440];
	mul.f64 	%fd1668, %fd1663, %fd1667;
	max.f64 	%fd1669, %fd1668, %fd1611;
	ld.shared.f64 	%fd1670, [%r690+13568];
	mul.f64 	%fd1671, %fd1663, %fd1670;
	max.f64 	%fd1672, %fd1671, %fd1614;
	ld.shared.f64 	%fd1673, [%r690+13696];
	mul.f64 	%fd1674, %fd1663, %fd1673;
	max.f64 	%fd1675, %fd1674, %fd1617;
	ld.shared.f64 	%fd1676, [%r686+4304];
	mul.f64 	%fd1677, %fd1676, %fd1664;
	max.f64 	%fd1678, %fd1677, %fd1620;
	mul.f64 	%fd1679, %fd1676, %fd1667;
	max.f64 	%fd1680, %fd1679, %fd1622;
	mul.f64 	%fd1681, %fd1676, %fd1670;
	max.f64 	%fd1682, %fd1681, %fd1624;
	mul.f64 	%fd1683, %fd1676, %fd1673;
	max.f64 	%fd1684, %fd1683, %fd1626;
	ld.shared.f64 	%fd1685, [%r686+8400];
	mul.f64 	%fd1686, %fd1685, %fd1664;
	max.f64 	%fd1687, %fd1686, %fd1629;
	mul.f64 	%fd1688, %fd1685, %fd1667;
	max.f64 	%fd1689, %fd1688, %fd1631;
	mul.f64 	%fd1690, %fd1685, %fd1670;
	max.f64 	%fd1691, %fd1690, %fd1633;
	mul.f64 	%fd1692, %fd1685, %fd1673;
	max.f64 	%fd1693, %fd1692, %fd1635;
	ld.shared.f64 	%fd1694, [%r686+12496];
	mul.f64 	%fd1695, %fd1694, %fd1664;
	max.f64 	%fd1696, %fd1695, %fd1638;
	mul.f64 	%fd1697, %fd1694, %fd1667;
	max.f64 	%fd1698, %fd1697, %fd1640;
	mul.f64 	%fd1699, %fd1694, %fd1670;
	max.f64 	%fd1700, %fd1699, %fd1642;
	mul.f64 	%fd1701, %fd1694, %fd1673;
	max.f64 	%fd1702, %fd1701, %fd1644;
	ld.shared.f64 	%fd1703, [%r686+16592];
	mul.f64 	%fd1704, %fd1703, %fd1664;
	max.f64 	%fd1705, %fd1704, %fd1647;
	mul.f64 	%fd1706, %fd1703, %fd1667;
	max.f64 	%fd1707, %fd1706, %fd1649;
	mul.f64 	%fd1708, %fd1703, %fd1670;
	max.f64 	%fd1709, %fd1708, %fd1651;
	mul.f64 	%fd1710, %fd1703, %fd1673;
	max.f64 	%fd1711, %fd1710, %fd1653;
	ld.shared.f64 	%fd1712, [%r686+20688];
	mul.f64 	%fd1713, %fd1712, %fd1664;
	max.f64 	%fd1714, %fd1713, %fd1656;
	mul.f64 	%fd1715, %fd1712, %fd1667;
	max.f64 	%fd1716, %fd1715, %fd1658;
	mul.f64 	%fd1717, %fd1712, %fd1670;
	max.f64 	%fd1718, %fd1717, %fd1660;
	mul.f64 	%fd1719, %fd1712, %fd1673;
	max.f64 	%fd1720, %fd1719, %fd1662;
	ld.shared.f64 	%fd1721, [%r686+216];
	ld.shared.f64 	%fd1722, [%r690+13824];
	mul.f64 	%fd1723, %fd1721, %fd1722;
	max.f64 	%fd1724, %fd1723, %fd1666;
	ld.shared.f64 	%fd1725, [%r690+13952];
	mul.f64 	%fd1726, %fd1721, %fd1725;
	max.f64 	%fd1727, %fd1726, %fd1669;
	ld.shared.f64 	%fd1728, [%r690+14080];
	mul.f64 	%fd1729, %fd1721, %fd1728;
	max.f64 	%fd1730, %fd1729, %fd1672;
	ld.shared.f64 	%fd1731, [%r690+14208];
	mul.f64 	%fd1732, %fd1721, %fd1731;
	max.f64 	%fd1733, %fd1732, %fd1675;
	ld.shared.f64 	%fd1734, [%r686+4312];
	mul.f64 	%fd1735, %fd1734, %fd1722;
	max.f64 	%fd1736, %fd1735, %fd1678;
	mul.f64 	%fd1737, %fd1734, %fd1725;
	max.f64 	%fd1738, %fd1737, %fd1680;
	mul.f64 	%fd1739, %fd1734, %fd1728;
	max.f64 	%fd1740, %fd1739, %fd1682;
	mul.f64 	%fd1741, %fd1734, %fd1731;
	max.f64 	%fd1742, %fd1741, %fd1684;
	ld.shared.f64 	%fd1743, [%r686+8408];
	mul.f64 	%fd1744, %fd1743, %fd1722;
	max.f64 	%fd1745, %fd1744, %fd1687;
	mul.f64 	%fd1746, %fd1743, %fd1725;
	max.f64 	%fd1747, %fd1746, %fd1689;
	mul.f64 	%fd1748, %fd1743, %fd1728;
	max.f64 	%fd1749, %fd1748, %fd1691;
	mul.f64 	%fd1750, %fd1743, %fd1731;
	max.f64 	%fd1751, %fd1750, %fd1693;
	ld.shared.f64 	%fd1752, [%r686+12504];
	mul.f64 	%fd1753, %fd1752, %fd1722;
	max.f64 	%fd1754, %fd1753, %fd1696;
	mul.f64 	%fd1755, %fd1752, %fd1725;
	max.f64 	%fd1756, %fd1755, %fd1698;
	mul.f64 	%fd1757, %fd1752, %fd1728;
	max.f64 	%fd1758, %fd1757, %fd1700;
	mul.f64 	%fd1759, %fd1752, %fd1731;
	max.f64 	%fd1760, %fd1759, %fd1702;
	ld.shared.f64 	%fd1761, [%r686+16600];
	mul.f64 	%fd1762, %fd1761, %fd1722;
	max.f64 	%fd1763, %fd1762, %fd1705;
	mul.f64 	%fd1764, %fd1761, %fd1725;
	max.f64 	%fd1765, %fd1764, %fd1707;
	mul.f64 	%fd1766, %fd1761, %fd1728;
	max.f64 	%fd1767, %fd1766, %fd1709;
	mul.f64 	%fd1768, %fd1761, %fd1731;
	max.f64 	%fd1769, %fd1768, %fd1711;
	ld.shared.f64 	%fd1770, [%r686+20696];
	mul.f64 	%fd1771, %fd1770, %fd1722;
	max.f64 	%fd1772, %fd1771, %fd1714;
	mul.f64 	%fd1773, %fd1770, %fd1725;
	max.f64 	%fd1774, %fd1773, %fd1716;
	mul.f64 	%fd1775, %fd1770, %fd1728;
	max.f64 	%fd1776, %fd1775, %fd1718;
	mul.f64 	%fd1777, %fd1770, %fd1731;
	max.f64 	%fd1778, %fd1777, %fd1720;
	ld.shared.f64 	%fd1779, [%r686+224];
	ld.shared.f64 	%fd1780, [%r690+14336];
	mul.f64 	%fd1781, %fd1779, %fd1780;
	max.f64 	%fd1782, %fd1781, %fd1724;
	ld.shared.f64 	%fd1783, [%r690+14464];
	mul.f64 	%fd1784, %fd1779, %fd1783;
	max.f64 	%fd1785, %fd1784, %fd1727;
	ld.shared.f64 	%fd1786, [%r690+14592];
	mul.f64 	%fd1787, %fd1779, %fd1786;
	max.f64 	%fd1788, %fd1787, %fd1730;
	ld.shared.f64 	%fd1789, [%r690+14720];
	mul.f64 	%fd1790, %fd1779, %fd1789;
	max.f64 	%fd1791, %fd1790, %fd1733;
	ld.shared.f64 	%fd1792, [%r686+4320];
	mul.f64 	%fd1793, %fd1792, %fd1780;
	max.f64 	%fd1794, %fd1793, %fd1736;
	mul.f64 	%fd1795, %fd1792, %fd1783;
	max.f64 	%fd1796, %fd1795, %fd1738;
	mul.f64 	%fd1797, %fd1792, %fd1786;
	max.f64 	%fd1798, %fd1797, %fd1740;
	mul.f64 	%fd1799, %fd1792, %fd1789;
	max.f64 	%fd1800, %fd1799, %fd1742;
	ld.shared.f64 	%fd1801, [%r686+8416];
	mul.f64 	%fd1802, %fd1801, %fd1780;
	max.f64 	%fd1803, %fd1802, %fd1745;
	mul.f64 	%fd1804, %fd1801, %fd1783;
	max.f64 	%fd1805, %fd1804, %fd1747;
	mul.f64 	%fd1806, %fd1801, %fd1786;
	max.f64 	%fd1807, %fd1806, %fd1749;
	mul.f64 	%fd1808, %fd1801, %fd1789;
	max.f64 	%fd1809, %fd1808, %fd1751;
	ld.shared.f64 	%fd1810, [%r686+12512];
	mul.f64 	%fd1811, %fd1810, %fd1780;
	max.f64 	%fd1812, %fd1811, %fd1754;
	mul.f64 	%fd1813, %fd1810, %fd1783;
	max.f64 	%fd1814, %fd1813, %fd1756;
	mul.f64 	%fd1815, %fd1810, %fd1786;
	max.f64 	%fd1816, %fd1815, %fd1758;
	mul.f64 	%fd1817, %fd1810, %fd1789;
	max.f64 	%fd1818, %fd1817, %fd1760;
	ld.shared.f64 	%fd1819, [%r686+16608];
	mul.f64 	%fd1820, %fd1819, %fd1780;
	max.f64 	%fd1821, %fd1820, %fd1763;
	mul.f64 	%fd1822, %fd1819, %fd1783;
	max.f64 	%fd1823, %fd1822, %fd1765;
	mul.f64 	%fd1824, %fd1819, %fd1786;
	max.f64 	%fd1825, %fd1824, %fd1767;
	mul.f64 	%fd1826, %fd1819, %fd1789;
	max.f64 	%fd1827, %fd1826, %fd1769;
	ld.shared.f64 	%fd1828, [%r686+20704];
	mul.f64 	%fd1829, %fd1828, %fd1780;
	max.f64 	%fd1830, %fd1829, %fd1772;
	mul.f64 	%fd1831, %fd1828, %fd1783;
	max.f64 	%fd1832, %fd1831, %fd1774;
	mul.f64 	%fd1833, %fd1828, %fd1786;
	max.f64 	%fd1834, %fd1833, %fd1776;
	mul.f64 	%fd1835, %fd1828, %fd1789;
	max.f64 	%fd1836, %fd1835, %fd1778;
	ld.shared.f64 	%fd1837, [%r686+232];
	ld.shared.f64 	%fd1838, [%r690+14848];
	mul.f64 	%fd1839, %fd1837, %fd1838;
	max.f64 	%fd1840, %fd1839, %fd1782;
	ld.shared.f64 	%fd1841, [%r690+14976];
	mul.f64 	%fd1842, %fd1837, %fd1841;
	max.f64 	%fd1843, %fd1842, %fd1785;
	ld.shared.f64 	%fd1844, [%r690+15104];
	mul.f64 	%fd1845, %fd1837, %fd1844;
	max.f64 	%fd1846, %fd1845, %fd1788;
	ld.shared.f64 	%fd1847, [%r690+15232];
	mul.f64 	%fd1848, %fd1837, %fd1847;
	max.f64 	%fd1849, %fd1848, %fd1791;
	ld.shared.f64 	%fd1850, [%r686+4328];
	mul.f64 	%fd1851, %fd1850, %fd1838;
	max.f64 	%fd1852, %fd1851, %fd1794;
	mul.f64 	%fd1853, %fd1850, %fd1841;
	max.f64 	%fd1854, %fd1853, %fd1796;
	mul.f64 	%fd1855, %fd1850, %fd1844;
	max.f64 	%fd1856, %fd1855, %fd1798;
	mul.f64 	%fd1857, %fd1850, %fd1847;
	max.f64 	%fd1858, %fd1857, %fd1800;
	ld.shared.f64 	%fd1859, [%r686+8424];
	mul.f64 	%fd1860, %fd1859, %fd1838;
	max.f64 	%fd1861, %fd1860, %fd1803;
	mul.f64 	%fd1862, %fd1859, %fd1841;
	max.f64 	%fd1863, %fd1862, %fd1805;
	mul.f64 	%fd1864, %fd1859, %fd1844;
	max.f64 	%fd1865, %fd1864, %fd1807;
	mul.f64 	%fd1866, %fd1859, %fd1847;
	max.f64 	%fd1867, %fd1866, %fd1809;
	ld.shared.f64 	%fd1868, [%r686+12520];
	mul.f64 	%fd1869, %fd1868, %fd1838;
	max.f64 	%fd1870, %fd1869, %fd1812;
	mul.f64 	%fd1871, %fd1868, %fd1841;
	max.f64 	%fd1872, %fd1871, %fd1814;
	mul.f64 	%fd1873, %fd1868, %fd1844;
	max.f64 	%fd1874, %fd1873, %fd1816;
	mul.f64 	%fd1875, %fd1868, %fd1847;
	max.f64 	%fd1876, %fd1875, %fd1818;
	ld.shared.f64 	%fd1877, [%r686+16616];
	mul.f64 	%fd1878, %fd1877, %fd1838;
	max.f64 	%fd1879, %fd1878, %fd1821;
	mul.f64 	%fd1880, %fd1877, %fd1841;
	max.f64 	%fd1881, %fd1880, %fd1823;
	mul.f64 	%fd1882, %fd1877, %fd1844;
	max.f64 	%fd1883, %fd1882, %fd1825;
	mul.f64 	%fd1884, %fd1877, %fd1847;
	max.f64 	%fd1885, %fd1884, %fd1827;
	ld.shared.f64 	%fd1886, [%r686+20712];
	mul.f64 	%fd1887, %fd1886, %fd1838;
	max.f64 	%fd1888, %fd1887, %fd1830;
	mul.f64 	%fd1889, %fd1886, %fd1841;
	max.f64 	%fd1890, %fd1889, %fd1832;
	mul.f64 	%fd1891, %fd1886, %fd1844;
	max.f64 	%fd1892, %fd1891, %fd1834;
	mul.f64 	%fd1893, %fd1886, %fd1847;
	max.f64 	%fd1894, %fd1893, %fd1836;
	ld.shared.f64 	%fd1895, [%r686+240];
	ld.shared.f64 	%fd1896, [%r690+15360];
	mul.f64 	%fd1897, %fd1895, %fd1896;
	max.f64 	%fd1898, %fd1897, %fd1840;
	ld.shared.f64 	%fd1899, [%r690+15488];
	mul.f64 	%fd1900, %fd1895, %fd1899;
	max.f64 	%fd1901, %fd1900, %fd1843;
	ld.shared.f64 	%fd1902, [%r690+15616];
	mul.f64 	%fd1903, %fd1895, %fd1902;
	max.f64 	%fd1904, %fd1903, %fd1846;
	ld.shared.f64 	%fd1905, [%r690+15744];
	mul.f64 	%fd1906, %fd1895, %fd1905;
	max.f64 	%fd1907, %fd1906, %fd1849;
	ld.shared.f64 	%fd1908, [%r686+4336];
	mul.f64 	%fd1909, %fd1908, %fd1896;
	max.f64 	%fd1910, %fd1909, %fd1852;
	mul.f64 	%fd1911, %fd1908, %fd1899;
	max.f64 	%fd1912, %fd1911, %fd1854;
	mul.f64 	%fd1913, %fd1908, %fd1902;
	max.f64 	%fd1914, %fd1913, %fd1856;
	mul.f64 	%fd1915, %fd1908, %fd1905;
	max.f64 	%fd1916, %fd1915, %fd1858;
	ld.shared.f64 	%fd1917, [%r686+8432];
	mul.f64 	%fd1918, %fd1917, %fd1896;
	max.f64 	%fd1919, %fd1918, %fd1861;
	mul.f64 	%fd1920, %fd1917, %fd1899;
	max.f64 	%fd1921, %fd1920, %fd1863;
	mul.f64 	%fd1922, %fd1917, %fd1902;
	max.f64 	%fd1923, %fd1922, %fd1865;
	mul.f64 	%fd1924, %fd1917, %fd1905;
	max.f64 	%fd1925, %fd1924, %fd1867;
	ld.shared.f64 	%fd1926, [%r686+12528];
	mul.f64 	%fd1927, %fd1926, %fd1896;
	max.f64 	%fd1928, %fd1927, %fd1870;
	mul.f64 	%fd1929, %fd1926, %fd1899;
	max.f64 	%fd1930, %fd1929, %fd1872;
	mul.f64 	%fd1931, %fd1926, %fd1902;
	max.f64 	%fd1932, %fd1931, %fd1874;
	mul.f64 	%fd1933, %fd1926, %fd1905;
	max.f64 	%fd1934, %fd1933, %fd1876;
	ld.shared.f64 	%fd1935, [%r686+16624];
	mul.f64 	%fd1936, %fd1935, %fd1896;
	max.f64 	%fd1937, %fd1936, %fd1879;
	mul.f64 	%fd1938, %fd1935, %fd1899;
	max.f64 	%fd1939, %fd1938, %fd1881;
	mul.f64 	%fd1940, %fd1935, %fd1902;
	max.f64 	%fd1941, %fd1940, %fd1883;
	mul.f64 	%fd1942, %fd1935, %fd1905;
	max.f64 	%fd1943, %fd1942, %fd1885;
	ld.shared.f64 	%fd1944, [%r686+20720];
	mul.f64 	%fd1945, %fd1944, %fd1896;
	max.f64 	%fd1946, %fd1945, %fd1888;
	mul.f64 	%fd1947, %fd1944, %fd1899;
	max.f64 	%fd1948, %fd1947, %fd1890;
	mul.f64 	%fd1949, %fd1944, %fd1902;
	max.f64 	%fd1950, %fd1949, %fd1892;
	mul.f64 	%fd1951, %fd1944, %fd1905;
	max.f64 	%fd1952, %fd1951, %fd1894;
	ld.shared.f64 	%fd1953, [%r686+248];
	ld.shared.f64 	%fd1954, [%r690+15872];
	mul.f64 	%fd1955, %fd1953, %fd1954;
	max.f64 	%fd2106, %fd1955, %fd1898;
	ld.shared.f64 	%fd1956, [%r690+16000];
	mul.f64 	%fd1957, %fd1953, %fd1956;
	max.f64 	%fd2105, %fd1957, %fd1901;
	ld.shared.f64 	%fd1958, [%r690+16128];
	mul.f64 	%fd1959, %fd1953, %fd1958;
	max.f64 	%fd2104, %fd1959, %fd1904;
	ld.shared.f64 	%fd1960, [%r690+16256];
	mul.f64 	%fd1961, %fd1953, %fd1960;
	max.f64 	%fd2103, %fd1961, %fd1907;
	ld.shared.f64 	%fd1962, [%r686+4344];
	mul.f64 	%fd1963, %fd1962, %fd1954;
	max.f64 	%fd2102, %fd1963, %fd1910;
	mul.f64 	%fd1964, %fd1962, %fd1956;
	max.f64 	%fd2101, %fd1964, %fd1912;
	mul.f64 	%fd1965, %fd1962, %fd1958;
	max.f64 	%fd2100, %fd1965, %fd1914;
	mul.f64 	%fd1966, %fd1962, %fd1960;
	max.f64 	%fd2099, %fd1966, %fd1916;
	ld.shared.f64 	%fd1967, [%r686+8440];
	mul.f64 	%fd1968, %fd1967, %fd1954;
	max.f64 	%fd2098, %fd1968, %fd1919;
	mul.f64 	%fd1969, %fd1967, %fd1956;
	max.f64 	%fd2097, %fd1969, %fd1921;
	mul.f64 	%fd1970, %fd1967, %fd1958;
	max.f64 	%fd2096, %fd1970, %fd1923;
	mul.f64 	%fd1971, %fd1967, %fd1960;
	max.f64 	%fd2095, %fd1971, %fd1925;
	ld.shared.f64 	%fd1972, [%r686+12536];
	mul.f64 	%fd1973, %fd1972, %fd1954;
	max.f64 	%fd2094, %fd1973, %fd1928;
	mul.f64 	%fd1974, %fd1972, %fd1956;
	max.f64 	%fd2093, %fd1974, %fd1930;
	mul.f64 	%fd1975, %fd1972, %fd1958;
	max.f64 	%fd2092, %fd1975, %fd1932;
	mul.f64 	%fd1976, %fd1972, %fd1960;
	max.f64 	%fd2091, %fd1976, %fd1934;
	ld.shared.f64 	%fd1977, [%r686+16632];
	mul.f64 	%fd1978, %fd1977, %fd1954;
	max.f64 	%fd2090, %fd1978, %fd1937;
	mul.f64 	%fd1979, %fd1977, %fd1956;
	max.f64 	%fd2089, %fd1979, %fd1939;
	mul.f64 	%fd1980, %fd1977, %fd1958;
	max.f64 	%fd2088, %fd1980, %fd1941;
	mul.f64 	%fd1981, %fd1977, %fd1960;
	max.f64 	%fd2087, %fd1981, %fd1943;
	ld.shared.f64 	%fd1982, [%r686+20728];
	mul.f64 	%fd1983, %fd1982, %fd1954;
	max.f64 	%fd2086, %fd1983, %fd1946;
	mul.f64 	%fd1984, %fd1982, %fd1956;
	max.f64 	%fd2085, %fd1984, %fd1948;
	mul.f64 	%fd1985, %fd1982, %fd1958;
	max.f64 	%fd2084, %fd1985, %fd1950;
	mul.f64 	%fd1986, %fd1982, %fd1960;
	max.f64 	%fd2083, %fd1986, %fd1952;
	bar.sync 	0;
	add.s32 	%r829, %r829, 32;
	add.s32 	%r828, %r828, 32;
	add.s32 	%r827, %r827, 32;
	add.s32 	%r826, %r826, 32;
	add.s32 	%r825, %r825, 32;
	add.s32 	%r824, %r824, 32;
	add.s32 	%r823, %r823, 32;
	add.s32 	%r822, %r822, 32;
	add.s32 	%r821, %r821, 32;
	add.s32 	%r820, %r820, 32;
	add.s32 	%r819, %r819, 32;
	add.s32 	%r818, %r818, 32;
	add.s32 	%r817, %r817, 32;
	add.s32 	%r63, %r816, 32;
	add.s32 	%r691, %r816, 16;
	shl.b32 	%r692, %r754, 5;
	add.s32 	%r815, %r815, %r692;
	add.s32 	%r814, %r814, 32;
	add.s32 	%r813, %r813, %r692;
	add.s32 	%r812, %r812, %r692;
	add.s32 	%r811, %r811, %r692;
	add.s32 	%r810, %r810, %r692;
	add.s32 	%r809, %r809, %r692;
	add.s32 	%r808, %r808, %r692;
	add.s32 	%r807, %r807, %r692;
	setp.lt.s32 	%p70, %r691, %r806;
	mov.u32 	%r816, %r63;
	@%p70 bra 	$L__BB1_2;
$L__BB1_101:
	ld.param.u32 	%r755, [_Z18FP64_maxmul_kernelILi96ELi32ELi64ELi6ELi4EEvPdS0_S0_iii_param_4];
	ld.param.u64 	%rd177, [_Z18FP64_maxmul_kernelILi96ELi32ELi64ELi6ELi4EEvPdS0_S0_iii_param_2];
	mov.u32 	%r693, %ctaid.y;
	mov.u32 	%r695, %tid.y;
	mad.lo.s32 	%r47, %r693, 96, %r695;
	mov.u32 	%r696, %ctaid.x;
	shl.b32 	%r697, %r696, 6;
	mov.u32 	%r698, %tid.x;
	add.s32 	%r48, %r697, %r698;
	mov.u32 	%r699, %nctaid.x;
	add.s32 	%r700, %r699, -1;
	setp.eq.s32 	%p71, %r696, %r700;
	mov.u32 	%r701, %nctaid.y;
	add.s32 	%r703, %r701, -1;
	setp.eq.s32 	%p72, %r693, %r703;
	or.pred  	%p2, %p71, %p72;
	mad.lo.s32 	%r49, %r47, %r755, %r48;
	cvta.to.global.u64 	%rd1, %rd177;
	mul.wide.s32 	%rd131, %r49, 8;
	add.s64 	%rd2, %rd1, %rd131;
	@%p2 bra 	$L__BB1_102;
	bra.uni 	$L__BB1_104;
$L__BB1_102:
	ld.param.u32 	%r756, [_Z18FP64_maxmul_kernelILi96ELi32ELi64ELi6ELi4EEvPdS0_S0_iii_param_4];
	ld.param.u32 	%r721, [_Z18FP64_maxmul_kernelILi96ELi32ELi64ELi6ELi4EEvPdS0_S0_iii_param_3];
	setp.ge.s32 	%p73, %r47, %r721;
	setp.ge.s32 	%p74, %r48, %r756;
	or.pred  	%p75, %p73, %p74;
	@%p75 bra 	$L__BB1_105;
	ld.global.f64 	%fd1989, [%rd2];
	max.f64 	%fd1990, %fd1989, %fd2106;
	st.global.f64 	[%rd2], %fd1990;
	bra.uni 	$L__BB1_105;
$L__BB1_104:
	ld.global.f64 	%fd1987, [%rd2];
	max.f64 	%fd1988, %fd1987, %fd2106;
	st.global.f64 	[%rd2], %fd1988;
$L__BB1_105:
	add.s32 	%r73, %r48, 16;
	@%p2 bra 	$L__BB1_107;
	ld.global.f64 	%fd1991, [%rd2+128];
	max.f64 	%fd1992, %fd1991, %fd2105;
	st.global.f64 	[%rd2+128], %fd1992;
	bra.uni 	$L__BB1_109;
$L__BB1_107:
	ld.param.u32 	%r757, [_Z18FP64_maxmul_kernelILi96ELi32ELi64ELi6ELi4EEvPdS0_S0_iii_param_4];
	ld.param.u32 	%r722, [_Z18FP64_maxmul_kernelILi96ELi32ELi64ELi6ELi4EEvPdS0_S0_iii_param_3];
	setp.ge.s32 	%p76, %r47, %r722;
	setp.ge.s32 	%p77, %r73, %r757;
	or.pred  	%p78, %p76, %p77;
	@%p78 bra 	$L__BB1_109;
	ld.global.f64 	%fd1993, [%rd2+128];
	max.f64 	%fd1994, %fd1993, %fd2105;
	st.global.f64 	[%rd2+128], %fd1994;
$L__BB1_109:
	add.s32 	%r74, %r48, 32;
	@%p2 bra 	$L__BB1_111;
	ld.global.f64 	%fd1995, [%rd2+256];
	max.f64 	%fd1996, %fd1995, %fd2104;
	st.global.f64 	[%rd2+256], %fd1996;
	bra.uni 	$L__BB1_113;
$L__BB1_111:
	ld.param.u32 	%r758, [_Z18FP64_maxmul_kernelILi96ELi32ELi64ELi6ELi4EEvPdS0_S0_iii_param_4];
	ld.param.u32 	%r723, [_Z18FP64_maxmul_kernelILi96ELi32ELi64ELi6ELi4EEvPdS0_S0_iii_param_3];
	setp.ge.s32 	%p79, %r47, %r723;
	setp.ge.s32 	%p80, %r74, %r758;
	or.pred  	%p81, %p79, %p80;
	@%p81 bra 	$L__BB1_113;
	ld.global.f64 	%fd1997, [%rd2+256];
	max.f64 	%fd1998, %fd1997, %fd2104;
	st.global.f64 	[%rd2+256], %fd1998;
$L__BB1_113:
	add.s32 	%r75, %r48, 48;
	@%p2 bra 	$L__BB1_115;
	ld.global.f64 	%fd1999, [%rd2+384];
	max.f64 	%fd2000, %fd1999, %fd2103;
	st.global.f64 	[%rd2+384], %fd2000;
	bra.uni 	$L__BB1_117;
$L__BB1_115:
	ld.param.u32 	%r759, [_Z18FP64_maxmul_kernelILi96ELi32ELi64ELi6ELi4EEvPdS0_S0_iii_param_4];
	ld.param.u32 	%r724, [_Z18FP64_maxmul_kernelILi96ELi32ELi64ELi6ELi4EEvPdS0_S0_iii_param_3];
	setp.ge.s32 	%p82, %r47, %r724;
	setp.ge.s32 	%p83, %r75, %r759;
	or.pred  	%p84, %p82, %p83;
	@%p84 bra 	$L__BB1_117;
	ld.global.f64 	%fd2001, [%rd2+384];
	max.f64 	%fd2002, %fd2001, %fd2103;
	st.global.f64 	[%rd2+384], %fd2002;
$L__BB1_117:
	ld.param.u32 	%r760, [_Z18FP64_maxmul_kernelILi96ELi32ELi64ELi6ELi4EEvPdS0_S0_iii_param_4];
	add.s32 	%r76, %r47, 16;
	shl.b32 	%r77, %r760, 4;
	add.s32 	%r704, %r49, %r77;
	mul.wide.s32 	%rd132, %r704, 8;
	add.s64 	%rd3, %rd1, %rd132;
	@%p2 bra 	$L__BB1_119;
	ld.global.f64 	%fd2003, [%rd3];
	max.f64 	%fd2004, %fd2003, %fd2102;
	st.global.f64 	[%rd3], %fd2004;
	bra.uni 	$L__BB1_121;
$L__BB1_119:
	ld.param.u32 	%r761, [_Z18FP64_maxmul_kernelILi96ELi32ELi64ELi6ELi4EEvPdS0_S0_iii_param_4];
	ld.param.u32 	%r725, [_Z18FP64_maxmul_kernelILi96ELi32ELi64ELi6ELi4EEvPdS0_S0_iii_param_3];
	setp.ge.s32 	%p85, %r76, %r725;
	setp.ge.s32 	%p86, %r48, %r761;
	or.pred  	%p87, %p85, %p86;
	@%p87 bra 	$L__BB1_121;
	ld.global.f64 	%fd2005, [%rd3];
	max.f64 	%fd2006, %fd2005, %fd2102;
	st.global.f64 	[%rd3], %fd2006;
$L__BB1_121:
	@%p2 bra 	$L__BB1_123;
	ld.global.f64 	%fd2007, [%rd3+128];
	max.f64 	%fd2008, %fd2007, %fd2101;
	st.global.f64 	[%rd3+128], %fd2008;
	bra.uni 	$L__BB1_125;
$L__BB1_123:
	ld.param.u32 	%r762, [_Z18FP64_maxmul_kernelILi96ELi32ELi64ELi6ELi4EEvPdS0_S0_iii_param_4];
	ld.param.u32 	%r726, [_Z18FP64_maxmul_kernelILi96ELi32ELi64ELi6ELi4EEvPdS0_S0_iii_param_3];
	setp.ge.s32 	%p88, %r76, %r726;
	setp.ge.s32 	%p89, %r73, %r762;
	or.pred  	%p90, %p88, %p89;
	@%p90 bra 	$L__BB1_125;
	ld.global.f64 	%fd2009, [%rd3+128];
	max.f64 	%fd2010, %fd2009, %fd2101;
	st.global.f64 	[%rd3+128], %fd2010;
$L__BB1_125:
	@%p2 bra 	$L__BB1_127;
	ld.global.f64 	%fd2011, [%rd3+256];
	max.f64 	%fd2012, %fd2011, %fd2100;
	st.global.f64 	[%rd3+256], %fd2012;
	bra.uni 	$L__BB1_129;
$L__BB1_127:
	ld.param.u32 	%r763, [_Z18FP64_maxmul_kernelILi96ELi32ELi64ELi6ELi4EEvPdS0_S0_iii_param_4];
	ld.param.u32 	%r727, [_Z18FP64_maxmul_kernelILi96ELi32ELi64ELi6ELi4EEvPdS0_S0_iii_param_3];
	setp.ge.s32 	%p91, %r76, %r727;
	setp.ge.s32 	%p92, %r74, %r763;
	or.pred  	%p93, %p91, %p92;
	@%p93 bra 	$L__BB1_129;
	ld.global.f64 	%fd2013, [%rd3+256];
	max.f64 	%fd2014, %fd2013, %fd2100;
	st.global.f64 	[%rd3+256], %fd2014;
$L__BB1_129:
	@%p2 bra 	$L__BB1_131;
	ld.global.f64 	%fd2015, [%rd3+384];
	max.f64 	%fd2016, %fd2015, %fd2099;
	st.global.f64 	[%rd3+384], %fd2016;
	bra.uni 	$L__BB1_133;
$L__BB1_131:
	ld.param.u32 	%r764, [_Z18FP64_maxmul_kernelILi96ELi32ELi64ELi6ELi4EEvPdS0_S0_iii_param_4];
	ld.param.u32 	%r728, [_Z18FP64_maxmul_kernelILi96ELi32ELi64ELi6ELi4EEvPdS0_S0_iii_param_3];
	setp.ge.s32 	%p94, %r76, %r728;
	setp.ge.s32 	%p95, %r75, %r764;
	or.pred  	%p96, %p94, %p95;
	@%p96 bra 	$L__BB1_133;
	ld.global.f64 	%fd2017, [%rd3+384];
	max.f64 	%fd2018, %fd2017, %fd2099;
	st.global.f64 	[%rd3+384], %fd2018;
$L__BB1_133:
	ld.param.u32 	%r765, [_Z18FP64_maxmul_kernelILi96ELi32ELi64ELi6ELi4EEvPdS0_S0_iii_param_4];
	add.s32 	%r78, %r47, 32;
	shl.b32 	%r705, %r765, 5;
	add.s32 	%r79, %r49, %r705;
	mul.wide.s32 	%rd133, %r79, 8;
	add.s64 	%rd4, %rd1, %rd133;
	@%p2 bra 	$L__BB1_135;
	ld.global.f64 	%fd2019, [%rd4];
	max.f64 	%fd2020, %fd2019, %fd2098;
	st.global.f64 	[%rd4], %fd2020;
	bra.uni 	$L__BB1_137;
$L__BB1_135:
	ld.param.u32 	%r766, [_Z18FP64_maxmul_kernelILi96ELi32ELi64ELi6ELi4EEvPdS0_S0_iii_param_4];
	ld.param.u32 	%r729, [_Z18FP64_maxmul_kernelILi96ELi32ELi64ELi6ELi4EEvPdS0_S0_iii_param_3];
	setp.ge.s32 	%p97, %r78, %r729;
	setp.ge.s32 	%p98, %r48, %r766;
	or.pred  	%p99, %p97, %p98;
	@%p99 bra 	$L__BB1_137;
	ld.global.f64 	%fd2021, [%rd4];
	max.f64 	%fd2022, %fd2021, %fd2098;
	st.global.f64 	[%rd4], %fd2022;
$L__BB1_137:
	@%p2 bra 	$L__BB1_139;
	ld.global.f64 	%fd2023, [%rd4+128];
	max.f64 	%fd2024, %fd2023, %fd2097;
	st.global.f64 	[%rd4+128], %fd2024;
	bra.uni 	$L__BB1_141;
$L__BB1_139:
	ld.param.u32 	%r767, [_Z18FP64_maxmul_kernelILi96ELi32ELi64ELi6ELi4EEvPdS0_S0_iii_param_4];
	ld.param.u32 	%r730, [_Z18FP64_maxmul_kernelILi96ELi32ELi64ELi6ELi4EEvPdS0_S0_iii_param_3];
	setp.ge.s32 	%p100, %r78, %r730;
	setp.ge.s32 	%p101, %r73, %r767;
	or.pred  	%p102, %p100, %p101;
	@%p102 bra 	$L__BB1_141;
	ld.global.f64 	%fd2025, [%rd4+128];
	max.f64 	%fd2026, %fd2025, %fd2097;
	st.global.f64 	[%rd4+128], %fd2026;
$L__BB1_141:
	@%p2 bra 	$L__BB1_143;
	ld.global.f64 	%fd2027, [%rd4+256];
	max.f64 	%fd2028, %fd2027, %fd2096;
	st.global.f64 	[%rd4+256], %fd2028;
	bra.uni 	$L__BB1_145;
$L__BB1_143:
	ld.param.u32 	%r768, [_Z18FP64_maxmul_kernelILi96ELi32ELi64ELi6ELi4EEvPdS0_S0_iii_param_4];
	ld.param.u32 	%r731, [_Z18FP64_maxmul_kernelILi96ELi32ELi64ELi6ELi4EEvPdS0_S0_iii_param_3];
	setp.ge.s32 	%p103, %r78, %r731;
	setp.ge.s32 	%p104, %r74, %r768;
	or.pred  	%p105, %p103, %p104;
	@%p105 bra 	$L__BB1_145;
	ld.global.f64 	%fd2029, [%rd4+256];
	max.f64 	%fd2030, %fd2029, %fd2096;
	st.global.f64 	[%rd4+256], %fd2030;
$L__BB1_145:
	@%p2 bra 	$L__BB1_147;
	ld.global.f64 	%fd2031, [%rd4+384];
	max.f64 	%fd2032, %fd2031, %fd2095;
	st.global.f64 	[%rd4+384], %fd2032;
	bra.uni 	$L__BB1_149;
$L__BB1_147:
	ld.param.u32 	%r769, [_Z18FP64_maxmul_kernelILi96ELi32ELi64ELi6ELi4EEvPdS0_S0_iii_param_4];
	ld.param.u32 	%r732, [_Z18FP64_maxmul_kernelILi96ELi32ELi64ELi6ELi4EEvPdS0_S0_iii_param_3];
	setp.ge.s32 	%p106, %r78, %r732;
	setp.ge.s32 	%p107, %r75, %r769;
	or.pred  	%p108, %p106, %p107;
	@%p108 bra 	$L__BB1_149;
	ld.global.f64 	%fd2033, [%rd4+384];
	max.f64 	%fd2034, %fd2033, %fd2095;
	st.global.f64 	[%rd4+384], %fd2034;
$L__BB1_149:
	add.s32 	%r80, %r47, 48;
	add.s32 	%r706, %r79, %r77;
	mul.wide.s32 	%rd134, %r706, 8;
	add.s64 	%rd5, %rd1, %rd134;
	@%p2 bra 	$L__BB1_151;
	ld.global.f64 	%fd2035, [%rd5];
	max.f64 	%fd2036, %fd2035, %fd2094;
	st.global.f64 	[%rd5], %fd2036;
	bra.uni 	$L__BB1_153;
$L__BB1_151:
	ld.param.u32 	%r770, [_Z18FP64_maxmul_kernelILi96ELi32ELi64ELi6ELi4EEvPdS0_S0_iii_param_4];
	ld.param.u32 	%r733, [_Z18FP64_maxmul_kernelILi96ELi32ELi64ELi6ELi4EEvPdS0_S0_iii_param_3];
	setp.ge.s32 	%p109, %r80, %r733;
	setp.ge.s32 	%p110, %r48, %r770;
	or.pred  	%p111, %p109, %p110;
	@%p111 bra 	$L__BB1_153;
	ld.global.f64 	%fd2037, [%rd5];
	max.f64 	%fd2038, %fd2037, %fd2094;
	st.global.f64 	[%rd5], %fd2038;
$L__BB1_153:
	@%p2 bra 	$L__BB1_155;
	ld.global.f64 	%fd2039, [%rd5+128];
	max.f64 	%fd2040, %fd2039, %fd2093;
	st.global.f64 	[%rd5+128], %fd2040;
	bra.uni 	$L__BB1_157;
$L__BB1_155:
	ld.param.u32 	%r771, [_Z18FP64_maxmul_kernelILi96ELi32ELi64ELi6ELi4EEvPdS0_S0_iii_param_4];
	ld.param.u32 	%r734, [_Z18FP64_maxmul_kernelILi96ELi32ELi64ELi6ELi4EEvPdS0_S0_iii_param_3];
	setp.ge.s32 	%p112, %r80, %r734;
	setp.ge.s32 	%p113, %r73, %r771;
	or.pred  	%p114, %p112, %p113;
	@%p114 bra 	$L__BB1_157;
	ld.global.f64 	%fd2041, [%rd5+128];
	max.f64 	%fd2042, %fd2041, %fd2093;
	st.global.f64 	[%rd5+128], %fd2042;
$L__BB1_157:
	@%p2 bra 	$L__BB1_159;
	ld.global.f64 	%fd2043, [%rd5+256];
	max.f64 	%fd2044, %fd2043, %fd2092;
	st.global.f64 	[%rd5+256], %fd2044;
	bra.uni 	$L__BB1_161;
$L__BB1_159:
	ld.param.u32 	%r772, [_Z18FP64_maxmul_kernelILi96ELi32ELi64ELi6ELi4EEvPdS0_S0_iii_param_4];
	ld.param.u32 	%r735, [_Z18FP64_maxmul_kernelILi96ELi32ELi64ELi6ELi4EEvPdS0_S0_iii_param_3];
	setp.ge.s32 	%p115, %r80, %r735;
	setp.ge.s32 	%p116, %r74, %r772;
	or.pred  	%p117, %p115, %p116;
	@%p117 bra 	$L__BB1_161;
	ld.global.f64 	%fd2045, [%rd5+256];
	max.f64 	%fd2046, %fd2045, %fd2092;
	st.global.f64 	[%rd5+256], %fd2046;
$L__BB1_161:
	@%p2 bra 	$L__BB1_163;
	ld.global.f64 	%fd2047, [%rd5+384];
	max.f64 	%fd2048, %fd2047, %fd2091;
	st.global.f64 	[%rd5+384], %fd2048;
	bra.uni 	$L__BB1_165;
$L__BB1_163:
	ld.param.u32 	%r773, [_Z18FP64_maxmul_kernelILi96ELi32ELi64ELi6ELi4EEvPdS0_S0_iii_param_4];
	ld.param.u32 	%r736, [_Z18FP64_maxmul_kernelILi96ELi32ELi64ELi6ELi4EEvPdS0_S0_iii_param_3];
	setp.ge.s32 	%p118, %r80, %r736;
	setp.ge.s32 	%p119, %r75, %r773;
	or.pred  	%p120, %p118, %p119;
	@%p120 bra 	$L__BB1_165;
	ld.global.f64 	%fd2049, [%rd5+384];
	max.f64 	%fd2050, %fd2049, %fd2091;
	st.global.f64 	[%rd5+384], %fd2050;
$L__BB1_165:
	ld.param.u32 	%r774, [_Z18FP64_maxmul_kernelILi96ELi32ELi64ELi6ELi4EEvPdS0_S0_iii_param_4];
	add.s32 	%r81, %r47, 64;
	shl.b32 	%r707, %r774, 6;
	add.s32 	%r82, %r49, %r707;
	mul.wide.s32 	%rd135, %r82, 8;
	add.s64 	%rd6, %rd1, %rd135;
	@%p2 bra 	$L__BB1_167;
	ld.global.f64 	%fd2051, [%rd6];
	max.f64 	%fd2052, %fd2051, %fd2090;
	st.global.f64 	[%rd6], %fd2052;
	bra.uni 	$L__BB1_169;
$L__BB1_167:
	ld.param.u32 	%r775, [_Z18FP64_maxmul_kernelILi96ELi32ELi64ELi6ELi4EEvPdS0_S0_iii_param_4];
	ld.param.u32 	%r737, [_Z18FP64_maxmul_kernelILi96ELi32ELi64ELi6ELi4EEvPdS0_S0_iii_param_3];
	setp.ge.s32 	%p121, %r81, %r737;
	setp.ge.s32 	%p122, %r48, %r775;
	or.pred  	%p123, %p121, %p122;
	@%p123 bra 	$L__BB1_169;
	ld.global.f64 	%fd2053, [%rd6];
	max.f64 	%fd2054, %fd2053, %fd2090;
	st.global.f64 	[%rd6], %fd2054;
$L__BB1_169:
	@%p2 bra 	$L__BB1_171;
	ld.global.f64 	%fd2055, [%rd6+128];
	max.f64 	%fd2056, %fd2055, %fd2089;
	st.global.f64 	[%rd6+128], %fd2056;
	bra.uni 	$L__BB1_173;
$L__BB1_171:
	ld.param.u32 	%r776, [_Z18FP64_maxmul_kernelILi96ELi32ELi64ELi6ELi4EEvPdS0_S0_iii_param_4];
	ld.param.u32 	%r738, [_Z18FP64_maxmul_kernelILi96ELi32ELi64ELi6ELi4EEvPdS0_S0_iii_param_3];
	setp.ge.s32 	%p124, %r81, %r738;
	setp.ge.s32 	%p125, %r73, %r776;
	or.pred  	%p126, %p124, %p125;
	@%p126 bra 	$L__BB1_173;
	ld.global.f64 	%fd2057, [%rd6+128];
	max.f64 	%fd2058, %fd2057, %fd2089;
	st.global.f64 	[%rd6+128], %fd2058;
$L__BB1_173:
	@%p2 bra 	$L__BB1_175;
	ld.global.f64 	%fd2059, [%rd6+256];
	max.f64 	%fd2060, %fd2059, %fd2088;
	st.global.f64 	[%rd6+256], %fd2060;
	bra.uni 	$L__BB1_177;
$L__BB1_175:
	ld.param.u32 	%r777, [_Z18FP64_maxmul_kernelILi96ELi32ELi64ELi6ELi4EEvPdS0_S0_iii_param_4];
	ld.param.u32 	%r739, [_Z18FP64_maxmul_kernelILi96ELi32ELi64ELi6ELi4EEvPdS0_S0_iii_param_3];
	setp.ge.s32 	%p127, %r81, %r739;
	setp.ge.s32 	%p128, %r74, %r777;
	or.pred  	%p129, %p127, %p128;
	@%p129 bra 	$L__BB1_177;
	ld.global.f64 	%fd2061, [%rd6+256];
	max.f64 	%fd2062, %fd2061, %fd2088;
	st.global.f64 	[%rd6+256], %fd2062;
$L__BB1_177:
	@%p2 bra 	$L__BB1_179;
	ld.global.f64 	%fd2063, [%rd6+384];
	max.f64 	%fd2064, %fd2063, %fd2087;
	st.global.f64 	[%rd6+384], %fd2064;
	bra.uni 	$L__BB1_181;
$L__BB1_179:
	ld.param.u32 	%r778, [_Z18FP64_maxmul_kernelILi96ELi32ELi64ELi6ELi4EEvPdS0_S0_iii_param_4];
	ld.param.u32 	%r740, [_Z18FP64_maxmul_kernelILi96ELi32ELi64ELi6ELi4EEvPdS0_S0_iii_param_3];
	setp.ge.s32 	%p130, %r81, %r740;
	setp.ge.s32 	%p131, %r75, %r778;
	or.pred  	%p132, %p130, %p131;
	@%p132 bra 	$L__BB1_181;
	ld.global.f64 	%fd2065, [%rd6+384];
	max.f64 	%fd2066, %fd2065, %fd2087;
	st.global.f64 	[%rd6+384], %fd2066;
$L__BB1_181:
	add.s32 	%r83, %r47, 80;
	add.s32 	%r708, %r82, %r77;
	mul.wide.s32 	%rd136, %r708, 8;
	add.s64 	%rd7, %rd1, %rd136;
	@%p2 bra 	$L__BB1_183;
	ld.global.f64 	%fd2067, [%rd7];
	max.f64 	%fd2068, %fd2067, %fd2086;
	st.global.f64 	[%rd7], %fd2068;
	bra.uni 	$L__BB1_185;
$L__BB1_183:
	ld.param.u32 	%r779, [_Z18FP64_maxmul_kernelILi96ELi32ELi64ELi6ELi4EEvPdS0_S0_iii_param_4];
	ld.param.u32 	%r741, [_Z18FP64_maxmul_kernelILi96ELi32ELi64ELi6ELi4EEvPdS0_S0_iii_param_3];
	setp.ge.s32 	%p133, %r83, %r741;
	setp.ge.s32 	%p134, %r48, %r779;
	or.pred  	%p135, %p133, %p134;
	@%p135 bra 	$L__BB1_185;
	ld.global.f64 	%fd2069, [%rd7];
	max.f64 	%fd2070, %fd2069, %fd2086;
	st.global.f64 	[%rd7], %fd2070;
$L__BB1_185:
	@%p2 bra 	$L__BB1_187;
	ld.global.f64 	%fd2071, [%rd7+128];
	max.f64 	%fd2072, %fd2071, %fd2085;
	st.global.f64 	[%rd7+128], %fd2072;
	bra.uni 	$L__BB1_189;
$L__BB1_187:
	ld.param.u32 	%r780, [_Z18FP64_maxmul_kernelILi96ELi32ELi64ELi6ELi4EEvPdS0_S0_iii_param_4];
	ld.param.u32 	%r742, [_Z18FP64_maxmul_kernelILi96ELi32ELi64ELi6ELi4EEvPdS0_S0_iii_param_3];
	setp.ge.s32 	%p136, %r83, %r742;
	setp.ge.s32 	%p137, %r73, %r780;
	or.pred  	%p138, %p136, %p137;
	@%p138 bra 	$L__BB1_189;
	ld.global.f64 	%fd2073, [%rd7+128];
	max.f64 	%fd2074, %fd2073, %fd2085;
	st.global.f64 	[%rd7+128], %fd2074;
$L__BB1_189:
	@%p2 bra 	$L__BB1_191;
	ld.global.f64 	%fd2075, [%rd7+256];
	max.f64 	%fd2076, %fd2075, %fd2084;
	st.global.f64 	[%rd7+256], %fd2076;
	bra.uni 	$L__BB1_193;
$L__BB1_191:
	ld.param.u32 	%r781, [_Z18FP64_maxmul_kernelILi96ELi32ELi64ELi6ELi4EEvPdS0_S0_iii_param_4];
	ld.param.u32 	%r743, [_Z18FP64_maxmul_kernelILi96ELi32ELi64ELi6ELi4EEvPdS0_S0_iii_param_3];
	setp.ge.s32 	%p139, %r83, %r743;
	setp.ge.s32 	%p140, %r74, %r781;
	or.pred  	%p141, %p139, %p140;
	@%p141 bra 	$L__BB1_193;
	ld.global.f64 	%fd2077, [%rd7+256];
	max.f64 	%fd2078, %fd2077, %fd2084;
	st.global.f64 	[%rd7+256], %fd2078;
$L__BB1_193:
	@%p2 bra 	$L__BB1_195;
	ld.global.f64 	%fd2079, [%rd7+384];
	max.f64 	%fd2080, %fd2079, %fd2083;
	st.global.f64 	[%rd7+384], %fd2080;
	bra.uni 	$L__BB1_197;
$L__BB1_195:
	ld.param.u32 	%r782, [_Z18FP64_maxmul_kernelILi96ELi32ELi64ELi6ELi4EEvPdS0_S0_iii_param_4];
	ld.param.u32 	%r744, [_Z18FP64_maxmul_kernelILi96ELi32ELi64ELi6ELi4EEvPdS0_S0_iii_param_3];
	setp.ge.s32 	%p142, %r83, %r744;
	setp.ge.s32 	%p143, %r75, %r782;
	or.pred  	%p144, %p142, %p143;
	@%p144 bra 	$L__BB1_197;
	ld.global.f64 	%fd2081, [%rd7+384];
	max.f64 	%fd2082, %fd2081, %fd2083;
	st.global.f64 	[%rd7+384], %fd2082;
$L__BB1_197:
	ret;

}
	// .globl	_Z19INT32_maxmul_kernelILi96ELi32ELi64ELi6ELi4EEvPiS0_S0_iii
.visible .entry _Z19INT32_maxmul_kernelILi96ELi32ELi64ELi6ELi4EEvPiS0_S0_iii(
	.param .u64 .ptr .align 1 _Z19INT32_maxmul_kernelILi96ELi32ELi64ELi6ELi4EEvPiS0_S0_iii_param_0,
	.param .u64 .ptr .align 1 _Z19INT32_maxmul_kernelILi96ELi32ELi64ELi6ELi4EEvPiS0_S0_iii_param_1,
	.param .u64 .ptr .align 1 _Z19INT32_maxmul_kernelILi96ELi32ELi64ELi6ELi4EEvPiS0_S0_iii_param_2,
	.param .u32 _Z19INT32_maxmul_kernelILi96ELi32ELi64ELi6ELi4EEvPiS0_S0_iii_param_3,
	.param .u32 _Z19INT32_maxmul_kernelILi96ELi32ELi64ELi6ELi4EEvPiS0_S0_iii_param_4,
	.param .u32 _Z19INT32_maxmul_kernelILi96ELi32ELi64ELi6ELi4EEvPiS0_S0_iii_param_5
)
{
	.reg .pred 	%p<145>;
	.reg .b32 	%r<2347>;
	.reg .b64 	%rd<99>;
	// demoted variable
	.shared .align 4 .b8 _ZZ19INT32_maxmul_kernelILi96ELi32ELi64ELi6ELi4EEvPiS0_S0_iiiE2As[12288];
	// demoted variable
	.shared .align 4 .b8 _ZZ19INT32_maxmul_kernelILi96ELi32ELi64ELi6ELi4EEvPiS0_S0_iiiE2Bs[8192];
	ld.param.u64 	%rd10, [_Z19INT32_maxmul_kernelILi96ELi32ELi64ELi6ELi4EEvPiS0_S0_iii_param_0];
	ld.param.u64 	%rd11, [_Z19INT32_maxmul_kernelILi96ELi32ELi64ELi6ELi4EEvPiS0_S0_iii_param_1];
	ld.param.u64 	%rd12, [_Z19INT32_maxmul_kernelILi96ELi32ELi64ELi6ELi4EEvPiS0_S0_iii_param_2];
	ld.param.u32 	%r216, [_Z19INT32_maxmul_kernelILi96ELi32ELi64ELi6ELi4EEvPiS0_S0_iii_param_3];
	ld.param.u32 	%r217, [_Z19INT32_maxmul_kernelILi96ELi32ELi64ELi6ELi4EEvPiS0_S0_iii_param_4];
	ld.param.u32 	%r218, [_Z19INT32_maxmul_kernelILi96ELi32ELi64ELi6ELi4EEvPiS0_S0_iii_param_5];
	cvta.to.global.u64 	%rd1, %rd10;
	cvta.to.global.u64 	%rd2, %rd11;
	cvta.to.global.u64 	%rd3, %rd12;
	mov.u32 	%r1, %tid.y;
	shl.b32 	%r220, %r1, 4;
	mov.u32 	%r2, %tid.x;
	add.s32 	%r3, %r220, %r2;
	shr.u32 	%r2263, %r3, 6;
	and.b32  	%r2266, %r3, 31;
	setp.lt.s32 	%p4, %r218, 1;
	mov.b32 	%r2279, 0;
	mov.u32 	%r2280, %r2279;
	mov.u32 	%r2281, %r2279;
	mov.u32 	%r2282, %r2279;
	mov.u32 	%r2283, %r2279;
	mov.u32 	%r2284, %r2279;
	mov.u32 	%r2285, %r2279;
	mov.u32 	%r2286, %r2279;
	mov.u32 	%r2287, %r2279;
	mov.u32 	%r2288, %r2279;
	mov.u32 	%r2289, %r2279;
	mov.u32 	%r2290, %r2279;
	mov.u32 	%r2291, %r2279;
	mov.u32 	%r2292, %r2279;
	mov.u32 	%r2293, %r2279;
	mov.u32 	%r2294, %r2279;
	mov.u32 	%r2295, %r2279;
	mov.u32 	%r2296, %r2279;
	mov.u32 	%r2297, %r2279;
	mov.u32 	%r2298, %r2279;
	mov.u32 	%r2299, %r2279;
	mov.u32 	%r2300, %r2279;
	mov.u32 	%r2301, %r2279;
	mov.u32 	%r2302, %r2279;
	@%p4 bra 	$L__BB2_101;
	shr.u32 	%r223, %r3, 5;
	and.b32  	%r224, %r3, 63;
	mov.u32 	%r6, %ctaid.y;
	mad.lo.s32 	%r7, %r6, 96, %r223;
	add.s32 	%r8, %r218, -32;
	mov.u32 	%r225, %nctaid.y;
	add.s32 	%r9, %r225, -1;
	shl.b32 	%r226, %r2266, 2;
	mov.u32 	%r227, _ZZ19INT32_maxmul_kernelILi96ELi32ELi64ELi6ELi4EEvPiS0_S0_iiiE2As;
	add.s32 	%r228, %r227, %r226;
	mov.u32 	%r10, %ctaid.x;
	shl.b32 	%r229, %r10, 6;
	or.b32  	%r11, %r224, %r229;
	mov.u32 	%r230, %nctaid.x;
	add.s32 	%r12, %r230, -1;
	shl.b32 	%r231, %r3, 2;
	and.b32  	%r232, %r231, 252;
	mov.u32 	%r233, _ZZ19INT32_maxmul_kernelILi96ELi32ELi64ELi6ELi4EEvPiS0_S0_iiiE2Bs;
	add.s32 	%r234, %r233, %r232;
	shl.b32 	%r235, %r1, 7;
	add.s32 	%r236, %r227, %r235;
	add.s32 	%r13, %r236, 124;
	shl.b32 	%r237, %r223, 7;
	add.s32 	%r14, %r228, %r237;
	shl.b32 	%r238, %r218, 3;
	shl.b32 	%r239, %r218, 4;
	shl.b32 	%r240, %r218, 5;
	add.s32 	%r15, %r7, 48;
	add.s32 	%r16, %r7, 56;
	shl.b32 	%r241, %r218, 6;
	add.s32 	%r17, %r7, 88;
	shl.b32 	%r242, %r2263, 8;
	add.s32 	%r18, %r234, %r242;
	shl.b32 	%r243, %r2, 2;
	add.s32 	%r19, %r233, %r243;
	mad.lo.s32 	%r2278, %r218, %r17, %r2266;
	mad.lo.s32 	%r2267, %r7, %r218, %r2266;
	add.s32 	%r2275, %r2267, %r241;
	add.s32 	%r2277, %r2275, %r239;
	add.s32 	%r2276, %r2275, %r238;
	add.s32 	%r2271, %r2267, %r240;
	add.s32 	%r2273, %r2271, %r239;
	add.s32 	%r2274, %r2273, %r238;
	add.s32 	%r2272, %r2271, %r238;
	add.s32 	%r2269, %r2267, %r239;
	add.s32 	%r2270, %r2269, %r238;
	add.s32 	%r2268, %r2267, %r238;
	add.s32 	%r244, %r2263, 28;
	mad.lo.s32 	%r245, %r217, %r244, %r229;
	add.s32 	%r2264, %r245, %r224;
	shl.b32 	%r33, %r217, 5;
	add.s32 	%r246, %r2263, 24;
	mad.lo.s32 	%r247, %r217, %r246, %r229;
	add.s32 	%r2262, %r247, %r224;
	add.s32 	%r248, %r2263, 20;
	mad.lo.s32 	%r249, %r217, %r248, %r229;
	add.s32 	%r2261, %r249, %r224;
	add.s32 	%r250, %r2263, 16;
	mad.lo.s32 	%r251, %r217, %r250, %r229;
	add.s32 	%r2260, %r251, %r224;
	add.s32 	%r252, %r2263, 12;
	mad.lo.s32 	%r253, %r217, %r252, %r229;
	add.s32 	%r2259, %r253, %r224;
	add.s32 	%r254, %r2263, 8;
	mad.lo.s32 	%r255, %r217, %r254, %r229;
	add.s32 	%r2258, %r255, %r224;
	mad.lo.s32 	%r256, %r217, %r2263, %r229;
	add.s32 	%r2257, %r256, %r224;
	add.s32 	%r257, %r2263, 4;
	mad.lo.s32 	%r258, %r217, %r257, %r229;
	add.s32 	%r2256, %r258, %r224;
	mov.b32 	%r2279, 0;
	mov.b32 	%r2265, 16;
$L__BB2_2:
	setp.eq.s32 	%p5, %r6, %r9;
	add.s32 	%r88, %r2265, -16;
	setp.gt.s32 	%p6, %r88, %r8;
	or.pred  	%p1, %p6, %p5;
	@%p1 bra 	$L__BB2_3;
	bra.uni 	$L__BB2_5;
$L__BB2_3:
	setp.ge.s32 	%p7, %r2266, %r218;
	setp.ge.s32 	%p8, %r7, %r216;
	mov.b32 	%r2327, 0;
	or.pred  	%p9, %p8, %p7;
	@%p9 bra 	$L__BB2_6;
	mul.wide.u32 	%rd15, %r2267, 4;
	add.s64 	%rd16, %rd1, %rd15;
	ld.global.nc.u32 	%r2327, [%rd16];
	bra.uni 	$L__BB2_6;
$L__BB2_5:
	mul.wide.u32 	%rd13, %r2267, 4;
	add.s64 	%rd14, %rd1, %rd13;
	ld.global.nc.u32 	%r2327, [%rd14];
$L__BB2_6:
	st.shared.u32 	[%r14], %r2327;
	@%p1 bra 	$L__BB2_8;
	mul.wide.u32 	%rd17, %r2268, 4;
	add.s64 	%rd18, %rd1, %rd17;
	ld.global.nc.u32 	%r261, [%rd18];
	st.shared.u32 	[%r14+1024], %r261;
	bra.uni 	$L__BB2_11;
$L__BB2_8:
	setp.ge.s32 	%p10, %r2266, %r218;
	add.s32 	%r263, %r7, 8;
	setp.ge.s32 	%p11, %r263, %r216;
	mov.b32 	%r2328, 0;
	or.pred  	%p12, %p11, %p10;
	@%p12 bra 	$L__BB2_10;
	mul.wide.u32 	%rd19, %r2268, 4;
	add.s64 	%rd20, %rd1, %rd19;
	ld.global.nc.u32 	%r2328, [%rd20];
$L__BB2_10:
	st.shared.u32 	[%r14+1024], %r2328;
$L__BB2_11:
	@%p1 bra 	$L__BB2_13;
	mul.wide.u32 	%rd21, %r2269, 4;
	add.s64 	%rd22, %rd1, %rd21;
	ld.global.nc.u32 	%r264, [%rd22];
	st.shared.u32 	[%r14+2048], %r264;
	bra.uni 	$L__BB2_16;
$L__BB2_13:
	setp.ge.s32 	%p13, %r2266, %r218;
	add.s32 	%r266, %r7, 16;
	setp.ge.s32 	%p14, %r266, %r216;
	mov.b32 	%r2329, 0;
	or.pred  	%p15, %p14, %p13;
	@%p15 bra 	$L__BB2_15;
	mul.wide.u32 	%rd23, %r2269, 4;
	add.s64 	%rd24, %rd1, %rd23;
	ld.global.nc.u32 	%r2329, [%rd24];
$L__BB2_15:
	st.shared.u32 	[%r14+2048], %r2329;
$L__BB2_16:
	@%p1 bra 	$L__BB2_18;
	mul.wide.u32 	%rd25, %r2270, 4;
	add.s64 	%rd26, %rd1, %rd25;
	ld.global.nc.u32 	%r267, [%rd26];
	st.shared.u32 	[%r14+3072], %r267;
	bra.uni 	$L__BB2_21;
$L__BB2_18:
	setp.ge.s32 	%p16, %r2266, %r218;
	add.s32 	%r269, %r7, 24;
	setp.ge.s32 	%p17, %r269, %r216;
	mov.b32 	%r2330, 0;
	or.pred  	%p18, %p17, %p16;
	@%p18 bra 	$L__BB2_20;
	mul.wide.u32 	%rd27, %r2270, 4;
	add.s64 	%rd28, %rd1, %rd27;
	ld.global.nc.u32 	%r2330, [%rd28];
$L__BB2_20:
	st.shared.u32 	[%r14+3072], %r2330;
$L__BB2_21:
	@%p1 bra 	$L__BB2_23;
	mul.wide.u32 	%rd29, %r2271, 4;
	add.s64 	%rd30, %rd1, %rd29;
	ld.global.nc.u32 	%r270, [%rd30];
	st.shared.u32 	[%r14+4096], %r270;
	bra.uni 	$L__BB2_26;
$L__BB2_23:
	setp.ge.s32 	%p19, %r2266, %r218;
	add.s32 	%r272, %r7, 32;
	setp.ge.s32 	%p20, %r272, %r216;
	mov.b32 	%r2331, 0;
	or.pred  	%p21, %p20, %p19;
	@%p21 bra 	$L__BB2_25;
	mul.wide.u32 	%rd31, %r2271, 4;
	add.s64 	%rd32, %rd1, %rd31;
	ld.global.nc.u32 	%r2331, [%rd32];
$L__BB2_25:
	st.shared.u32 	[%r14+4096], %r2331;
$L__BB2_26:
	@%p1 bra 	$L__BB2_28;
	mul.wide.u32 	%rd33, %r2272, 4;
	add.s64 	%rd34, %rd1, %rd33;
	ld.global.nc.u32 	%r273, [%rd34];
	st.shared.u32 	[%r14+5120], %r273;
	bra.uni 	$L__BB2_31;
$L__BB2_28:
	setp.ge.s32 	%p22, %r2266, %r218;
	add.s32 	%r275, %r7, 40;
	setp.ge.s32 	%p23, %r275, %r216;
	mov.b32 	%r2332, 0;
	or.pred  	%p24, %p23, %p22;
	@%p24 bra 	$L__BB2_30;
	mul.wide.u32 	%rd35, %r2272, 4;
	add.s64 	%rd36, %rd1, %rd35;
	ld.global.nc.u32 	%r2332, [%rd36];
$L__BB2_30:
	st.shared.u32 	[%r14+5120], %r2332;
$L__BB2_31:
	@%p1 bra 	$L__BB2_33;
	mul.wide.u32 	%rd37, %r2273, 4;
	add.s64 	%rd38, %rd1, %rd37;
	ld.global.nc.u32 	%r276, [%rd38];
	st.shared.u32 	[%r14+6144], %r276;
	bra.uni 	$L__BB2_36;
$L__BB2_33:
	setp.ge.s32 	%p25, %r2266, %r218;
	setp.ge.s32 	%p26, %r15, %r216;
	mov.b32 	%r2333, 0;
	or.pred  	%p27, %p26, %p25;
	@%p27 bra 	$L__BB2_35;
	mul.wide.u32 	%rd39, %r2273, 4;
	add.s64 	%rd40, %rd1, %rd39;
	ld.global.nc.u32 	%r2333, [%rd40];
$L__BB2_35:
	st.shared.u32 	[%r14+6144], %r2333;
$L__BB2_36:
	@%p1 bra 	$L__BB2_38;
	mul.wide.u32 	%rd41, %r2274, 4;
	add.s64 	%rd42, %rd1, %rd41;
	ld.global.nc.u32 	%r278, [%rd42];
	st.shared.u32 	[%r14+7168], %r278;
	bra.uni 	$L__BB2_41;
$L__BB2_38:
	setp.ge.s32 	%p28, %r2266, %r218;
	setp.ge.s32 	%p29, %r16, %r216;
	mov.b32 	%r2334, 0;
	or.pred  	%p30, %p29, %p28;
	@%p30 bra 	$L__BB2_40;
	mul.wide.u32 	%rd43, %r2274, 4;
	add.s64 	%rd44, %rd1, %rd43;
	ld.global.nc.u32 	%r2334, [%rd44];
$L__BB2_40:
	st.shared.u32 	[%r14+7168], %r2334;
$L__BB2_41:
	@%p1 bra 	$L__BB2_43;
	mul.wide.u32 	%rd45, %r2275, 4;
	add.s64 	%rd46, %rd1, %rd45;
	ld.global.nc.u32 	%r280, [%rd46];
	st.shared.u32 	[%r14+8192], %r280;
	bra.uni 	$L__BB2_46;
$L__BB2_43:
	setp.ge.s32 	%p31, %r2266, %r218;
	add.s32 	%r282, %r7, 64;
	setp.ge.s32 	%p32, %r282, %r216;
	mov.b32 	%r2335, 0;
	or.pred  	%p33, %p32, %p31;
	@%p33 bra 	$L__BB2_45;
	mul.wide.u32 	%rd47, %r2275, 4;
	add.s64 	%rd48, %rd1, %rd47;
	ld.global.nc.u32 	%r2335, [%rd48];
$L__BB2_45:
	st.shared.u32 	[%r14+8192], %r2335;
$L__BB2_46:
	@%p1 bra 	$L__BB2_48;
	mul.wide.u32 	%rd49, %r2276, 4;
	add.s64 	%rd50, %rd1, %rd49;
	ld.global.nc.u32 	%r283, [%rd50];
	st.shared.u32 	[%r14+9216], %r283;
	bra.uni 	$L__BB2_51;
$L__BB2_48:
	setp.ge.s32 	%p34, %r2266, %r218;
	add.s32 	%r285, %r7, 72;
	setp.ge.s32 	%p35, %r285, %r216;
	mov.b32 	%r2336, 0;
	or.pred  	%p36, %p35, %p34;
	@%p36 bra 	$L__BB2_50;
	mul.wide.u32 	%rd51, %r2276, 4;
	add.s64 	%rd52, %rd1, %rd51;
	ld.global.nc.u32 	%r2336, [%rd52];
$L__BB2_50:
	st.shared.u32 	[%r14+9216], %r2336;
$L__BB2_51:
	@%p1 bra 	$L__BB2_53;
	mul.wide.u32 	%rd53, %r2277, 4;
	add.s64 	%rd54, %rd1, %rd53;
	ld.global.nc.u32 	%r286, [%rd54];
	st.shared.u32 	[%r14+10240], %r286;
	bra.uni 	$L__BB2_56;
$L__BB2_53:
	setp.ge.s32 	%p37, %r2266, %r218;
	add.s32 	%r288, %r7, 80;
	setp.ge.s32 	%p38, %r288, %r216;
	mov.b32 	%r2337, 0;
	or.pred  	%p39, %p38, %p37;
	@%p39 bra 	$L__BB2_55;
	mul.wide.u32 	%rd55, %r2277, 4;
	add.s64 	%rd56, %rd1, %rd55;
	ld.global.nc.u32 	%r2337, [%rd56];
$L__BB2_55:
	st.shared.u32 	[%r14+10240], %r2337;
$L__BB2_56:
	@%p1 bra 	$L__BB2_58;
	mul.wide.u32 	%rd57, %r2278, 4;
	add.s64 	%rd58, %rd1, %rd57;
	ld.global.nc.u32 	%r289, [%rd58];
	st.shared.u32 	[%r14+11264], %r289;
	bra.uni 	$L__BB2_61;
$L__BB2_58:
	setp.ge.s32 	%p40, %r2266, %r218;
	setp.ge.s32 	%p41, %r17, %r216;
	mov.b32 	%r2338, 0;
	or.pred  	%p42, %p41, %p40;
	@%p42 bra 	$L__BB2_60;
	mul.wide.u32 	%rd59, %r2278, 4;
	add.s64 	%rd60, %rd1, %rd59;
	ld.global.nc.u32 	%r2338, [%rd60];
$L__BB2_60:
	st.shared.u32 	[%r14+11264], %r2338;
$L__BB2_61:
	setp.eq.s32 	%p44, %r10, %r12;
	or.pred  	%p3, %p44, %p6;
	not.pred 	%p45, %p3;
	@%p45 bra 	$L__BB2_64;
	setp.ge.s32 	%p46, %r11, %r217;
	setp.ge.s32 	%p47, %r2263, %r218;
	mov.b32 	%r2339, 0;
	or.pred  	%p48, %p47, %p46;
	@%p48 bra 	$L__BB2_65;
	mul.wide.s32 	%rd63, %r2257, 4;
	add.s64 	%rd64, %rd2, %rd63;
	ld.global.nc.u32 	%r2339, [%rd64];
	bra.uni 	$L__BB2_65;
$L__BB2_64:
	mul.wide.s32 	%rd61, %r2257, 4;
	add.s64 	%rd62, %rd2, %rd61;
	ld.global.nc.u32 	%r2339, [%rd62];
$L__BB2_65:
	st.shared.u32 	[%r18], %r2339;
	@%p3 bra 	$L__BB2_67;
	mul.wide.s32 	%rd65, %r2256, 4;
	add.s64 	%rd66, %rd2, %rd65;
	ld.global.nc.u32 	%r292, [%rd66];
	st.shared.u32 	[%r18+1024], %r292;
	bra.uni 	$L__BB2_70;
$L__BB2_67:
	setp.ge.s32 	%p49, %r11, %r217;
	add.s32 	%r294, %r2263, 4;
	setp.ge.s32 	%p50, %r294, %r218;
	mov.b32 	%r2340, 0;
	or.pred  	%p51, %p50, %p49;
	@%p51 bra 	$L__BB2_69;
	mul.wide.s32 	%rd67, %r2256, 4;
	add.s64 	%rd68, %rd2, %rd67;
	ld.global.nc.u32 	%r2340, [%rd68];
$L__BB2_69:
	st.shared.u32 	[%r18+1024], %r2340;
$L__BB2_70:
	@%p3 bra 	$L__BB2_72;
	mul.wide.s32 	%rd69, %r2258, 4;
	add.s64 	%rd70, %rd2, %rd69;
	ld.global.nc.u32 	%r295, [%rd70];
	st.shared.u32 	[%r18+2048], %r295;
	bra.uni 	$L__BB2_75;
$L__BB2_72:
	setp.ge.s32 	%p52, %r11, %r217;
	add.s32 	%r297, %r2263, 8;
	setp.ge.s32 	%p53, %r297, %r218;
	mov.b32 	%r2341, 0;
	or.pred  	%p54, %p53, %p52;
	@%p54 bra 	$L__BB2_74;
	mul.wide.s32 	%rd71, %r2258, 4;
	add.s64 	%rd72, %rd2, %rd71;
	ld.global.nc.u32 	%r2341, [%rd72];
$L__BB2_74:
	st.shared.u32 	[%r18+2048], %r2341;
$L__BB2_75:
	@%p3 bra 	$L__BB2_77;
	mul.wide.s32 	%rd73, %r2259, 4;
	add.s64 	%rd74, %rd2, %rd73;
	ld.global.nc.u32 	%r298, [%rd74];
	st.shared.u32 	[%r18+3072], %r298;
	bra.uni 	$L__BB2_80;
$L__BB2_77:
	setp.ge.s32 	%p55, %r11, %r217;
	add.s32 	%r300, %r2263, 12;
	setp.ge.s32 	%p56, %r300, %r218;
	mov.b32 	%r2342, 0;
	or.pred  	%p57, %p56, %p55;
	@%p57 bra 	$L__BB2_79;
	mul.wide.s32 	%rd75, %r2259, 4;
	add.s64 	%rd76, %rd2, %rd75;
	ld.global.nc.u32 	%r2342, [%rd76];
$L__BB2_79:
	st.shared.u32 	[%r18+3072], %r2342;
$L__BB2_80:
	@%p3 bra 	$L__BB2_82;
	mul.wide.s32 	%rd77, %r2260, 4;
	add.s64 	%rd78, %rd2, %rd77;
	ld.global.nc.u32 	%r301, [%rd78];
	st.shared.u32 	[%r18+4096], %r301;
	bra.uni 	$L__BB2_85;
$L__BB2_82:
	setp.ge.s32 	%p58, %r11, %r217;
	add.s32 	%r303, %r2263, 16;
	setp.ge.s32 	%p59, %r303, %r218;
	mov.b32 	%r2343, 0;
	or.pred  	%p60, %p59, %p58;
	@%p60 bra 	$L__BB2_84;
	mul.wide.s32 	%rd79, %r2260, 4;
	add.s64 	%rd80, %rd2, %rd79;
	ld.global.nc.u32 	%r2343, [%rd80];
$L__BB2_84:
	st.shared.u32 	[%r18+4096], %r2343;
$L__BB2_85:
	@%p3 bra 	$L__BB2_87;
	mul.wide.s32 	%rd81, %r2261, 4;
	add.s64 	%rd82, %rd2, %rd81;
	ld.global.nc.u32 	%r304, [%rd82];
	st.shared.u32 	[%r18+5120], %r304;
	bra.uni 	$L__BB2_90;
$L__BB2_87:
	setp.ge.s32 	%p61, %r11, %r217;
	add.s32 	%r306, %r2263, 20;
	setp.ge.s32 	%p62, %r306, %r218;
	mov.b32 	%r2344, 0;
	or.pred  	%p63, %p62, %p61;
	@%p63 bra 	$L__BB2_89;
	mul.wide.s32 	%rd83, %r2261, 4;
	add.s64 	%rd84, %rd2, %rd83;
	ld.global.nc.u32 	%r2344, [%rd84];
$L__BB2_89:
	st.shared.u32 	[%r18+5120], %r2344;
$L__BB2_90:
	@%p3 bra 	$L__BB2_92;
	mul.wide.s32 	%rd85, %r2262, 4;
	add.s64 	%rd86, %rd2, %rd85;
	ld.global.nc.u32 	%r307, [%rd86];
	st.shared.u32 	[%r18+6144], %r307;
	bra.uni 	$L__BB2_95;
$L__BB2_92:
	setp.ge.s32 	%p64, %r11, %r217;
	add.s32 	%r309, %r2263, 24;
	setp.ge.s32 	%p65, %r309, %r218;
	mov.b32 	%r2345, 0;
	or.pred  	%p66, %p65, %p64;
	@%p66 bra 	$L__BB2_94;
	mul.wide.s32 	%rd87, %r2262, 4;
	add.s64 	%rd88, %rd2, %rd87;
	ld.global.nc.u32 	%r2345, [%rd88];
$L__BB2_94:
	st.shared.u32 	[%r18+6144], %r2345;
$L__BB2_95:
	@%p3 bra 	$L__BB2_97;
	mul.wide.s32 	%rd89, %r2264, 4;
	add.s64 	%rd90, %rd2, %rd89;
	ld.global.nc.u32 	%r310, [%rd90];
	st.shared.u32 	[%r18+7168], %r310;
	bra.uni 	$L__BB2_100;
$L__BB2_97:
	setp.ge.s32 	%p67, %r11, %r217;
	add.s32 	%r312, %r2263, 28;
	setp.ge.s32 	%p68, %r312, %r218;
	mov.b32 	%r2346, 0;
	or.pred  	%p69, %p68, %p67;
	@%p69 bra 	$L__BB2_99;
	mul.wide.s32 	%rd91, %r2264, 4;
	add.s64 	%rd92, %rd2, %rd91;
	ld.global.nc.u32 	%r2346, [%rd92];
$L__BB2_99:
	st.shared.u32 	[%r18+7168], %r2346;
$L__BB2_100:
	bar.sync 	0;
	ld.shared.u32 	%r313, [%r13+-124];
	ld.shared.u32 	%r314, [%r19];
	mul.lo.s32 	%r315, %r314, %r313;
	max.s32 	%r316, %r315, %r2302;
	ld.shared.u32 	%r317, [%r19+64];
	mul.lo.s32 	%r318, %r317, %r313;
	max.s32 	%r319, %r318, %r2301;
	ld.shared.u32 	%r320, [%r19+128];
	mul.lo.s32 	%r321, %r320, %r313;
	max.s32 	%r322, %r321, %r2300;
	ld.shared.u32 	%r323, [%r19+192];
	mul.lo.s32 	%r324, %r323, %r313;
	max.s32 	%r325, %r324, %r2299;
	ld.shared.u32 	%r326, [%r13+1924];
	mul.lo.s32 	%r327, %r314, %r326;
	max.s32 	%r328, %r327, %r2298;
	mul.lo.s32 	%r329, %r317, %r326;
	max.s32 	%r330, %r329, %r2297;
	mul.lo.s32 	%r331, %r320, %r326;
	max.s32 	%r332, %r331, %r2296;
	mul.lo.s32 	%r333, %r323, %r326;
	max.s32 	%r334, %r333, %r2295;
	ld.shared.u32 	%r335, [%r13+3972];
	mul.lo.s32 	%r336, %r314, %r335;
	max.s32 	%r337, %r336, %r2294;
	mul.lo.s32 	%r338, %r317, %r335;
	max.s32 	%r339, %r338, %r2293;
	mul.lo.s32 	%r340, %r320, %r335;
	max.s32 	%r341, %r340, %r2292;
	mul.lo.s32 	%r342, %r323, %r335;
	max.s32 	%r343, %r342, %r2291;
	ld.shared.u32 	%r344, [%r13+6020];
	mul.lo.s32 	%r345, %r314, %r344;
	max.s32 	%r346, %r345, %r2290;
	mul.lo.s32 	%r347, %r317, %r344;
	max.s32 	%r348, %r347, %r2289;
	mul.lo.s32 	%r349, %r320, %r344;
	max.s32 	%r350, %r349, %r2288;
	mul.lo.s32 	%r351, %r323, %r344;
	max.s32 	%r352, %r351, %r2287;
	ld.shared.u32 	%r353, [%r13+8068];
	mul.lo.s32 	%r354, %r314, %r353;
	max.s32 	%r355, %r354, %r2286;
	mul.lo.s32 	%r356, %r317, %r353;
	max.s32 	%r357, %r356, %r2285;
	mul.lo.s32 	%r358, %r320, %r353;
	max.s32 	%r359, %r358, %r2284;
	mul.lo.s32 	%r360, %r323, %r353;
	max.s32 	%r361, %r360, %r2283;
	ld.shared.u32 	%r362, [%r13+10116];
	mul.lo.s32 	%r363, %r314, %r362;
	max.s32 	%r364, %r363, %r2282;
	mul.lo.s32 	%r365, %r317, %r362;
	max.s32 	%r366, %r365, %r2281;
	mul.lo.s32 	%r367, %r320, %r362;
	max.s32 	%r368, %r367, %r2280;
	mul.lo.s32 	%r369, %r323, %r362;
	max.s32 	%r370, %r369, %r2279;
	ld.shared.u32 	%r371, [%r13+-120];
	ld.shared.u32 	%r372, [%r19+256];
	mul.lo.s32 	%r373, %r372, %r371;
	max.s32 	%r374, %r373, %r316;
	ld.shared.u32 	%r375, [%r19+320];
	mul.lo.s32 	%r376, %r375, %r371;
	max.s32 	%r377, %r376, %r319;
	ld.shared.u32 	%r378, [%r19+384];
	mul.lo.s32 	%r379, %r378, %r371;
	max.s32 	%r380, %r379, %r322;
	ld.shared.u32 	%r381, [%r19+448];
	mul.lo.s32 	%r382, %r381, %r371;
	max.s32 	%r383, %r382, %r325;
	ld.shared.u32 	%r384, [%r13+1928];
	mul.lo.s32 	%r385, %r372, %r384;
	max.s32 	%r386, %r385, %r328;
	mul.lo.s32 	%r387, %r375, %r384;
	max.s32 	%r388, %r387, %r330;
	mul.lo.s32 	%r389, %r378, %r384;
	max.s32 	%r390, %r389, %r332;
	mul.lo.s32 	%r391, %r381, %r384;
	max.s32 	%r392, %r391, %r334;
	ld.shared.u32 	%r393, [%r13+3976];
	mul.lo.s32 	%r394, %r372, %r393;
	max.s32 	%r395, %r394, %r337;
	mul.lo.s32 	%r396, %r375, %r393;
	max.s32 	%r397, %r396, %r339;
	mul.lo.s32 	%r398, %r378, %r393;
	max.s32 	%r399, %r398, %r341;
	mul.lo.s32 	%r400, %r381, %r393;
	max.s32 	%r401, %r400, %r343;
	ld.shared.u32 	%r402, [%r13+6024];
	mul.lo.s32 	%r403, %r372, %r402;
	max.s32 	%r404, %r403, %r346;
	mul.lo.s32 	%r405, %r375, %r402;
	max.s32 	%r406, %r405, %r348;
	mul.lo.s32 	%r407, %r378, %r402;
	max.s32 	%r408, %r407, %r350;
	mul.lo.s32 	%r409, %r381, %r402;
	max.s32 	%r410, %r409, %r352;
	ld.shared.u32 	%r411, [%r13+8072];
	mul.lo.s32 	%r412, %r372, %r411;
	max.s32 	%r413, %r412, %r355;
	mul.lo.s32 	%r414, %r375, %r411;
	max.s32 	%r415, %r414, %r357;
	mul.lo.s32 	%r416, %r378, %r411;
	max.s32 	%r417, %r416, %r359;
	mul.lo.s32 	%r418, %r381, %r411;
	max.s32 	%r419, %r418, %r361;
	ld.shared.u32 	%r420, [%r13+10120];
	mul.lo.s32 	%r421, %r372, %r420;
	max.s32 	%r422, %r421, %r364;
	mul.lo.s32 	%r423, %r375, %r420;
	max.s32 	%r424, %r423, %r366;
	mul.lo.s32 	%r425, %r378, %r420;
	max.s32 	%r426, %r425, %r368;
	mul.lo.s32 	%r427, %r381, %r420;
	max.s32 	%r428, %r427, %r370;
	ld.shared.u32 	%r429, [%r13+-116];
	ld.shared.u32 	%r430, [%r19+512];
	mul.lo.s32 	%r431, %r430, %r429;
	max.s32 	%r432, %r431, %r374;
	ld.shared.u32 	%r433, [%r19+576];
	mul.lo.s32 	%r434, %r433, %r429;
	max.s32 	%r435, %r434, %r377;
	ld.shared.u32 	%r436, [%r19+640];
	mul.lo.s32 	%r437, %r436, %r429;
	max.s32 	%r438, %r437, %r380;
	ld.shared.u32 	%r439, [%r19+704];
	mul.lo.s32 	%r440, %r439, %r429;
	max.s32 	%r441, %r440, %r383;
	ld.shared.u32 	%r442, [%r13+1932];
	mul.lo.s32 	%r443, %r430, %r442;
	max.s32 	%r444, %r443, %r386;
	mul.lo.s32 	%r445, %r433, %r442;
	max.s32 	%r446, %r445, %r388;
	mul.lo.s32 	%r447, %r436, %r442;
	max.s32 	%r448, %r447, %r390;
	mul.lo.s32 	%r449, %r439, %r442;
	max.s32 	%r450, %r449, %r392;
	ld.shared.u32 	%r451, [%r13+3980];
	mul.lo.s32 	%r452, %r430, %r451;
	max.s32 	%r453, %r452, %r395;
	mul.lo.s32 	%r454, %r433, %r451;
	max.s32 	%r455, %r454, %r397;
	mul.lo.s32 	%r456, %r436, %r451;
	max.s32 	%r457, %r456, %r399;
	mul.lo.s32 	%r458, %r439, %r451;
	max.s32 	%r459, %r458, %r401;
	ld.shared.u32 	%r460, [%r13+6028];
	mul.lo.s32 	%r461, %r430, %r460;
	max.s32 	%r462, %r461, %r404;
	mul.lo.s32 	%r463, %r433, %r460;
	max.s32 	%r464, %r463, %r406;
	mul.lo.s32 	%r465, %r436, %r460;
	max.s32 	%r466, %r465, %r408;
	mul.lo.s32 	%r467, %r439, %r460;
	max.s32 	%r468, %r467, %r410;
	ld.shared.u32 	%r469, [%r13+8076];
	mul.lo.s32 	%r470, %r430, %r469;
	max.s32 	%r471, %r470, %r413;
	mul.lo.s32 	%r472, %r433, %r469;
	max.s32 	%r473, %r472, %r415;
	mul.lo.s32 	%r474, %r436, %r469;
	max.s32 	%r475, %r474, %r417;
	mul.lo.s32 	%r476, %r439, %r469;
	max.s32 	%r477, %r476, %r419;
	ld.shared.u32 	%r478, [%r13+10124];
	mul.lo.s32 	%r479, %r430, %r478;
	max.s32 	%r480, %r479, %r422;
	mul.lo.s32 	%r481, %r433, %r478;
	max.s32 	%r482, %r481, %r424;
	mul.lo.s32 	%r483, %r436, %r478;
	max.s32 	%r484, %r483, %r426;
	mul.lo.s32 	%r485, %r439, %r478;
	max.s32 	%r486, %r485, %r428;
	ld.shared.u32 	%r487, [%r13+-112];
	ld.shared.u32 	%r488, [%r19+768];
	mul.lo.s32 	%r489, %r488, %r487;
	max.s32 	%r490, %r489, %r432;
	ld.shared.u32 	%r491, [%r19+832];
	mul.lo.s32 	%r492, %r491, %r487;
	max.s32 	%r493, %r492, %r435;
	ld.shared.u32 	%r494, [%r19+896];
	mul.lo.s32 	%r495, %r494, %r487;
	max.s32 	%r496, %r495, %r438;
	ld.shared.u32 	%r497, [%r19+960];
	mul.lo.s32 	%r498, %r497, %r487;
	max.s32 	%r499, %r498, %r441;
	ld.shared.u32 	%r500, [%r13+1936];
	mul.lo.s32 	%r501, %r488, %r500;
	max.s32 	%r502, %r501, %r444;
	mul.lo.s32 	%r503, %r491, %r500;
	max.s32 	%r504, %r503, %r446;
	mul.lo.s32 	%r505, %r494, %r500;
	max.s32 	%r506, %r505, %r448;
	mul.lo.s32 	%r507, %r497, %r500;
	max.s32 	%r508, %r507, %r450;
	ld.shared.u32 	%r509, [%r13+3984];
	mul.lo.s32 	%r510, %r488, %r509;
	max.s32 	%r511, %r510, %r453;
	mul.lo.s32 	%r512, %r491, %r509;
	max.s32 	%r513, %r512, %r455;
	mul.lo.s32 	%r514, %r494, %r509;
	max.s32 	%r515, %r514, %r457;
	mul.lo.s32 	%r516, %r497, %r509;
	max.s32 	%r517, %r516, %r459;
	ld.shared.u32 	%r518, [%r13+6032];
	mul.lo.s32 	%r519, %r488, %r518;
	max.s32 	%r520, %r519, %r462;
	mul.lo.s32 	%r521, %r491, %r518;
	max.s32 	%r522, %r521, %r464;
	mul.lo.s32 	%r523, %r494, %r518;
	max.s32 	%r524, %r523, %r466;
	mul.lo.s32 	%r525, %r497, %r518;
	max.s32 	%r526, %r525, %r468;
	ld.shared.u32 	%r527, [%r13+8080];
	mul.lo.s32 	%r528, %r488, %r527;
	max.s32 	%r529, %r528, %r471;
	mul.lo.s32 	%r530, %r491, %r527;
	max.s32 	%r531, %r530, %r473;
	mul.lo.s32 	%r532, %r494, %r527;
	max.s32 	%r533, %r532, %r475;
	mul.lo.s32 	%r534, %r497, %r527;
	max.s32 	%r535, %r534, %r477;
	ld.shared.u32 	%r536, [%r13+10128];
	mul.lo.s32 	%r537, %r488, %r536;
	max.s32 	%r538, %r537, %r480;
	mul.lo.s32 	%r539, %r491, %r536;
	max.s32 	%r540, %r539, %r482;
	mul.lo.s32 	%r541, %r494, %r536;
	max.s32 	%r542, %r541, %r484;
	mul.lo.s32 	%r543, %r497, %r536;
	max.s32 	%r544, %r543, %r486;
	ld.shared.u32 	%r545, [%r13+-108];
	ld.shared.u32 	%r546, [%r19+1024];
	mul.lo.s32 	%r547, %r546, %r545;
	max.s32 	%r548, %r547, %r490;
	ld.shared.u32 	%r549, [%r19+1088];
	mul.lo.s32 	%r550, %r549, %r545;
	max.s32 	%r551, %r550, %r493;
	ld.shared.u32 	%r552, [%r19+1152];
	mul.lo.s32 	%r553, %r552, %r545;
	max.s32 	%r554, %r553, %r496;
	ld.shared.u32 	%r555, [%r19+1216];
	mul.lo.s32 	%r556, %r555, %r545;
	max.s32 	%r557, %r556, %r499;
	ld.shared.u32 	%r558, [%r13+1940];
	mul.lo.s32 	%r559, %r546, %r558;
	max.s32 	%r560, %r559, %r502;
	mul.lo.s32 	%r561, %r549, %r558;
	max.s32 	%r562, %r561, %r504;
	mul.lo.s32 	%r563, %r552, %r558;
	max.s32 	%r564, %r563, %r506;
	mul.lo.s32 	%r565, %r555, %r558;
	max.s32 	%r566, %r565, %r508;
	ld.shared.u32 	%r567, [%r13+3988];
	mul.lo.s32 	%r568, %r546, %r567;
	max.s32 	%r569, %r568, %r511;
	mul.lo.s32 	%r570, %r549, %r567;
	max.s32 	%r571, %r570, %r513;
	mul.lo.s32 	%r572, %r552, %r567;
	max.s32 	%r573, %r572, %r515;
	mul.lo.s32 	%r574, %r555, %r567;
	max.s32 	%r575, %r574, %r517;
	ld.shared.u32 	%r576, [%r13+6036];
	mul.lo.s32 	%r577, %r546, %r576;
	max.s32 	%r578, %r577, %r520;
	mul.lo.s32 	%r579, %r549, %r576;
	max.s32 	%r580, %r579, %r522;
	mul.lo.s32 	%r581, %r552, %r576;
	max.s32 	%r582, %r581, %r524;
	mul.lo.s32 	%r583, %r555, %r576;
	max.s32 	%r584, %r583, %r526;
	ld.shared.u32 	%r585, [%r13+8084];
	mul.lo.s32 	%r586, %r546, %r585;
	max.s32 	%r587, %r586, %r529;
	mul.lo.s32 	%r588, %r549, %r585;
	max.s32 	%r589, %r588, %r531;
	mul.lo.s32 	%r590, %r552, %r585;
	max.s32 	%r591, %r590, %r533;
	mul.lo.s32 	%r592, %r555, %r585;
	max.s32 	%r593, %r592, %r535;
	ld.shared.u32 	%r594, [%r13+10132];
	mul.lo.s32 	%r595, %r546, %r594;
	max.s32 	%r596, %r595, %r538;
	mul.lo.s32 	%r597, %r549, %r594;
	max.s32 	%r598, %r597, %r540;
	mul.lo.s32 	%r599, %r552, %r594;
	max.s32 	%r600, %r599, %r542;
	mul.lo.s32 	%r601, %r555, %r594;
	max.s32 	%r602, %r601, %r544;
	ld.shared.u32 	%r603, [%r13+-104];
	ld.shared.u32 	%r604, [%r19+1280];
	mul.lo.s32 	%r605, %r604, %r603;
	max.s32 	%r606, %r605, %r548;
	ld.shared.u32 	%r607, [%r19+1344];
	mul.lo.s32 	%r608, %r607, %r603;
	max.s32 	%r609, %r608, %r551;
	ld.shared.u32 	%r610, [%r19+1408];
	mul.lo.s32 	%r611, %r610, %r603;
	max.s32 	%r612, %r611, %r554;
	ld.shared.u32 	%r613, [%r19+1472];
	mul.lo.s32 	%r614, %r613, %r603;
	max.s32 	%r615, %r614, %r557;
	ld.shared.u32 	%r616, [%r13+1944];
	mul.lo.s32 	%r617, %r604, %r616;
	max.s32 	%r618, %r617, %r560;
	mul.lo.s32 	%r619, %r607, %r616;
	max.s32 	%r620, %r619, %r562;
	mul.lo.s32 	%r621, %r610, %r616;
	max.s32 	%r622, %r621, %r564;
	mul.lo.s32 	%r623, %r613, %r616;
	max.s32 	%r624, %r623, %r566;
	ld.shared.u32 	%r625, [%r13+3992];
	mul.lo.s32 	%r626, %r604, %r625;
	max.s32 	%r627, %r626, %r569;
	mul.lo.s32 	%r628, %r607, %r625;
	max.s32 	%r629, %r628, %r571;
	mul.lo.s32 	%r630, %r610, %r625;
	max.s32 	%r631, %r630, %r573;
	mul.lo.s32 	%r632, %r613, %r625;
	max.s32 	%r633, %r632, %r575;
	ld.shared.u32 	%r634, [%r13+6040];
	mul.lo.s32 	%r635, %r604, %r634;
	max.s32 	%r636, %r635, %r578;
	mul.lo.s32 	%r637, %r607, %r634;
	max.s32 	%r638, %r637, %r580;
	mul.lo.s32 	%r639, %r610, %r634;
	max.s32 	%r640, %r639, %r582;
	mul.lo.s32 	%r641, %r613, %r634;
	max.s32 	%r642, %r641, %r584;
	ld.shared.u32 	%r643, [%r13+8088];
	mul.lo.s32 	%r644, %r604, %r643;
	max.s32 	%r645, %r644, %r587;
	mul.lo.s32 	%r646, %r607, %r643;
	max.s32 	%r647, %r646, %r589;
	mul.lo.s32 	%r648, %r610, %r643;
	max.s32 	%r649, %r648, %r591;
	mul.lo.s32 	%r650, %r613, %r643;
	max.s32 	%r651, %r650, %r593;
	ld.shared.u32 	%r652, [%r13+10136];
	mul.lo.s32 	%r653, %r604, %r652;
	max.s32 	%r654, %r653, %r596;
	mul.lo.s32 	%r655, %r607, %r652;
	max.s32 	%r656, %r655, %r598;
	mul.lo.s32 	%r657, %r610, %r652;
	max.s32 	%r658, %r657, %r600;
	mul.lo.s32 	%r659, %r613, %r652;
	max.s32 	%r660, %r659, %r602;
	ld.shared.u32 	%r661, [%r13+-100];
	ld.shared.u32 	%r662, [%r19+1536];
	mul.lo.s32 	%r663, %r662, %r661;
	max.s32 	%r664, %r663, %r606;
	ld.shared.u32 	%r665, [%r19+1600];
	mul.lo.s32 	%r666, %r665, %r661;
	max.s32 	%r667, %r666, %r609;
	ld.shared.u32 	%r668, [%r19+1664];
	mul.lo.s32 	%r669, %r668, %r661;
	max.s32 	%r670, %r669, %r612;
	ld.shared.u32 	%r671, [%r19+1728];
	mul.lo.s32 	%r672, %r671, %r661;
	max.s32 	%r673, %r672, %r615;
	ld.shared.u32 	%r674, [%r13+1948];
	mul.lo.s32 	%r675, %r662, %r674;
	max.s32 	%r676, %r675, %r618;
	mul.lo.s32 	%r677, %r665, %r674;
	max.s32 	%r678, %r677, %r620;
	mul.lo.s32 	%r679, %r668, %r674;
	max.s32 	%r680, %r679, %r622;
	mul.lo.s32 	%r681, %r671, %r674;
	max.s32 	%r682, %r681, %r624;
	ld.shared.u32 	%r683, [%r13+3996];
	mul.lo.s32 	%r684, %r662, %r683;
	max.s32 	%r685, %r684, %r627;
	mul.lo.s32 	%r686, %r665, %r683;
	max.s32 	%r687, %r686, %r629;
	mul.lo.s32 	%r688, %r668, %r683;
	max.s32 	%r689, %r688, %r631;
	mul.lo.s32 	%r690, %r671, %r683;
	max.s32 	%r691, %r690, %r633;
	ld.shared.u32 	%r692, [%r13+6044];
	mul.lo.s32 	%r693, %r662, %r692;
	max.s32 	%r694, %r693, %r636;
	mul.lo.s32 	%r695, %r665, %r692;
	max.s32 	%r696, %r695, %r638;
	mul.lo.s32 	%r697, %r668, %r692;
	max.s32 	%r698, %r697, %r640;
	mul.lo.s32 	%r699, %r671, %r692;
	max.s32 	%r700, %r699, %r642;
	ld.shared.u32 	%r701, [%r13+8092];
	mul.lo.s32 	%r702, %r662, %r701;
	max.s32 	%r703, %r702, %r645;
	mul.lo.s32 	%r704, %r665, %r701;
	max.s32 	%r705, %r704, %r647;
	mul.lo.s32 	%r706, %r668, %r701;
	max.s32 	%r707, %r706, %r649;
	mul.lo.s32 	%r708, %r671, %r701;
	max.s32 	%r709, %r708, %r651;
	ld.shared.u32 	%r710, [%r13+10140];
	mul.lo.s32 	%r711, %r662, %r710;
	max.s32 	%r712, %r711, %r654;
	mul.lo.s32 	%r713, %r665, %r710;
	max.s32 	%r714, %r713, %r656;
	mul.lo.s32 	%r715, %r668, %r710;
	max.s32 	%r716, %r715, %r658;
	mul.lo.s32 	%r717, %r671, %r710;
	max.s32 	%r718, %r717, %r660;
	ld.shared.u32 	%r719, [%r13+-96];
	ld.shared.u32 	%r720, [%r19+1792];
	mul.lo.s32 	%r721, %r720, %r719;
	max.s32 	%r722, %r721, %r664;
	ld.shared.u32 	%r723, [%r19+1856];
	mul.lo.s32 	%r724, %r723, %r719;
	max.s32 	%r725, %r724, %r667;
	ld.shared.u32 	%r726, [%r19+1920];
	mul.lo.s32 	%r727, %r726, %r719;
	max.s32 	%r728, %r727, %r670;
	ld.shared.u32 	%r729, [%r19+1984];
	mul.lo.s32 	%r730, %r729, %r719;
	max.s32 	%r731, %r730, %r673;
	ld.shared.u32 	%r732, [%r13+1952];
	mul.lo.s32 	%r733, %r720, %r732;
	max.s32 	%r734, %r733, %r676;
	mul.lo.s32 	%r735, %r723, %r732;
	max.s32 	%r736, %r735, %r678;
	mul.lo.s32 	%r737, %r726, %r732;
	max.s32 	%r738, %r737, %r680;
	mul.lo.s32 	%r739, %r729, %r732;
	max.s32 	%r740, %r739, %r682;
	ld.shared.u32 	%r741, [%r13+4000];
	mul.lo.s32 	%r742, %r720, %r741;
	max.s32 	%r743, %r742, %r685;
	mul.lo.s32 	%r744, %r723, %r741;
	max.s32 	%r745, %r744, %r687;
	mul.lo.s32 	%r746, %r726, %r741;
	max.s32 	%r747, %r746, %r689;
	mul.lo.s32 	%r748, %r729, %r741;
	max.s32 	%r749, %r748, %r691;
	ld.shared.u32 	%r750, [%r13+6048];
	mul.lo.s32 	%r751, %r720, %r750;
	max.s32 	%r752, %r751, %r694;
	mul.lo.s32 	%r753, %r723, %r750;
	max.s32 	%r754, %r753, %r696;
	mul.lo.s32 	%r755, %r726, %r750;
	max.s32 	%r756, %r755, %r698;
	mul.lo.s32 	%r757, %r729, %r750;
	max.s32 	%r758, %r757, %r700;
	ld.shared.u32 	%r759, [%r13+8096];
	mul.lo.s32 	%r760, %r720, %r759;
	max.s32 	%r761, %r760, %r703;
	mul.lo.s32 	%r762, %r723, %r759;
	max.s32 	%r763, %r762, %r705;
	mul.lo.s32 	%r764, %r726, %r759;
	max.s32 	%r765, %r764, %r707;
	mul.lo.s32 	%r766, %r729, %r759;
	max.s32 	%r767, %r766, %r709;
	ld.shared.u32 	%r768, [%r13+10144];
	mul.lo.s32 	%r769, %r720, %r768;
	max.s32 	%r770, %r769, %r712;
	mul.lo.s32 	%r771, %r723, %r768;
	max.s32 	%r772, %r771, %r714;
	mul.lo.s32 	%r773, %r726, %r768;
	max.s32 	%r774, %r773, %r716;
	mul.lo.s32 	%r775, %r729, %r768;
	max.s32 	%r776, %r775, %r718;
	ld.shared.u32 	%r777, [%r13+-92];
	ld.shared.u32 	%r778, [%r19+2048];
	mul.lo.s32 	%r779, %r778, %r777;
	max.s32 	%r780, %r779, %r722;
	ld.shared.u32 	%r781, [%r19+2112];
	mul.lo.s32 	%r782, %r781, %r777;
	max.s32 	%r783, %r782, %r725;
	ld.shared.u32 	%r784, [%r19+2176];
	mul.lo.s32 	%r785, %r784, %r777;
	max.s32 	%r786, %r785, %r728;
	ld.shared.u32 	%r787, [%r19+2240];
	mul.lo.s32 	%r788, %r787, %r777;
	max.s32 	%r789, %r788, %r731;
	ld.shared.u32 	%r790, [%r13+1956];
	mul.lo.s32 	%r791, %r778, %r790;
	max.s32 	%r792, %r791, %r734;
	mul.lo.s32 	%r793, %r781, %r790;
	max.s32 	%r794, %r793, %r736;
	mul.lo.s32 	%r795, %r784, %r790;
	max.s32 	%r796, %r795, %r738;
	mul.lo.s32 	%r797, %r787, %r790;
	max.s32 	%r798, %r797, %r740;
	ld.shared.u32 	%r799, [%r13+4004];
	mul.lo.s32 	%r800, %r778, %r799;
	max.s32 	%r801, %r800, %r743;
	mul.lo.s32 	%r802, %r781, %r799;
	max.s32 	%r803, %r802, %r745;
	mul.lo.s32 	%r804, %r784, %r799;
	max.s32 	%r805, %r804, %r747;
	mul.lo.s32 	%r806, %r787, %r799;
	max.s32 	%r807, %r806, %r749;
	ld.shared.u32 	%r808, [%r13+6052];
	mul.lo.s32 	%r809, %r778, %r808;
	max.s32 	%r810, %r809, %r752;
	mul.lo.s32 	%r811, %r781, %r808;
	max.s32 	%r812, %r811, %r754;
	mul.lo.s32 	%r813, %r784, %r808;
	max.s32 	%r814, %r813, %r756;
	mul.lo.s32 	%r815, %r787, %r808;
	max.s32 	%r816, %r815, %r758;
	ld.shared.u32 	%r817, [%r13+8100];
	mul.lo.s32 	%r818, %r778, %r817;
	max.s32 	%r819, %r818, %r761;
	mul.lo.s32 	%r820, %r781, %r817;
	max.s32 	%r821, %r820, %r763;
	mul.lo.s32 	%r822, %r784, %r817;
	max.s32 	%r823, %r822, %r765;
	mul.lo.s32 	%r824, %r787, %r817;
	max.s32 	%r825, %r824, %r767;
	ld.shared.u32 	%r826, [%r13+10148];
	mul.lo.s32 	%r827, %r778, %r826;
	max.s32 	%r828, %r827, %r770;
	mul.lo.s32 	%r829, %r781, %r826;
	max.s32 	%r830, %r829, %r772;
	mul.lo.s32 	%r831, %r784, %r826;
	max.s32 	%r832, %r831, %r774;
	mul.lo.s32 	%r833, %r787, %r826;
	max.s32 	%r834, %r833, %r776;
	ld.shared.u32 	%r835, [%r13+-88];
	ld.shared.u32 	%r836, [%r19+2304];
	mul.lo.s32 	%r837, %r836, %r835;
	max.s32 	%r838, %r837, %r780;
	ld.shared.u32 	%r839, [%r19+2368];
	mul.lo.s32 	%r840, %r839, %r835;
	max.s32 	%r841, %r840, %r783;
	ld.shared.u32 	%r842, [%r19+2432];
	mul.lo.s32 	%r843, %r842, %r835;
	max.s32 	%r844, %r843, %r786;
	ld.shared.u32 	%r845, [%r19+2496];
	mul.lo.s32 	%r846, %r845, %r835;
	max.s32 	%r847, %r846, %r789;
	ld.shared.u32 	%r848, [%r13+1960];
	mul.lo.s32 	%r849, %r836, %r848;
	max.s32 	%r850, %r849, %r792;
	mul.lo.s32 	%r851, %r839, %r848;
	max.s32 	%r852, %r851, %r794;
	mul.lo.s32 	%r853, %r842, %r848;
	max.s32 	%r854, %r853, %r796;
	mul.lo.s32 	%r855, %r845, %r848;
	max.s32 	%r856, %r855, %r798;
	ld.shared.u32 	%r857, [%r13+4008];
	mul.lo.s32 	%r858, %r836, %r857;
	max.s32 	%r859, %r858, %r801;
	mul.lo.s32 	%r860, %r839, %r857;
	max.s32 	%r861, %r860, %r803;
	mul.lo.s32 	%r862, %r842, %r857;
	max.s32 	%r863, %r862, %r805;
	mul.lo.s32 	%r864, %r845, %r857;
	max.s32 	%r865, %r864, %r807;
	ld.shared.u32 	%r866, [%r13+6056];
	mul.lo.s32 	%r867, %r836, %r866;
	max.s32 	%r868, %r867, %r810;
	mul.lo.s32 	%r869, %r839, %r866;
	max.s32 	%r870, %r869, %r812;
	mul.lo.s32 	%r871, %r842, %r866;
	max.s32 	%r872, %r871, %r814;
	mul.lo.s32 	%r873, %r845, %r866;
	max.s32 	%r874, %r873, %r816;
	ld.shared.u32 	%r875, [%r13+8104];
	mul.lo.s32 	%r876, %r836, %r875;
	max.s32 	%r877, %r876, %r819;
	mul.lo.s32 	%r878, %r839, %r875;
	max.s32 	%r879, %r878, %r821;
	mul.lo.s32 	%r880, %r842, %r875;
	max.s32 	%r881, %r880, %r823;
	mul.lo.s32 	%r882, %r845, %r875;
	max.s32 	%r883, %r882, %r825;
	ld.shared.u32 	%r884, [%r13+10152];
	mul.lo.s32 	%r885, %r836, %r884;
	max.s32 	%r886, %r885, %r828;
	mul.lo.s32 	%r887, %r839, %r884;
	max.s32 	%r888, %r887, %r830;
	mul.lo.s32 	%r889, %r842, %r884;
	max.s32 	%r890, %r889, %r832;
	mul.lo.s32 	%r891, %r845, %r884;
	max.s32 	%r892, %r891, %r834;
	ld.shared.u32 	%r893, [%r13+-84];
	ld.shared.u32 	%r894, [%r19+2560];
	mul.lo.s32 	%r895, %r894, %r893;
	max.s32 	%r896, %r895, %r838;
	ld.shared.u32 	%r897, [%r19+2624];
	mul.lo.s32 	%r898, %r897, %r893;
	max.s32 	%r899, %r898, %r841;
	ld.shared.u32 	%r900, [%r19+2688];
	mul.lo.s32 	%r901, %r900, %r893;
	max.s32 	%r902, %r901, %r844;
	ld.shared.u32 	%r903, [%r19+2752];
	mul.lo.s32 	%r904, %r903, %r893;
	max.s32 	%r905, %r904, %r847;
	ld.shared.u32 	%r906, [%r13+1964];
	mul.lo.s32 	%r907, %r894, %r906;
	max.s32 	%r908, %r907, %r850;
	mul.lo.s32 	%r909, %r897, %r906;
	max.s32 	%r910, %r909, %r852;
	mul.lo.s32 	%r911, %r900, %r906;
	max.s32 	%r912, %r911, %r854;
	mul.lo.s32 	%r913, %r903, %r906;
	max.s32 	%r914, %r913, %r856;
	ld.shared.u32 	%r915, [%r13+4012];
	mul.lo.s32 	%r916, %r894, %r915;
	max.s32 	%r917, %r916, %r859;
	mul.lo.s32 	%r918, %r897, %r915;
	max.s32 	%r919, %r918, %r861;
	mul.lo.s32 	%r920, %r900, %r915;
	max.s32 	%r921, %r920, %r863;
	mul.lo.s32 	%r922, %r903, %r915;
	max.s32 	%r923, %r922, %r865;
	ld.shared.u32 	%r924, [%r13+6060];
	mul.lo.s32 	%r925, %r894, %r924;
	max.s32 	%r926, %r925, %r868;
	mul.lo.s32 	%r927, %r897, %r924;
	max.s32 	%r928, %r927, %r870;
	mul.lo.s32 	%r929, %r900, %r924;
	max.s32 	%r930, %r929, %r872;
	mul.lo.s32 	%r931, %r903, %r924;
	max.s32 	%r932, %r931, %r874;
	ld.shared.u32 	%r933, [%r13+8108];
	mul.lo.s32 	%r934, %r894, %r933;
	max.s32 	%r935, %r934, %r877;
	mul.lo.s32 	%r936, %r897, %r933;
	max.s32 	%r937, %r936, %r879;
	mul.lo.s32 	%r938, %r900, %r933;
	max.s32 	%r939, %r938, %r881;
	mul.lo.s32 	%r940, %r903, %r933;
	max.s32 	%r941, %r940, %r883;
	ld.shared.u32 	%r942, [%r13+10156];
	mul.lo.s32 	%r943, %r894, %r942;
	max.s32 	%r944, %r943, %r886;
	mul.lo.s32 	%r945, %r897, %r942;
	max.s32 	%r946, %r945, %r888;
	mul.lo.s32 	%r947, %r900, %r942;
	max.s32 	%r948, %r947, %r890;
	mul.lo.s32 	%r949, %r903, %r942;
	max.s32 	%r950, %r949, %r892;
	ld.shared.u32 	%r951, [%r13+-80];
	ld.shared.u32 	%r952, [%r19+2816];
	mul.lo.s32 	%r953, %r952, %r951;
	max.s32 	%r954, %r953, %r896;
	ld.shared.u32 	%r955, [%r19+2880];
	mul.lo.s32 	%r956, %r955, %r951;
	max.s32 	%r957, %r956, %r899;
	ld.shared.u32 	%r958, [%r19+2944];
	mul.lo.s32 	%r959, %r958, %r951;
	max.s32 	%r960, %r959, %r902;
	ld.shared.u32 	%r961, [%r19+3008];
	mul.lo.s32 	%r962, %r961, %r951;
	max.s32 	%r963, %r962, %r905;
	ld.shared.u32 	%r964, [%r13+1968];
	mul.lo.s32 	%r965, %r952, %r964;
	max.s32 	%r966, %r965, %r908;
	mul.lo.s32 	%r967, %r955, %r964;
	max.s32 	%r968, %r967, %r910;
	mul.lo.s32 	%r969, %r958, %r964;
	max.s32 	%r970, %r969, %r912;
	mul.lo.s32 	%r971, %r961, %r964;
	max.s32 	%r972, %r971, %r914;
	ld.shared.u32 	%r973, [%r13+4016];
	mul.lo.s32 	%r974, %r952, %r973;
	max.s32 	%r975, %r974, %r917;
	mul.lo.s32 	%r976, %r955, %r973;
	max.s32 	%r977, %r976, %r919;
	mul.lo.s32 	%r978, %r958, %r973;
	max.s32 	%r979, %r978, %r921;
	mul.lo.s32 	%r980, %r961, %r973;
	max.s32 	%r981, %r980, %r923;
	ld.shared.u32 	%r982, [%r13+6064];
	mul.lo.s32 	%r983, %r952, %r982;
	max.s32 	%r984, %r983, %r926;
	mul.lo.s32 	%r985, %r955, %r982;
	max.s32 	%r986, %r985, %r928;
	mul.lo.s32 	%r987, %r958, %r982;
	max.s32 	%r988, %r987, %r930;
	mul.lo.s32 	%r989, %r961, %r982;
	max.s32 	%r990, %r989, %r932;
	ld.shared.u32 	%r991, [%r13+8112];
	mul.lo.s32 	%r992, %r952, %r991;
	max.s32 	%r993, %r992, %r935;
	mul.lo.s32 	%r994, %r955, %r991;
	max.s32 	%r995, %r994, %r937;
	mul.lo.s32 	%r996, %r958, %r991;
	max.s32 	%r997, %r996, %r939;
	mul.lo.s32 	%r998, %r961, %r991;
	max.s32 	%r999, %r998, %r941;
	ld.shared.u32 	%r1000, [%r13+10160];
	mul.lo.s32 	%r1001, %r952, %r1000;
	max.s32 	%r1002, %r1001, %r944;
	mul.lo.s32 	%r1003, %r955, %r1000;
	max.s32 	%r1004, %r1003, %r946;
	mul.lo.s32 	%r1005, %r958, %r1000;
	max.s32 	%r1006, %r1005, %r948;
	mul.lo.s32 	%r1007, %r961, %r1000;
	max.s32 	%r1008, %r1007, %r950;
	ld.shared.u32 	%r1009, [%r13+-76];
	ld.shared.u32 	%r1010, [%r19+3072];
	mul.lo.s32 	%r1011, %r1010, %r1009;
	max.s32 	%r1012, %r1011, %r954;
	ld.shared.u32 	%r1013, [%r19+3136];
	mul.lo.s32 	%r1014, %r1013, %r1009;
	max.s32 	%r1015, %r1014, %r957;
	ld.shared.u32 	%r1016, [%r19+3200];
	mul.lo.s32 	%r1017, %r1016, %r1009;
	max.s32 	%r1018, %r1017, %r960;
	ld.shared.u32 	%r1019, [%r19+3264];
	mul.lo.s32 	%r1020, %r1019, %r1009;
	max.s32 	%r1021, %r1020, %r963;
	ld.shared.u32 	%r1022, [%r13+1972];
	mul.lo.s32 	%r1023, %r1010, %r1022;
	max.s32 	%r1024, %r1023, %r966;
	mul.lo.s32 	%r1025, %r1013, %r1022;
	max.s32 	%r1026, %r1025, %r968;
	mul.lo.s32 	%r1027, %r1016, %r1022;
	max.s32 	%r1028, %r1027, %r970;
	mul.lo.s32 	%r1029, %r1019, %r1022;
	max.s32 	%r1030, %r1029, %r972;
	ld.shared.u32 	%r1031, [%r13+4020];
	mul.lo.s32 	%r1032, %r1010, %r1031;
	max.s32 	%r1033, %r1032, %r975;
	mul.lo.s32 	%r1034, %r1013, %r1031;
	max.s32 	%r1035, %r1034, %r977;
	mul.lo.s32 	%r1036, %r1016, %r1031;
	max.s32 	%r1037, %r1036, %r979;
	mul.lo.s32 	%r1038, %r1019, %r1031;
	max.s32 	%r1039, %r1038, %r981;
	ld.shared.u32 	%r1040, [%r13+6068];
	mul.lo.s32 	%r1041, %r1010, %r1040;
	max.s32 	%r1042, %r1041, %r984;
	mul.lo.s32 	%r1043, %r1013, %r1040;
	max.s32 	%r1044, %r1043, %r986;
	mul.lo.s32 	%r1045, %r1016, %r1040;
	max.s32 	%r1046, %r1045, %r988;
	mul.lo.s32 	%r1047, %r1019, %r1040;
	max.s32 	%r1048, %r1047, %r990;
	ld.shared.u32 	%r1049, [%r13+8116];
	mul.lo.s32 	%r1050, %r1010, %r1049;
	max.s32 	%r1051, %r1050, %r993;
	mul.lo.s32 	%r1052, %r1013, %r1049;
	max.s32 	%r1053, %r1052, %r995;
	mul.lo.s32 	%r1054, %r1016, %r1049;
	max.s32 	%r1055, %r1054, %r997;
	mul.lo.s32 	%r1056, %r1019, %r1049;
	max.s32 	%r1057, %r1056, %r999;
	ld.shared.u32 	%r1058, [%r13+10164];
	mul.lo.s32 	%r1059, %r1010, %r1058;
	max.s32 	%r1060, %r1059, %r1002;
	mul.lo.s32 	%r1061, %r1013, %r1058;
	max.s32 	%r1062, %r1061, %r1004;
	mul.lo.s32 	%r1063, %r1016, %r1058;
	max.s32 	%r1064, %r1063, %r1006;
	mul.lo.s32 	%r1065, %r1019, %r1058;
	max.s32 	%r1066, %r1065, %r1008;
	ld.shared.u32 	%r1067, [%r13+-72];
	ld.shared.u32 	%r1068, [%r19+3328];
	mul.lo.s32 	%r1069, %r1068, %r1067;
	max.s32 	%r1070, %r1069, %r1012;
	ld.shared.u32 	%r1071, [%r19+3392];
	mul.lo.s32 	%r1072, %r1071, %r1067;
	max.s32 	%r1073, %r1072, %r1015;
	ld.shared.u32 	%r1074, [%r19+3456];
	mul.lo.s32 	%r1075, %r1074, %r1067;
	max.s32 	%r1076, %r1075, %r1018;
	ld.shared.u32 	%r1077, [%r19+3520];
	mul.lo.s32 	%r1078, %r1077, %r1067;
	max.s32 	%r1079, %r1078, %r1021;
	ld.shared.u32 	%r1080, [%r13+1976];
	mul.lo.s32 	%r1081, %r1068, %r1080;
	max.s32 	%r1082, %r1081, %r1024;
	mul.lo.s32 	%r1083, %r1071, %r1080;
	max.s32 	%r1084, %r1083, %r1026;
	mul.lo.s32 	%r1085, %r1074, %r1080;
	max.s32 	%r1086, %r1085, %r1028;
	mul.lo.s32 	%r1087, %r1077, %r1080;
	max.s32 	%r1088, %r1087, %r1030;
	ld.shared.u32 	%r1089, [%r13+4024];
	mul.lo.s32 	%r1090, %r1068, %r1089;
	max.s32 	%r1091, %r1090, %r1033;
	mul.lo.s32 	%r1092, %r1071, %r1089;
	max.s32 	%r1093, %r1092, %r1035;
	mul.lo.s32 	%r1094, %r1074, %r1089;
	max.s32 	%r1095, %r1094, %r1037;
	mul.lo.s32 	%r1096, %r1077, %r1089;
	max.s32 	%r1097, %r1096, %r1039;
	ld.shared.u32 	%r1098, [%r13+6072];
	mul.lo.s32 	%r1099, %r1068, %r1098;
	max.s32 	%r1100, %r1099, %r1042;
	mul.lo.s32 	%r1101, %r1071, %r1098;
	max.s32 	%r1102, %r1101, %r1044;
	mul.lo.s32 	%r1103, %r1074, %r1098;
	max.s32 	%r1104, %r1103, %r1046;
	mul.lo.s32 	%r1105, %r1077, %r1098;
	max.s32 	%r1106, %r1105, %r1048;
	ld.shared.u32 	%r1107, [%r13+8120];
	mul.lo.s32 	%r1108, %r1068, %r1107;
	max.s32 	%r1109, %r1108, %r1051;
	mul.lo.s32 	%r1110, %r1071, %r1107;
	max.s32 	%r1111, %r1110, %r1053;
	mul.lo.s32 	%r1112, %r1074, %r1107;
	max.s32 	%r1113, %r1112, %r1055;
	mul.lo.s32 	%r1114, %r1077, %r1107;
	max.s32 	%r1115, %r1114, %r1057;
	ld.shared.u32 	%r1116, [%r13+10168];
	mul.lo.s32 	%r1117, %r1068, %r1116;
	max.s32 	%r1118, %r1117, %r1060;
	mul.lo.s32 	%r1119, %r1071, %r1116;
	max.s32 	%r1120, %r1119, %r1062;
	mul.lo.s32 	%r1121, %r1074, %r1116;
	max.s32 	%r1122, %r1121, %r1064;
	mul.lo.s32 	%r1123, %r1077, %r1116;
	max.s32 	%r1124, %r1123, %r1066;
	ld.shared.u32 	%r1125, [%r13+-68];
	ld.shared.u32 	%r1126, [%r19+3584];
	mul.lo.s32 	%r1127, %r1126, %r1125;
	max.s32 	%r1128, %r1127, %r1070;
	ld.shared.u32 	%r1129, [%r19+3648];
	mul.lo.s32 	%r1130, %r1129, %r1125;
	max.s32 	%r1131, %r1130, %r1073;
	ld.shared.u32 	%r1132, [%r19+3712];
	mul.lo.s32 	%r1133, %r1132, %r1125;
	max.s32 	%r1134, %r1133, %r1076;
	ld.shared.u32 	%r1135, [%r19+3776];
	mul.lo.s32 	%r1136, %r1135, %r1125;
	max.s32 	%r1137, %r1136, %r1079;
	ld.shared.u32 	%r1138, [%r13+1980];
	mul.lo.s32 	%r1139, %r1126, %r1138;
	max.s32 	%r1140, %r1139, %r1082;
	mul.lo.s32 	%r1141, %r1129, %r1138;
	max.s32 	%r1142, %r1141, %r1084;
	mul.lo.s32 	%r1143, %r1132, %r1138;
	max.s32 	%r1144, %r1143, %r1086;
	mul.lo.s32 	%r1145, %r1135, %r1138;
	max.s32 	%r1146, %r1145, %r1088;
	ld.shared.u32 	%r1147, [%r13+4028];
	mul.lo.s32 	%r1148, %r1126, %r1147;
	max.s32 	%r1149, %r1148, %r1091;
	mul.lo.s32 	%r1150, %r1129, %r1147;
	max.s32 	%r1151, %r1150, %r1093;
	mul.lo.s32 	%r1152, %r1132, %r1147;
	max.s32 	%r1153, %r1152, %r1095;
	mul.lo.s32 	%r1154, %r1135, %r1147;
	max.s32 	%r1155, %r1154, %r1097;
	ld.shared.u32 	%r1156, [%r13+6076];
	mul.lo.s32 	%r1157, %r1126, %r1156;
	max.s32 	%r1158, %r1157, %r1100;
	mul.lo.s32 	%r1159, %r1129, %r1156;
	max.s32 	%r1160, %r1159, %r1102;
	mul.lo.s32 	%r1161, %r1132, %r1156;
	max.s32 	%r1162, %r1161, %r1104;
	mul.lo.s32 	%r1163, %r1135, %r1156;
	max.s32 	%r1164, %r1163, %r1106;
	ld.shared.u32 	%r1165, [%r13+8124];
	mul.lo.s32 	%r1166, %r1126, %r1165;
	max.s32 	%r1167, %r1166, %r1109;
	mul.lo.s32 	%r1168, %r1129, %r1165;
	max.s32 	%r1169, %r1168, %r1111;
	mul.lo.s32 	%r1170, %r1132, %r1165;
	max.s32 	%r1171, %r1170, %r1113;
	mul.lo.s32 	%r1172, %r1135, %r1165;
	max.s32 	%r1173, %r1172, %r1115;
	ld.shared.u32 	%r1174, [%r13+10172];
	mul.lo.s32 	%r1175, %r1126, %r1174;
	max.s32 	%r1176, %r1175, %r1118;
	mul.lo.s32 	%r1177, %r1129, %r1174;
	max.s32 	%r1178, %r1177, %r1120;
	mul.lo.s32 	%r1179, %r1132, %r1174;
	max.s32 	%r1180, %r1179, %r1122;
	mul.lo.s32 	%r1181, %r1135, %r1174;
	max.s32 	%r1182, %r1181, %r1124;
	ld.shared.u32 	%r1183, [%r13+-64];
	ld.shared.u32 	%r1184, [%r19+3840];
	mul.lo.s32 	%r1185, %r1184, %r1183;
	max.s32 	%r1186, %r1185, %r1128;
	ld.shared.u32 	%r1187, [%r19+3904];
	mul.lo.s32 	%r1188, %r1187, %r1183;
	max.s32 	%r1189, %r1188, %r1131;
	ld.shared.u32 	%r1190, [%r19+3968];
	mul.lo.s32 	%r1191, %r1190, %r1183;
	max.s32 	%r1192, %r1191, %r1134;
	ld.shared.u32 	%r1193, [%r19+4032];
	mul.lo.s32 	%r1194, %r1193, %r1183;
	max.s32 	%r1195, %r1194, %r1137;
	ld.shared.u32 	%r1196, [%r13+1984];
	mul.lo.s32 	%r1197, %r1184, %r1196;
	max.s32 	%r1198, %r1197, %r1140;
	mul.lo.s32 	%r1199, %r1187, %r1196;
	max.s32 	%r1200, %r1199, %r1142;
	mul.lo.s32 	%r1201, %r1190, %r1196;
	max.s32 	%r1202, %r1201, %r1144;
	mul.lo.s32 	%r1203, %r1193, %r1196;
	max.s32 	%r1204, %r1203, %r1146;
	ld.shared.u32 	%r1205, [%r13+4032];
	mul.lo.s32 	%r1206, %r1184, %r1205;
	max.s32 	%r1207, %r1206, %r1149;
	mul.lo.s32 	%r1208, %r1187, %r1205;
	max.s32 	%r1209, %r1208, %r1151;
	mul.lo.s32 	%r1210, %r1190, %r1205;
	max.s32 	%r1211, %r1210, %r1153;
	mul.lo.s32 	%r1212, %r1193, %r1205;
	max.s32 	%r1213, %r1212, %r1155;
	ld.shared.u32 	%r1214, [%r13+6080];
	mul.lo.s32 	%r1215, %r1184, %r1214;
	max.s32 	%r1216, %r1215, %r1158;
	mul.lo.s32 	%r1217, %r1187, %r1214;
	max.s32 	%r1218, %r1217, %r1160;
	mul.lo.s32 	%r1219, %r1190, %r1214;
	max.s32 	%r1220, %r1219, %r1162;
	mul.lo.s32 	%r1221, %r1193, %r1214;
	max.s32 	%r1222, %r1221, %r1164;
	ld.shared.u32 	%r1223, [%r13+8128];
	mul.lo.s32 	%r1224, %r1184, %r1223;
	max.s32 	%r1225, %r1224, %r1167;
	mul.lo.s32 	%r1226, %r1187, %r1223;
	max.s32 	%r1227, %r1226, %r1169;
	mul.lo.s32 	%r1228, %r1190, %r1223;
	max.s32 	%r1229, %r1228, %r1171;
	mul.lo.s32 	%r1230, %r1193, %r1223;
	max.s32 	%r1231, %r1230, %r1173;
	ld.shared.u32 	%r1232, [%r13+10176];
	mul.lo.s32 	%r1233, %r1184, %r1232;
	max.s32 	%r1234, %r1233, %r1176;
	mul.lo.s32 	%r1235, %r1187, %r1232;
	max.s32 	%r1236, %r1235, %r1178;
	mul.lo.s32 	%r1237, %r1190, %r1232;
	max.s32 	%r1238, %r1237, %r1180;
	mul.lo.s32 	%r1239, %r1193, %r1232;
	max.s32 	%r1240, %r1239, %r1182;
	ld.shared.u32 	%r1241, [%r13+-60];
	ld.shared.u32 	%r1242, [%r19+4096];
	mul.lo.s32 	%r1243, %r1242, %r1241;
	max.s32 	%r1244, %r1243, %r1186;
	ld.shared.u32 	%r1245, [%r19+4160];
	mul.lo.s32 	%r1246, %r1245, %r1241;
	max.s32 	%r1247, %r1246, %r1189;
	ld.shared.u32 	%r1248, [%r19+4224];
	mul.lo.s32 	%r1249, %r1248, %r1241;
	max.s32 	%r1250, %r1249, %r1192;
	ld.shared.u32 	%r1251, [%r19+4288];
	mul.lo.s32 	%r1252, %r1251, %r1241;
	max.s32 	%r1253, %r1252, %r1195;
	ld.shared.u32 	%r1254, [%r13+1988];
	mul.lo.s32 	%r1255, %r1242, %r1254;
	max.s32 	%r1256, %r1255, %r1198;
	mul.lo.s32 	%r1257, %r1245, %r1254;
	max.s32 	%r1258, %r1257, %r1200;
	mul.lo.s32 	%r1259, %r1248, %r1254;
	max.s32 	%r1260, %r1259, %r1202;
	mul.lo.s32 	%r1261, %r1251, %r1254;
	max.s32 	%r1262, %r1261, %r1204;
	ld.shared.u32 	%r1263, [%r13+4036];
	mul.lo.s32 	%r1264, %r1242, %r1263;
	max.s32 	%r1265, %r1264, %r1207;
	mul.lo.s32 	%r1266, %r1245, %r1263;
	max.s32 	%r1267, %r1266, %r1209;
	mul.lo.s32 	%r1268, %r1248, %r1263;
	max.s32 	%r1269, %r1268, %r1211;
	mul.lo.s32 	%r1270, %r1251, %r1263;
	max.s32 	%r1271, %r1270, %r1213;
	ld.shared.u32 	%r1272, [%r13+6084];
	mul.lo.s32 	%r1273, %r1242, %r1272;
	max.s32 	%r1274, %r1273, %r1216;
	mul.lo.s32 	%r1275, %r1245, %r1272;
	max.s32 	%r1276, %r1275, %r1218;
	mul.lo.s32 	%r1277, %r1248, %r1272;
	max.s32 	%r1278, %r1277, %r1220;
	mul.lo.s32 	%r1279, %r1251, %r1272;
	max.s32 	%r1280, %r1279, %r1222;
	ld.shared.u32 	%r1281, [%r13+8132];
	mul.lo.s32 	%r1282, %r1242, %r1281;
	max.s32 	%r1283, %r1282, %r1225;
	mul.lo.s32 	%r1284, %r1245, %r1281;
	max.s32 	%r1285, %r1284, %r1227;
	mul.lo.s32 	%r1286, %r1248, %r1281;
	max.s32 	%r1287, %r1286, %r1229;
	mul.lo.s32 	%r1288, %r1251, %r1281;
	max.s32 	%r1289, %r1288, %r1231;
	ld.shared.u32 	%r1290, [%r13+10180];
	mul.lo.s32 	%r1291, %r1242, %r1290;
	max.s32 	%r1292, %r1291, %r1234;
	mul.lo.s32 	%r1293, %r1245, %r1290;
	max.s32 	%r1294, %r1293, %r1236;
	mul.lo.s32 	%r1295, %r1248, %r1290;
	max.s32 	%r1296, %r1295, %r1238;
	mul.lo.s32 	%r1297, %r1251, %r1290;
	max.s32 	%r1298, %r1297, %r1240;
	ld.shared.u32 	%r1299, [%r13+-56];
	ld.shared.u32 	%r1300, [%r19+4352];
	mul.lo.s32 	%r1301, %r1300, %r1299;
	max.s32 	%r1302, %r1301, %r1244;
	ld.shared.u32 	%r1303, [%r19+4416];
	mul.lo.s32 	%r1304, %r1303, %r1299;
	max.s32 	%r1305, %r1304, %r1247;
	ld.shared.u32 	%r1306, [%r19+4480];
	mul.lo.s32 	%r1307, %r1306, %r1299;
	max.s32 	%r1308, %r1307, %r1250;
	ld.shared.u32 	%r1309, [%r19+4544];
	mul.lo.s32 	%r1310, %r1309, %r1299;
	max.s32 	%r1311, %r1310, %r1253;
	ld.shared.u32 	%r1312, [%r13+1992];
	mul.lo.s32 	%r1313, %r1300, %r1312;
	max.s32 	%r1314, %r1313, %r1256;
	mul.lo.s32 	%r1315, %r1303, %r1312;
	max.s32 	%r1316, %r1315, %r1258;
	mul.lo.s32 	%r1317, %r1306, %r1312;
	max.s32 	%r1318, %r1317, %r1260;
	mul.lo.s32 	%r1319, %r1309, %r1312;
	max.s32 	%r1320, %r1319, %r1262;
	ld.shared.u32 	%r1321, [%r13+4040];
	mul.lo.s32 	%r1322, %r1300, %r1321;
	max.s32 	%r1323, %r1322, %r1265;
	mul.lo.s32 	%r1324, %r1303, %r1321;
	max.s32 	%r1325, %r1324, %r1267;
	mul.lo.s32 	%r1326, %r1306, %r1321;
	max.s32 	%r1327, %r1326, %r1269;
	mul.lo.s32 	%r1328, %r1309, %r1321;
	max.s32 	%r1329, %r1328, %r1271;
	ld.shared.u32 	%r1330, [%r13+6088];
	mul.lo.s32 	%r1331, %r1300, %r1330;
	max.s32 	%r1332, %r1331, %r1274;
	mul.lo.s32 	%r1333, %r1303, %r1330;
	max.s32 	%r1334, %r1333, %r1276;
	mul.lo.s32 	%r1335, %r1306, %r1330;
	max.s32 	%r1336, %r1335, %r1278;
	mul.lo.s32 	%r1337, %r1309, %r1330;
	max.s32 	%r1338, %r1337, %r1280;
	ld.shared.u32 	%r1339, [%r13+8136];
	mul.lo.s32 	%r1340, %r1300, %r1339;
	max.s32 	%r1341, %r1340, %r1283;
	mul.lo.s32 	%r1342, %r1303, %r1339;
	max.s32 	%r1343, %r1342, %r1285;
	mul.lo.s32 	%r1344, %r1306, %r1339;
	max.s32 	%r1345, %r1344, %r1287;
	mul.lo.s32 	%r1346, %r1309, %r1339;
	max.s32 	%r1347, %r1346, %r1289;
	ld.shared.u32 	%r1348, [%r13+10184];
	mul.lo.s32 	%r1349, %r1300, %r1348;
	max.s32 	%r1350, %r1349, %r1292;
	mul.lo.s32 	%r1351, %r1303, %r1348;
	max.s32 	%r1352, %r1351, %r1294;
	mul.lo.s32 	%r1353, %r1306, %r1348;
	max.s32 	%r1354, %r1353, %r1296;
	mul.lo.s32 	%r1355, %r1309, %r1348;
	max.s32 	%r1356, %r1355, %r1298;
	ld.shared.u32 	%r1357, [%r13+-52];
	ld.shared.u32 	%r1358, [%r19+4608];
	mul.lo.s32 	%r1359, %r1358, %r1357;
	max.s32 	%r1360, %r1359, %r1302;
	ld.shared.u32 	%r1361, [%r19+4672];
	mul.lo.s32 	%r1362, %r1361, %r1357;
	max.s32 	%r1363, %r1362, %r1305;
	ld.shared.u32 	%r1364, [%r19+4736];
	mul.lo.s32 	%r1365, %r1364, %r1357;
	max.s32 	%r1366, %r1365, %r1308;
	ld.shared.u32 	%r1367, [%r19+4800];
	mul.lo.s32 	%r1368, %r1367, %r1357;
	max.s32 	%r1369, %r1368, %r1311;
	ld.shared.u32 	%r1370, [%r13+1996];
	mul.lo.s32 	%r1371, %r1358, %r1370;
	max.s32 	%r1372, %r1371, %r1314;
	mul.lo.s32 	%r1373, %r1361, %r1370;
	max.s32 	%r1374, %r1373, %r1316;
	mul.lo.s32 	%r1375, %r1364, %r1370;
	max.s32 	%r1376, %r1375, %r1318;
	mul.lo.s32 	%r1377, %r1367, %r1370;
	max.s32 	%r1378, %r1377, %r1320;
	ld.shared.u32 	%r1379, [%r13+4044];
	mul.lo.s32 	%r1380, %r1358, %r1379;
	max.s32 	%r1381, %r1380, %r1323;
	mul.lo.s32 	%r1382, %r1361, %r1379;
	max.s32 	%r1383, %r1382, %r1325;
	mul.lo.s32 	%r1384, %r1364, %r1379;
	max.s32 	%r1385, %r1384, %r1327;
	mul.lo.s32 	%r1386, %r1367, %r1379;
	max.s32 	%r1387, %r1386, %r1329;
	ld.shared.u32 	%r1388, [%r13+6092];
	mul.lo.s32 	%r1389, %r1358, %r1388;
	max.s32 	%r1390, %r1389, %r1332;
	mul.lo.s32 	%r1391, %r1361, %r1388;
	max.s32 	%r1392, %r1391, %r1334;
	mul.lo.s32 	%r1393, %r1364, %r1388;
	max.s32 	%r1394, %r1393, %r1336;
	mul.lo.s32 	%r1395, %r1367, %r1388;
	max.s32 	%r1396, %r1395, %r1338;
	ld.shared.u32 	%r1397, [%r13+8140];
	mul.lo.s32 	%r1398, %r1358, %r1397;
	max.s32 	%r1399, %r1398, %r1341;
	mul.lo.s32 	%r1400, %r1361, %r1397;
	max.s32 	%r1401, %r1400, %r1343;
	mul.lo.s32 	%r1402, %r1364, %r1397;
	max.s32 	%r1403, %r1402, %r1345;
	mul.lo.s32 	%r1404, %r1367, %r1397;
	max.s32 	%r1405, %r1404, %r1347;
	ld.shared.u32 	%r1406, [%r13+10188];
	mul.lo.s32 	%r1407, %r1358, %r1406;
	max.s32 	%r1408, %r1407, %r1350;
	mul.lo.s32 	%r1409, %r1361, %r1406;
	max.s32 	%r1410, %r1409, %r1352;
	mul.lo.s32 	%r1411, %r1364, %r1406;
	max.s32 	%r1412, %r1411, %r1354;
	mul.lo.s32 	%r1413, %r1367, %r1406;
	max.s32 	%r1414, %r1413, %r1356;
	ld.shared.u32 	%r1415, [%r13+-48];
	ld.shared.u32 	%r1416, [%r19+4864];
	mul.lo.s32 	%r1417, %r1416, %r1415;
	max.s32 	%r1418, %r1417, %r1360;
	ld.shared.u32 	%r1419, [%r19+4928];
	mul.lo.s32 	%r1420, %r1419, %r1415;
	max.s32 	%r1421, %r1420, %r1363;
	ld.shared.u32 	%r1422, [%r19+4992];
	mul.lo.s32 	%r1423, %r1422, %r1415;
	max.s32 	%r1424, %r1423, %r1366;
	ld.shared.u32 	%r1425, [%r19+5056];
	mul.lo.s32 	%r1426, %r1425, %r1415;
	max.s32 	%r1427, %r1426, %r1369;
	ld.shared.u32 	%r1428, [%r13+2000];
	mul.lo.s32 	%r1429, %r1416, %r1428;
	max.s32 	%r1430, %r1429, %r1372;
	mul.lo.s32 	%r1431, %r1419, %r1428;
	max.s32 	%r1432, %r1431, %r1374;
	mul.lo.s32 	%r1433, %r1422, %r1428;
	max.s32 	%r1434, %r1433, %r1376;
	mul.lo.s32 	%r1435, %r1425, %r1428;
	max.s32 	%r1436, %r1435, %r1378;
	ld.shared.u32 	%r1437, [%r13+4048];
	mul.lo.s32 	%r1438, %r1416, %r1437;
	max.s32 	%r1439, %r1438, %r1381;
	mul.lo.s32 	%r1440, %r1419, %r1437;
	max.s32 	%r1441, %r1440, %r1383;
	mul.lo.s32 	%r1442, %r1422, %r1437;
	max.s32 	%r1443, %r1442, %r1385;
	mul.lo.s32 	%r1444, %r1425, %r1437;
	max.s32 	%r1445, %r1444, %r1387;
	ld.shared.u32 	%r1446, [%r13+6096];
	mul.lo.s32 	%r1447, %r1416, %r1446;
	max.s32 	%r1448, %r1447, %r1390;
	mul.lo.s32 	%r1449, %r1419, %r1446;
	max.s32 	%r1450, %r1449, %r1392;
	mul.lo.s32 	%r1451, %r1422, %r1446;
	max.s32 	%r1452, %r1451, %r1394;
	mul.lo.s32 	%r1453, %r1425, %r1446;
	max.s32 	%r1454, %r1453, %r1396;
	ld.shared.u32 	%r1455, [%r13+8144];
	mul.lo.s32 	%r1456, %r1416, %r1455;
	max.s32 	%r1457, %r1456, %r1399;
	mul.lo.s32 	%r1458, %r1419, %r1455;
	max.s32 	%r1459, %r1458, %r1401;
	mul.lo.s32 	%r1460, %r1422, %r1455;
	max.s32 	%r1461, %r1460, %r1403;
	mul.lo.s32 	%r1462, %r1425, %r1455;
	max.s32 	%r1463, %r1462, %r1405;
	ld.shared.u32 	%r1464, [%r13+10192];
	mul.lo.s32 	%r1465, %r1416, %r1464;
	max.s32 	%r1466, %r1465, %r1408;
	mul.lo.s32 	%r1467, %r1419, %r1464;
	max.s32 	%r1468, %r1467, %r1410;
	mul.lo.s32 	%r1469, %r1422, %r1464;
	max.s32 	%r1470, %r1469, %r1412;
	mul.lo.s32 	%r1471, %r1425, %r1464;
	max.s32 	%r1472, %r1471, %r1414;
	ld.shared.u32 	%r1473, [%r13+-44];
	ld.shared.u32 	%r1474, [%r19+5120];
	mul.lo.s32 	%r1475, %r1474, %r1473;
	max.s32 	%r1476, %r1475, %r1418;
	ld.shared.u32 	%r1477, [%r19+5184];
	mul.lo.s32 	%r1478, %r1477, %r1473;
	max.s32 	%r1479, %r1478, %r1421;
	ld.shared.u32 	%r1480, [%r19+5248];
	mul.lo.s32 	%r1481, %r1480, %r1473;
	max.s32 	%r1482, %r1481, %r1424;
	ld.shared.u32 	%r1483, [%r19+5312];
	mul.lo.s32 	%r1484, %r1483, %r1473;
	max.s32 	%r1485, %r1484, %r1427;
	ld.shared.u32 	%r1486, [%r13+2004];
	mul.lo.s32 	%r1487, %r1474, %r1486;
	max.s32 	%r1488, %r1487, %r1430;
	mul.lo.s32 	%r1489, %r1477, %r1486;
	max.s32 	%r1490, %r1489, %r1432;
	mul.lo.s32 	%r1491, %r1480, %r1486;
	max.s32 	%r1492, %r1491, %r1434;
	mul.lo.s32 	%r1493, %r1483, %r1486;
	max.s32 	%r1494, %r1493, %r1436;
	ld.shared.u32 	%r1495, [%r13+4052];
	mul.lo.s32 	%r1496, %r1474, %r1495;
	max.s32 	%r1497, %r1496, %r1439;
	mul.lo.s32 	%r1498, %r1477, %r1495;
	max.s32 	%r1499, %r1498, %r1441;
	mul.lo.s32 	%r1500, %r1480, %r1495;
	max.s32 	%r1501, %r1500, %r1443;
	mul.lo.s32 	%r1502, %r1483, %r1495;
	max.s32 	%r1503, %r1502, %r1445;
	ld.shared.u32 	%r1504, [%r13+6100];
	mul.lo.s32 	%r1505, %r1474, %r1504;
	max.s32 	%r1506, %r1505, %r1448;
	mul.lo.s32 	%r1507, %r1477, %r1504;
	max.s32 	%r1508, %r1507, %r1450;
	mul.lo.s32 	%r1509, %r1480, %r1504;
	max.s32 	%r1510, %r1509, %r1452;
	mul.lo.s32 	%r1511, %r1483, %r1504;
	max.s32 	%r1512, %r1511, %r1454;
	ld.shared.u32 	%r1513, [%r13+8148];
	mul.lo.s32 	%r1514, %r1474, %r1513;
	max.s32 	%r1515, %r1514, %r1457;
	mul.lo.s32 	%r1516, %r1477, %r1513;
	max.s32 	%r1517, %r1516, %r1459;
	mul.lo.s32 	%r1518, %r1480, %r1513;
	max.s32 	%r1519, %r1518, %r1461;
	mul.lo.s32 	%r1520, %r1483, %r1513;
	max.s32 	%r1521, %r1520, %r1463;
	ld.shared.u32 	%r1522, [%r13+10196];
	mul.lo.s32 	%r1523, %r1474, %r1522;
	max.s32 	%r1524, %r1523, %r1466;
	mul.lo.s32 	%r1525, %r1477, %r1522;
	max.s32 	%r1526, %r1525, %r1468;
	mul.lo.s32 	%r1527, %r1480, %r1522;
	max.s32 	%r1528, %r1527, %r1470;
	mul.lo.s32 	%r1529, %r1483, %r1522;
	max.s32 	%r1530, %r1529, %r1472;
	ld.shared.u32 	%r1531, [%r13+-40];
	ld.shared.u32 	%r1532, [%r19+5376];
	mul.lo.s32 	%r1533, %r1532, %r1531;
	max.s32 	%r1534, %r1533, %r1476;
	ld.shared.u32 	%r1535, [%r19+5440];
	mul.lo.s32 	%r1536, %r1535, %r1531;
	max.s32 	%r1537, %r1536, %r1479;
	ld.shared.u32 	%r1538, [%r19+5504];
	mul.lo.s32 	%r1539, %r1538, %r1531;
	max.s32 	%r1540, %r1539, %r1482;
	ld.shared.u32 	%r1541, [%r19+5568];
	mul.lo.s32 	%r1542, %r1541, %r1531;
	max.s32 	%r1543, %r1542, %r1485;
	ld.shared.u32 	%r1544, [%r13+2008];
	mul.lo.s32 	%r1545, %r1532, %r1544;
	max.s32 	%r1546, %r1545, %r1488;
	mul.lo.s32 	%r1547, %r1535, %r1544;
	max.s32 	%r1548, %r1547, %r1490;
	mul.lo.s32 	%r1549, %r1538, %r1544;
	max.s32 	%r1550, %r1549, %r1492;
	mul.lo.s32 	%r1551, %r1541, %r1544;
	max.s32 	%r1552, %r1551, %r1494;
	ld.shared.u32 	%r1553, [%r13+4056];
	mul.lo.s32 	%r1554, %r1532, %r1553;
	max.s32 	%r1555, %r1554, %r1497;
	mul.lo.s32 	%r1556, %r1535, %r1553;
	max.s32 	%r1557, %r1556, %r1499;
	mul.lo.s32 	%r1558, %r1538, %r1553;
	max.s32 	%r1559, %r1558, %r1501;
	mul.lo.s32 	%r1560, %r1541, %r1553;
	max.s32 	%r1561, %r1560, %r1503;
	ld.shared.u32 	%r1562, [%r13+6104];
	mul.lo.s32 	%r1563, %r1532, %r1562;
	max.s32 	%r1564, %r1563, %r1506;
	mul.lo.s32 	%r1565, %r1535, %r1562;
	max.s32 	%r1566, %r1565, %r1508;
	mul.lo.s32 	%r1567, %r1538, %r1562;
	max.s32 	%r1568, %r1567, %r1510;
	mul.lo.s32 	%r1569, %r1541, %r1562;
	max.s32 	%r1570, %r1569, %r1512;
	ld.shared.u32 	%r1571, [%r13+8152];
	mul.lo.s32 	%r1572, %r1532, %r1571;
	max.s32 	%r1573, %r1572, %r1515;
	mul.lo.s32 	%r1574, %r1535, %r1571;
	max.s32 	%r1575, %r1574, %r1517;
	mul.lo.s32 	%r1576, %r1538, %r1571;
	max.s32 	%r1577, %r1576, %r1519;
	mul.lo.s32 	%r1578, %r1541, %r1571;
	max.s32 	%r1579, %r1578, %r1521;
	ld.shared.u32 	%r1580, [%r13+10200];
	mul.lo.s32 	%r1581, %r1532, %r1580;
	max.s32 	%r1582, %r1581, %r1524;
	mul.lo.s32 	%r1583, %r1535, %r1580;
	max.s32 	%r1584, %r1583, %r1526;
	mul.lo.s32 	%r1585, %r1538, %r1580;
	max.s32 	%r1586, %r1585, %r1528;
	mul.lo.s32 	%r1587, %r1541, %r1580;
	max.s32 	%r1588, %r1587, %r1530;
	ld.shared.u32 	%r1589, [%r13+-36];
	ld.shared.u32 	%r1590, [%r19+5632];
	mul.lo.s32 	%r1591, %r1590, %r1589;
	max.s32 	%r1592, %r1591, %r1534;
	ld.shared.u32 	%r1593, [%r19+5696];
	mul.lo.s32 	%r1594, %r1593, %r1589;
	max.s32 	%r1595, %r1594, %r1537;
	ld.shared.u32 	%r1596, [%r19+5760];
	mul.lo.s32 	%r1597, %r1596, %r1589;
	max.s32 	%r1598, %r1597, %r1540;
	ld.shared.u32 	%r1599, [%r19+5824];
	mul.lo.s32 	%r1600, %r1599, %r1589;
	max.s32 	%r1601, %r1600, %r1543;
	ld.shared.u32 	%r1602, [%r13+2012];
	mul.lo.s32 	%r1603, %r1590, %r1602;
	max.s32 	%r1604, %r1603, %r1546;
	mul.lo.s32 	%r1605, %r1593, %r1602;
	max.s32 	%r1606, %r1605, %r1548;
	mul.lo.s32 	%r1607, %r1596, %r1602;
	max.s32 	%r1608, %r1607, %r1550;
	mul.lo.s32 	%r1609, %r1599, %r1602;
	max.s32 	%r1610, %r1609, %r1552;
	ld.shared.u32 	%r1611, [%r13+4060];
	mul.lo.s32 	%r1612, %r1590, %r1611;
	max.s32 	%r1613, %r1612, %r1555;
	mul.lo.s32 	%r1614, %r1593, %r1611;
	max.s32 	%r1615, %r1614, %r1557;
	mul.lo.s32 	%r1616, %r1596, %r1611;
	max.s32 	%r1617, %r1616, %r1559;
	mul.lo.s32 	%r1618, %r1599, %r1611;
	max.s32 	%r1619, %r1618, %r1561;
	ld.shared.u32 	%r1620, [%r13+6108];
	mul.lo.s32 	%r1621, %r1590, %r1620;
	max.s32 	%r1622, %r1621, %r1564;
	mul.lo.s32 	%r1623, %r1593, %r1620;
	max.s32 	%r1624, %r1623, %r1566;
	mul.lo.s32 	%r1625, %r1596, %r1620;
	max.s32 	%r1626, %r1625, %r1568;
	mul.lo.s32 	%r1627, %r1599, %r1620;
	max.s32 	%r1628, %r1627, %r1570;
	ld.shared.u32 	%r1629, [%r13+8156];
	mul.lo.s32 	%r1630, %r1590, %r1629;
	max.s32 	%r1631, %r1630, %r1573;
	mul.lo.s32 	%r1632, %r1593, %r1629;
	max.s32 	%r1633, %r1632, %r1575;
	mul.lo.s32 	%r1634, %r1596, %r1629;
	max.s32 	%r1635, %r1634, %r1577;
	mul.lo.s32 	%r1636, %r1599, %r1629;
	max.s32 	%r1637, %r1636, %r1579;
	ld.shared.u32 	%r1638, [%r13+10204];
	mul.lo.s32 	%r1639, %r1590, %r1638;
	max.s32 	%r1640, %r1639, %r1582;
	mul.lo.s32 	%r1641, %r1593, %r1638;
	max.s32 	%r1642, %r1641, %r1584;
	mul.lo.s32 	%r1643, %r1596, %r1638;
	max.s32 	%r1644, %r1643, %r1586;
	mul.lo.s32 	%r1645, %r1599, %r1638;
	max.s32 	%r1646, %r1645, %r1588;
	ld.shared.u32 	%r1647, [%r13+-32];
	ld.shared.u32 	%r1648, [%r19+5888];
	mul.lo.s32 	%r1649, %r1648, %r1647;
	max.s32 	%r1650, %r1649, %r1592;
	ld.shared.u32 	%r1651, [%r19+5952];
	mul.lo.s32 	%r1652, %r1651, %r1647;
	max.s32 	%r1653, %r1652, %r1595;
	ld.shared.u32 	%r1654, [%r19+6016];
	mul.lo.s32 	%r1655, %r1654, %r1647;
	max.s32 	%r1656, %r1655, %r1598;
	ld.shared.u32 	%r1657, [%r19+6080];
	mul.lo.s32 	%r1658, %r1657, %r1647;
	max.s32 	%r1659, %r1658, %r1601;
	ld.shared.u32 	%r1660, [%r13+2016];
	mul.lo.s32 	%r1661, %r1648, %r1660;
	max.s32 	%r1662, %r1661, %r1604;
	mul.lo.s32 	%r1663, %r1651, %r1660;
	max.s32 	%r1664, %r1663, %r1606;
	mul.lo.s32 	%r1665, %r1654, %r1660;
	max.s32 	%r1666, %r1665, %r1608;
	mul.lo.s32 	%r1667, %r1657, %r1660;
	max.s32 	%r1668, %r1667, %r1610;
	ld.shared.u32 	%r1669, [%r13+4064];
	mul.lo.s32 	%r1670, %r1648, %r1669;
	max.s32 	%r1671, %r1670, %r1613;
	mul.lo.s32 	%r1672, %r1651, %r1669;
	max.s32 	%r1673, %r1672, %r1615;
	mul.lo.s32 	%r1674, %r1654, %r1669;
	max.s32 	%r1675, %r1674, %r1617;
	mul.lo.s32 	%r1676, %r1657, %r1669;
	max.s32 	%r1677, %r1676, %r1619;
	ld.shared.u32 	%r1678, [%r13+6112];
	mul.lo.s32 	%r1679, %r1648, %r1678;
	max.s32 	%r1680, %r1679, %r1622;
	mul.lo.s32 	%r1681, %r1651, %r1678;
	max.s32 	%r1682, %r1681, %r1624;
	mul.lo.s32 	%r1683, %r1654, %r1678;
	max.s32 	%r1684, %r1683, %r1626;
	mul.lo.s32 	%r1685, %r1657, %r1678;
	max.s32 	%r1686, %r1685, %r1628;
	ld.shared.u32 	%r1687, [%r13+8160];
	mul.lo.s32 	%r1688, %r1648, %r1687;
	max.s32 	%r1689, %r1688, %r1631;
	mul.lo.s32 	%r1690, %r1651, %r1687;
	max.s32 	%r1691, %r1690, %r1633;
	mul.lo.s32 	%r1692, %r1654, %r1687;
	max.s32 	%r1693, %r1692, %r1635;
	mul.lo.s32 	%r1694, %r1657, %r1687;
	max.s32 	%r1695, %r1694, %r1637;
	ld.shared.u32 	%r1696, [%r13+10208];
	mul.lo.s32 	%r1697, %r1648, %r1696;
	max.s32 	%r1698, %r1697, %r1640;
	mul.lo.s32 	%r1699, %r1651, %r1696;
	max.s32 	%r1700, %r1699, %r1642;
	mul.lo.s32 	%r1701, %r1654, %r1696;
	max.s32 	%r1702, %r1701, %r1644;
	mul.lo.s32 	%r1703, %r1657, %r1696;
	max.s32 	%r1704, %r1703, %r1646;
	ld.shared.u32 	%r1705, [%r13+-28];
	ld.shared.u32 	%r1706, [%r19+6144];
	mul.lo.s32 	%r1707, %r1706, %r1705;
	max.s32 	%r1708, %r1707, %r1650;
	ld.shared.u32 	%r1709, [%r19+6208];
	mul.lo.s32 	%r1710, %r1709, %r1705;
	max.s32 	%r1711, %r1710, %r1653;
	ld.shared.u32 	%r1712, [%r19+6272];
	mul.lo.s32 	%r1713, %r1712, %r1705;
	max.s32 	%r1714, %r1713, %r1656;
	ld.shared.u32 	%r1715, [%r19+6336];
	mul.lo.s32 	%r1716, %r1715, %r1705;
	max.s32 	%r1717, %r1716, %r1659;
	ld.shared.u32 	%r1718, [%r13+2020];
	mul.lo.s32 	%r1719, %r1706, %r1718;
	max.s32 	%r1720, %r1719, %r1662;
	mul.lo.s32 	%r1721, %r1709, %r1718;
	max.s32 	%r1722, %r1721, %r1664;
	mul.lo.s32 	%r1723, %r1712, %r1718;
	max.s32 	%r1724, %r1723, %r1666;
	mul.lo.s32 	%r1725, %r1715, %r1718;
	max.s32 	%r1726, %r1725, %r1668;
	ld.shared.u32 	%r1727, [%r13+4068];
	mul.lo.s32 	%r1728, %r1706, %r1727;
	max.s32 	%r1729, %r1728, %r1671;
	mul.lo.s32 	%r1730, %r1709, %r1727;
	max.s32 	%r1731, %r1730, %r1673;
	mul.lo.s32 	%r1732, %r1712, %r1727;
	max.s32 	%r1733, %r1732, %r1675;
	mul.lo.s32 	%r1734, %r1715, %r1727;
	max.s32 	%r1735, %r1734, %r1677;
	ld.shared.u32 	%r1736, [%r13+6116];
	mul.lo.s32 	%r1737, %r1706, %r1736;
	max.s32 	%r1738, %r1737, %r1680;
	mul.lo.s32 	%r1739, %r1709, %r1736;
	max.s32 	%r1740, %r1739, %r1682;
	mul.lo.s32 	%r1741, %r1712, %r1736;
	max.s32 	%r1742, %r1741, %r1684;
	mul.lo.s32 	%r1743, %r1715, %r1736;
	max.s32 	%r1744, %r1743, %r1686;
	ld.shared.u32 	%r1745, [%r13+8164];
	mul.lo.s32 	%r1746, %r1706, %r1745;
	max.s32 	%r1747, %r1746, %r1689;
	mul.lo.s32 	%r1748, %r1709, %r1745;
	max.s32 	%r1749, %r1748, %r1691;
	mul.lo.s32 	%r1750, %r1712, %r1745;
	max.s32 	%r1751, %r1750, %r1693;
	mul.lo.s32 	%r1752, %r1715, %r1745;
	max.s32 	%r1753, %r1752, %r1695;
	ld.shared.u32 	%r1754, [%r13+10212];
	mul.lo.s32 	%r1755, %r1706, %r1754;
	max.s32 	%r1756, %r1755, %r1698;
	mul.lo.s32 	%r1757, %r1709, %r1754;
	max.s32 	%r1758, %r1757, %r1700;
	mul.lo.s32 	%r1759, %r1712, %r1754;
	max.s32 	%r1760, %r1759, %r1702;
	mul.lo.s32 	%r1761, %r1715, %r1754;
	max.s32 	%r1762, %r1761, %r1704;
	ld.shared.u32 	%r1763, [%r13+-24];
	ld.shared.u32 	%r1764, [%r19+6400];
	mul.lo.s32 	%r1765, %r1764, %r1763;
	max.s32 	%r1766, %r1765, %r1708;
	ld.shared.u32 	%r1767, [%r19+6464];
	mul.lo.s32 	%r1768, %r1767, %r1763;
	max.s32 	%r1769, %r1768, %r1711;
	ld.shared.u32 	%r1770, [%r19+6528];
	mul.lo.s32 	%r1771, %r1770, %r1763;
	max.s32 	%r1772, %r1771, %r1714;
	ld.shared.u32 	%r1773, [%r19+6592];
	mul.lo.s32 	%r1774, %r1773, %r1763;
	max.s32 	%r1775, %r1774, %r1717;
	ld.shared.u32 	%r1776, [%r13+2024];
	mul.lo.s32 	%r1777, %r1764, %r1776;
	max.s32 	%r1778, %r1777, %r1720;
	mul.lo.s32 	%r1779, %r1767, %r1776;
	max.s32 	%r1780, %r1779, %r1722;
	mul.lo.s32 	%r1781, %r1770, %r1776;
	max.s32 	%r1782, %r1781, %r1724;
	mul.lo.s32 	%r1783, %r1773, %r1776;
	max.s32 	%r1784, %r1783, %r1726;
	ld.shared.u32 	%r1785, [%r13+4072];
	mul.lo.s32 	%r1786, %r1764, %r1785;
	max.s32 	%r1787, %r1786, %r1729;
	mul.lo.s32 	%r1788, %r1767, %r1785;
	max.s32 	%r1789, %r1788, %r1731;
	mul.lo.s32 	%r1790, %r1770, %r1785;
	max.s32 	%r1791, %r1790, %r1733;
	mul.lo.s32 	%r1792, %r1773, %r1785;
	max.s32 	%r1793, %r1792, %r1735;
	ld.shared.u32 	%r1794, [%r13+6120];
	mul.lo.s32 	%r1795, %r1764, %r1794;
	max.s32 	%r1796, %r1795, %r1738;
	mul.lo.s32 	%r1797, %r1767, %r1794;
	max.s32 	%r1798, %r1797, %r1740;
	mul.lo.s32 	%r1799, %r1770, %r1794;
	max.s32 	%r1800, %r1799, %r1742;
	mul.lo.s32 	%r1801, %r1773, %r1794;
	max.s32 	%r1802, %r1801, %r1744;
	ld.shared.u32 	%r1803, [%r13+8168];
	mul.lo.s32 	%r1804, %r1764, %r1803;
	max.s32 	%r1805, %r1804, %r1747;
	mul.lo.s32 	%r1806, %r1767, %r1803;
	max.s32 	%r1807, %r1806, %r1749;
	mul.lo.s32 	%r1808, %r1770, %r1803;
	max.s32 	%r1809, %r1808, %r1751;
	mul.lo.s32 	%r1810, %r1773, %r1803;
	max.s32 	%r1811, %r1810, %r1753;
	ld.shared.u32 	%r1812, [%r13+10216];
	mul.lo.s32 	%r1813, %r1764, %r1812;
	max.s32 	%r1814, %r1813, %r1756;
	mul.lo.s32 	%r1815, %r1767, %r1812;
	max.s32 	%r1816, %r1815, %r1758;
	mul.lo.s32 	%r1817, %r1770, %r1812;
	max.s32 	%r1818, %r1817, %r1760;
	mul.lo.s32 	%r1819, %r1773, %r1812;
	max.s32 	%r1820, %r1819, %r1762;
	ld.shared.u32 	%r1821, [%r13+-20];
	ld.shared.u32 	%r1822, [%r19+6656];
	mul.lo.s32 	%r1823, %r1822, %r1821;
	max.s32 	%r1824, %r1823, %r1766;
	ld.shared.u32 	%r1825, [%r19+6720];
	mul.lo.s32 	%r1826, %r1825, %r1821;
	max.s32 	%r1827, %r1826, %r1769;
	ld.shared.u32 	%r1828, [%r19+6784];
	mul.lo.s32 	%r1829, %r1828, %r1821;
	max.s32 	%r1830, %r1829, %r1772;
	ld.shared.u32 	%r1831, [%r19+6848];
	mul.lo.s32 	%r1832, %r1831, %r1821;
	max.s32 	%r1833, %r1832, %r1775;
	ld.shared.u32 	%r1834, [%r13+2028];
	mul.lo.s32 	%r1835, %r1822, %r1834;
	max.s32 	%r1836, %r1835, %r1778;
	mul.lo.s32 	%r1837, %r1825, %r1834;
	max.s32 	%r1838, %r1837, %r1780;
	mul.lo.s32 	%r1839, %r1828, %r1834;
	max.s32 	%r1840, %r1839, %r1782;
	mul.lo.s32 	%r1841, %r1831, %r1834;
	max.s32 	%r1842, %r1841, %r1784;
	ld.shared.u32 	%r1843, [%r13+4076];
	mul.lo.s32 	%r1844, %r1822, %r1843;
	max.s32 	%r1845, %r1844, %r1787;
	mul.lo.s32 	%r1846, %r1825, %r1843;
	max.s32 	%r1847, %r1846, %r1789;
	mul.lo.s32 	%r1848, %r1828, %r1843;
	max.s32 	%r1849, %r1848, %r1791;
	mul.lo.s32 	%r1850, %r1831, %r1843;
	max.s32 	%r1851, %r1850, %r1793;
	ld.shared.u32 	%r1852, [%r13+6124];
	mul.lo.s32 	%r1853, %r1822, %r1852;
	max.s32 	%r1854, %r1853, %r1796;
	mul.lo.s32 	%r1855, %r1825, %r1852;
	max.s32 	%r1856, %r1855, %r1798;
	mul.lo.s32 	%r1857, %r1828, %r1852;
	max.s32 	%r1858, %r1857, %r1800;
	mul.lo.s32 	%r1859, %r1831, %r1852;
	max.s32 	%r1860, %r1859, %r1802;
	ld.shared.u32 	%r1861, [%r13+8172];
	mul.lo.s32 	%r1862, %r1822, %r1861;
	max.s32 	%r1863, %r1862, %r1805;
	mul.lo.s32 	%r1864, %r1825, %r1861;
	max.s32 	%r1865, %r1864, %r1807;
	mul.lo.s32 	%r1866, %r1828, %r1861;
	max.s32 	%r1867, %r1866, %r1809;
	mul.lo.s32 	%r1868, %r1831, %r1861;
	max.s32 	%r1869, %r1868, %r1811;
	ld.shared.u32 	%r1870, [%r13+10220];
	mul.lo.s32 	%r1871, %r1822, %r1870;
	max.s32 	%r1872, %r1871, %r1814;
	mul.lo.s32 	%r1873, %r1825, %r1870;
	max.s32 	%r1874, %r1873, %r1816;
	mul.lo.s32 	%r1875, %r1828, %r1870;
	max.s32 	%r1876, %r1875, %r1818;
	mul.lo.s32 	%r1877, %r1831, %r1870;
	max.s32 	%r1878, %r1877, %r1820;
	ld.shared.u32 	%r1879, [%r13+-16];
	ld.shared.u32 	%r1880, [%r19+6912];
	mul.lo.s32 	%r1881, %r1880, %r1879;
	max.s32 	%r1882, %r1881, %r1824;
	ld.shared.u32 	%r1883, [%r19+6976];
	mul.lo.s32 	%r1884, %r1883, %r1879;
	max.s32 	%r1885, %r1884, %r1827;
	ld.shared.u32 	%r1886, [%r19+7040];
	mul.lo.s32 	%r1887, %r1886, %r1879;
	max.s32 	%r1888, %r1887, %r1830;
	ld.shared.u32 	%r1889, [%r19+7104];
	mul.lo.s32 	%r1890, %r1889, %r1879;
	max.s32 	%r1891, %r1890, %r1833;
	ld.shared.u32 	%r1892, [%r13+2032];
	mul.lo.s32 	%r1893, %r1880, %r1892;
	max.s32 	%r1894, %r1893, %r1836;
	mul.lo.s32 	%r1895, %r1883, %r1892;
	max.s32 	%r1896, %r1895, %r1838;
	mul.lo.s32 	%r1897, %r1886, %r1892;
	max.s32 	%r1898, %r1897, %r1840;
	mul.lo.s32 	%r1899, %r1889, %r1892;
	max.s32 	%r1900, %r1899, %r1842;
	ld.shared.u32 	%r1901, [%r13+4080];
	mul.lo.s32 	%r1902, %r1880, %r1901;
	max.s32 	%r1903, %r1902, %r1845;
	mul.lo.s32 	%r1904, %r1883, %r1901;
	max.s32 	%r1905, %r1904, %r1847;
	mul.lo.s32 	%r1906, %r1886, %r1901;
	max.s32 	%r1907, %r1906, %r1849;
	mul.lo.s32 	%r1908, %r1889, %r1901;
	max.s32 	%r1909, %r1908, %r1851;
	ld.shared.u32 	%r1910, [%r13+6128];
	mul.lo.s32 	%r1911, %r1880, %r1910;
	max.s32 	%r1912, %r1911, %r1854;
	mul.lo.s32 	%r1913, %r1883, %r1910;
	max.s32 	%r1914, %r1913, %r1856;
	mul.lo.s32 	%r1915, %r1886, %r1910;
	max.s32 	%r1916, %r1915, %r1858;
	mul.lo.s32 	%r1917, %r1889, %r1910;
	max.s32 	%r1918, %r1917, %r1860;
	ld.shared.u32 	%r1919, [%r13+8176];
	mul.lo.s32 	%r1920, %r1880, %r1919;
	max.s32 	%r1921, %r1920, %r1863;
	mul.lo.s32 	%r1922, %r1883, %r1919;
	max.s32 	%r1923, %r1922, %r1865;
	mul.lo.s32 	%r1924, %r1886, %r1919;
	max.s32 	%r1925, %r1924, %r1867;
	mul.lo.s32 	%r1926, %r1889, %r1919;
	max.s32 	%r1927, %r1926, %r1869;
	ld.shared.u32 	%r1928, [%r13+10224];
	mul.lo.s32 	%r1929, %r1880, %r1928;
	max.s32 	%r1930, %r1929, %r1872;
	mul.lo.s32 	%r1931, %r1883, %r1928;
	max.s32 	%r1932, %r1931, %r1874;
	mul.lo.s32 	%r1933, %r1886, %r1928;
	max.s32 	%r1934, %r1933, %r1876;
	mul.lo.s32 	%r1935, %r1889, %r1928;
	max.s32 	%r1936, %r1935, %r1878;
	ld.shared.u32 	%r1937, [%r13+-12];
	ld.shared.u32 	%r1938, [%r19+7168];
	mul.lo.s32 	%r1939, %r1938, %r1937;
	max.s32 	%r1940, %r1939, %r1882;
	ld.shared.u32 	%r1941, [%r19+7232];
	mul.lo.s32 	%r1942, %r1941, %r1937;
	max.s32 	%r1943, %r1942, %r1885;
	ld.shared.u32 	%r1944, [%r19+7296];
	mul.lo.s32 	%r1945, %r1944, %r1937;
	max.s32 	%r1946, %r1945, %r1888;
	ld.shared.u32 	%r1947, [%r19+7360];
	mul.lo.s32 	%r1948, %r1947, %r1937;
	max.s32 	%r1949, %r1948, %r1891;
	ld.shared.u32 	%r1950, [%r13+2036];
	mul.lo.s32 	%r1951, %r1938, %r1950;
	max.s32 	%r1952, %r1951, %r1894;
	mul.lo.s32 	%r1953, %r1941, %r1950;
	max.s32 	%r1954, %r1953, %r1896;
	mul.lo.s32 	%r1955, %r1944, %r1950;
	max.s32 	%r1956, %r1955, %r1898;
	mul.lo.s32 	%r1957, %r1947, %r1950;
	max.s32 	%r1958, %r1957, %r1900;
	ld.shared.u32 	%r1959, [%r13+4084];
	mul.lo.s32 	%r1960, %r1938, %r1959;
	max.s32 	%r1961, %r1960, %r1903;
	mul.lo.s32 	%r1962, %r1941, %r1959;
	max.s32 	%r1963, %r1962, %r1905;
	mul.lo.s32 	%r1964, %r1944, %r1959;
	max.s32 	%r1965, %r1964, %r1907;
	mul.lo.s32 	%r1966, %r1947, %r1959;
	max.s32 	%r1967, %r1966, %r1909;
	ld.shared.u32 	%r1968, [%r13+6132];
	mul.lo.s32 	%r1969, %r1938, %r1968;
	max.s32 	%r1970, %r1969, %r1912;
	mul.lo.s32 	%r1971, %r1941, %r1968;
	max.s32 	%r1972, %r1971, %r1914;
	mul.lo.s32 	%r1973, %r1944, %r1968;
	max.s32 	%r1974, %r1973, %r1916;
	mul.lo.s32 	%r1975, %r1947, %r1968;
	max.s32 	%r1976, %r1975, %r1918;
	ld.shared.u32 	%r1977, [%r13+8180];
	mul.lo.s32 	%r1978, %r1938, %r1977;
	max.s32 	%r1979, %r1978, %r1921;
	mul.lo.s32 	%r1980, %r1941, %r1977;
	max.s32 	%r1981, %r1980, %r1923;
	mul.lo.s32 	%r1982, %r1944, %r1977;
	max.s32 	%r1983, %r1982, %r1925;
	mul.lo.s32 	%r1984, %r1947, %r1977;
	max.s32 	%r1985, %r1984, %r1927;
	ld.shared.u32 	%r1986, [%r13+10228];
	mul.lo.s32 	%r1987, %r1938, %r1986;
	max.s32 	%r1988, %r1987, %r1930;
	mul.lo.s32 	%r1989, %r1941, %r1986;
	max.s32 	%r1990, %r1989, %r1932;
	mul.lo.s32 	%r1991, %r1944, %r1986;
	max.s32 	%r1992, %r1991, %r1934;
	mul.lo.s32 	%r1993, %r1947, %r1986;
	max.s32 	%r1994, %r1993, %r1936;
	ld.shared.u32 	%r1995, [%r13+-8];
	ld.shared.u32 	%r1996, [%r19+7424];
	mul.lo.s32 	%r1997, %r1996, %r1995;
	max.s32 	%r1998, %r1997, %r1940;
	ld.shared.u32 	%r1999, [%r19+7488];
	mul.lo.s32 	%r2000, %r1999, %r1995;
	max.s32 	%r2001, %r2000, %r1943;
	ld.shared.u32 	%r2002, [%r19+7552];
	mul.lo.s32 	%r2003, %r2002, %r1995;
	max.s32 	%r2004, %r2003, %r1946;
	ld.shared.u32 	%r2005, [%r19+7616];
	mul.lo.s32 	%r2006, %r2005, %r1995;
	max.s32 	%r2007, %r2006, %r1949;
	ld.shared.u32 	%r2008, [%r13+2040];
	mul.lo.s32 	%r2009, %r1996, %r2008;
	max.s32 	%r2010, %r2009, %r1952;
	mul.lo.s32 	%r2011, %r1999, %r2008;
	max.s32 	%r2012, %r2011, %r1954;
	mul.lo.s32 	%r2013, %r2002, %r2008;
	max.s32 	%r2014, %r2013, %r1956;
	mul.lo.s32 	%r2015, %r2005, %r2008;
	max.s32 	%r2016, %r2015, %r1958;
	ld.shared.u32 	%r2017, [%r13+4088];
	mul.lo.s32 	%r2018, %r1996, %r2017;
	max.s32 	%r2019, %r2018, %r1961;
	mul.lo.s32 	%r2020, %r1999, %r2017;
	max.s32 	%r2021, %r2020, %r1963;
	mul.lo.s32 	%r2022, %r2002, %r2017;
	max.s32 	%r2023, %r2022, %r1965;
	mul.lo.s32 	%r2024, %r2005, %r2017;
	max.s32 	%r2025, %r2024, %r1967;
	ld.shared.u32 	%r2026, [%r13+6136];
	mul.lo.s32 	%r2027, %r1996, %r2026;
	max.s32 	%r2028, %r2027, %r1970;
	mul.lo.s32 	%r2029, %r1999, %r2026;
	max.s32 	%r2030, %r2029, %r1972;
	mul.lo.s32 	%r2031, %r2002, %r2026;
	max.s32 	%r2032, %r2031, %r1974;
	mul.lo.s32 	%r2033, %r2005, %r2026;
	max.s32 	%r2034, %r2033, %r1976;
	ld.shared.u32 	%r2035, [%r13+8184];
	mul.lo.s32 	%r2036, %r1996, %r2035;
	max.s32 	%r2037, %r2036, %r1979;
	mul.lo.s32 	%r2038, %r1999, %r2035;
	max.s32 	%r2039, %r2038, %r1981;
	mul.lo.s32 	%r2040, %r2002, %r2035;
	max.s32 	%r2041, %r2040, %r1983;
	mul.lo.s32 	%r2042, %r2005, %r2035;
	max.s32 	%r2043, %r2042, %r1985;
	ld.shared.u32 	%r2044, [%r13+10232];
	mul.lo.s32 	%r2045, %r1996, %r2044;
	max.s32 	%r2046, %r2045, %r1988;
	mul.lo.s32 	%r2047, %r1999, %r2044;
	max.s32 	%r2048, %r2047, %r1990;
	mul.lo.s32 	%r2049, %r2002, %r2044;
	max.s32 	%r2050, %r2049, %r1992;
	mul.lo.s32 	%r2051, %r2005, %r2044;
	max.s32 	%r2052, %r2051, %r1994;
	ld.shared.u32 	%r2053, [%r13+-4];
	ld.shared.u32 	%r2054, [%r19+7680];
	mul.lo.s32 	%r2055, %r2054, %r2053;
	max.s32 	%r2056, %r2055, %r1998;
	ld.shared.u32 	%r2057, [%r19+7744];
	mul.lo.s32 	%r2058, %r2057, %r2053;
	max.s32 	%r2059, %r2058, %r2001;
	ld.shared.u32 	%r2060, [%r19+7808];
	mul.lo.s32 	%r2061, %r2060, %r2053;
	max.s32 	%r2062, %r2061, %r2004;
	ld.shared.u32 	%r2063, [%r19+7872];
	mul.lo.s32 	%r2064, %r2063, %r2053;
	max.s32 	%r2065, %r2064, %r2007;
	ld.shared.u32 	%r2066, [%r13+2044];
	mul.lo.s32 	%r2067, %r2054, %r2066;
	max.s32 	%r2068, %r2067, %r2010;
	mul.lo.s32 	%r2069, %r2057, %r2066;
	max.s32 	%r2070, %r2069, %r2012;
	mul.lo.s32 	%r2071, %r2060, %r2066;
	max.s32 	%r2072, %r2071, %r2014;
	mul.lo.s32 	%r2073, %r2063, %r2066;
	max.s32 	%r2074, %r2073, %r2016;
	ld.shared.u32 	%r2075, [%r13+4092];
	mul.lo.s32 	%r2076, %r2054, %r2075;
	max.s32 	%r2077, %r2076, %r2019;
	mul.lo.s32 	%r2078, %r2057, %r2075;
	max.s32 	%r2079, %r2078, %r2021;
	mul.lo.s32 	%r2080, %r2060, %r2075;
	max.s32 	%r2081, %r2080, %r2023;
	mul.lo.s32 	%r2082, %r2063, %r2075;
	max.s32 	%r2083, %r2082, %r2025;
	ld.shared.u32 	%r2084, [%r13+6140];
	mul.lo.s32 	%r2085, %r2054, %r2084;
	max.s32 	%r2086, %r2085, %r2028;
	mul.lo.s32 	%r2087, %r2057, %r2084;
	max.s32 	%r2088, %r2087, %r2030;
	mul.lo.s32 	%r2089, %r2060, %r2084;
	max.s32 	%r2090, %r2089, %r2032;
	mul.lo.s32 	%r2091, %r2063, %r2084;
	max.s32 	%r2092, %r2091, %r2034;
	ld.shared.u32 	%r2093, [%r13+8188];
	mul.lo.s32 	%r2094, %r2054, %r2093;
	max.s32 	%r2095, %r2094, %r2037;
	mul.lo.s32 	%r2096, %r2057, %r2093;
	max.s32 	%r2097, %r2096, %r2039;
	mul.lo.s32 	%r2098, %r2060, %r2093;
	max.s32 	%r2099, %r2098, %r2041;
	mul.lo.s32 	%r2100, %r2063, %r2093;
	max.s32 	%r2101, %r2100, %r2043;
	ld.shared.u32 	%r2102, [%r13+10236];
	mul.lo.s32 	%r2103, %r2054, %r2102;
	max.s32 	%r2104, %r2103, %r2046;
	mul.lo.s32 	%r2105, %r2057, %r2102;
	max.s32 	%r2106, %r2105, %r2048;
	mul.lo.s32 	%r2107, %r2060, %r2102;
	max.s32 	%r2108, %r2107, %r2050;
	mul.lo.s32 	%r2109, %r2063, %r2102;
	max.s32 	%r2110, %r2109, %r2052;
	ld.shared.u32 	%r2111, [%r13];
	ld.shared.u32 	%r2112, [%r19+7936];
	mul.lo.s32 	%r2113, %r2112, %r2111;
	max.s32 	%r2302, %r2113, %r2056;
	ld.shared.u32 	%r2114, [%r19+8000];
	mul.lo.s32 	%r2115, %r2114, %r2111;
	max.s32 	%r2301, %r2115, %r2059;
	ld.shared.u32 	%r2116, [%r19+8064];
	mul.lo.s32 	%r2117, %r2116, %r2111;
	max.s32 	%r2300, %r2117, %r2062;
	ld.shared.u32 	%r2118, [%r19+8128];
	mul.lo.s32 	%r2119, %r2118, %r2111;
	max.s32 	%r2299, %r2119, %r2065;
	ld.shared.u32 	%r2120, [%r13+2048];
	mul.lo.s32 	%r2121, %r2112, %r2120;
	max.s32 	%r2298, %r2121, %r2068;
	mul.lo.s32 	%r2122, %r2114, %r2120;
	max.s32 	%r2297, %r2122, %r2070;
	mul.lo.s32 	%r2123, %r2116, %r2120;
	max.s32 	%r2296, %r2123, %r2072;
	mul.lo.s32 	%r2124, %r2118, %r2120;
	max.s32 	%r2295, %r2124, %r2074;
	ld.shared.u32 	%r2125, [%r13+4096];
	mul.lo.s32 	%r2126, %r2112, %r2125;
	max.s32 	%r2294, %r2126, %r2077;
	mul.lo.s32 	%r2127, %r2114, %r2125;
	max.s32 	%r2293, %r2127, %r2079;
	mul.lo.s32 	%r2128, %r2116, %r2125;
	max.s32 	%r2292, %r2128, %r2081;
	mul.lo.s32 	%r2129, %r2118, %r2125;
	max.s32 	%r2291, %r2129, %r2083;
	ld.shared.u32 	%r2130, [%r13+6144];
	mul.lo.s32 	%r2131, %r2112, %r2130;
	max.s32 	%r2290, %r2131, %r2086;
	mul.lo.s32 	%r2132, %r2114, %r2130;
	max.s32 	%r2289, %r2132, %r2088;
	mul.lo.s32 	%r2133, %r2116, %r2130;
	max.s32 	%r2288, %r2133, %r2090;
	mul.lo.s32 	%r2134, %r2118, %r2130;
	max.s32 	%r2287, %r2134, %r2092;
	ld.shared.u32 	%r2135, [%r13+8192];
	mul.lo.s32 	%r2136, %r2112, %r2135;
	max.s32 	%r2286, %r2136, %r2095;
	mul.lo.s32 	%r2137, %r2114, %r2135;
	max.s32 	%r2285, %r2137, %r2097;
	mul.lo.s32 	%r2138, %r2116, %r2135;
	max.s32 	%r2284, %r2138, %r2099;
	mul.lo.s32 	%r2139, %r2118, %r2135;
	max.s32 	%r2283, %r2139, %r2101;
	ld.shared.u32 	%r2140, [%r13+10240];
	mul.lo.s32 	%r2141, %r2112, %r2140;
	max.s32 	%r2282, %r2141, %r2104;
	mul.lo.s32 	%r2142, %r2114, %r2140;
	max.s32 	%r2281, %r2142, %r2106;
	mul.lo.s32 	%r2143, %r2116, %r2140;
	max.s32 	%r2280, %r2143, %r2108;
	mul.lo.s32 	%r2144, %r2118, %r2140;
	max.s32 	%r2279, %r2144, %r2110;
	bar.sync 	0;
	add.s32 	%r2278, %r2278, 32;
	add.s32 	%r2277, %r2277, 32;
	add.s32 	%r2276, %r2276, 32;
	add.s32 	%r2275, %r2275, 32;
	add.s32 	%r2274, %r2274, 32;
	add.s32 	%r2273, %r2273, 32;
	add.s32 	%r2272, %r2272, 32;
	add.s32 	%r2271, %r2271, 32;
	add.s32 	%r2270, %r2270, 32;
	add.s32 	%r2269, %r2269, 32;
	add.s32 	%r2268, %r2268, 32;
	add.s32 	%r2267, %r2267, 32;
	add.s32 	%r2266, %r2266, 32;
	add.s32 	%r195, %r2265, 32;
	add.s32 	%r2145, %r2265, 16;
	add.s32 	%r2264, %r2264, %r33;
	add.s32 	%r2263, %r2263, 32;
	add.s32 	%r2262, %r2262, %r33;
	add.s32 	%r2261, %r2261, %r33;
	add.s32 	%r2260, %r2260, %r33;
	add.s32 	%r2259, %r2259, %r33;
	add.s32 	%r2258, %r2258, %r33;
	add.s32 	%r2257, %r2257, %r33;
	add.s32 	%r2256, %r2256, %r33;
	setp.lt.s32 	%p70, %r2145, %r218;
	mov.u32 	%r2265, %r195;
	@%p70 bra 	$L__BB2_2;
$L__BB2_101:
	mov.u32 	%r2146, %ctaid.y;
	mad.lo.s32 	%r113, %r2146, 96, %r1;
	mov.u32 	%r2148, %ctaid.x;
	shl.b32 	%r2149, %r2148, 6;
	add.s32 	%r114, %r2149, %r2;
	mov.u32 	%r2150, %nctaid.x;
	add.s32 	%r2151, %r2150, -1;
	setp.eq.s32 	%p71, %r2148, %r2151;
	mov.u32 	%r2152, %nctaid.y;
	add.s32 	%r2154, %r2152, -1;
	setp.eq.s32 	%p72, %r2146, %r2154;
	or.pred  	%p2, %p71, %p72;
	mad.lo.s32 	%r115, %r113, %r217, %r114;
	mul.wide.s32 	%rd93, %r115, 4;
	add.s64 	%rd4, %rd3, %rd93;
	@%p2 bra 	$L__BB2_102;
	bra.uni 	$L__BB2_104;
$L__BB2_102:
	setp.ge.s32 	%p73, %r113, %r216;
	setp.ge.s32 	%p74, %r114, %r217;
	or.pred  	%p75, %p73, %p74;
	@%p75 bra 	$L__BB2_105;
	ld.global.u32 	%r2157, [%rd4];
	max.s32 	%r2158, %r2157, %r2302;
	st.global.u32 	[%rd4], %r2158;
	bra.uni 	$L__BB2_105;
$L__BB2_104:
	ld.global.u32 	%r2155, [%rd4];
	max.s32 	%r2156, %r2155, %r2302;
	st.global.u32 	[%rd4], %r2156;
$L__BB2_105:
	add.s32 	%r205, %r114, 16;
	@%p2 bra 	$L__BB2_107;
	ld.global.u32 	%r2159, [%rd4+64];
	max.s32 	%r2160, %r2159, %r2301;
	st.global.u32 	[%rd4+64], %r2160;
	bra.uni 	$L__BB2_109;
$L__BB2_107:
	setp.ge.s32 	%p76, %r113, %r216;
	setp.ge.s32 	%p77, %r205, %r217;
	or.pred  	%p78, %p76, %p77;
	@%p78 bra 	$L__BB2_109;
	ld.global.u32 	%r2161, [%rd4+64];
	max.s32 	%r2162, %r2161, %r2301;
	st.global.u32 	[%rd4+64], %r2162;
$L__BB2_109:
	add.s32 	%r206, %r114, 32;
	@%p2 bra 	$L__BB2_111;
	ld.global.u32 	%r2163, [%rd4+128];
	max.s32 	%r2164, %r2163, %r2300;
	st.global.u32 	[%rd4+128], %r2164;
	bra.uni 	$L__BB2_113;
$L__BB2_111:
	setp.ge.s32 	%p79, %r113, %r216;
	setp.ge.s32 	%p80, %r206, %r217;
	or.pred  	%p81, %p79, %p80;
	@%p81 bra 	$L__BB2_113;
	ld.global.u32 	%r2165, [%rd4+128];
	max.s32 	%r2166, %r2165, %r2300;
	st.global.u32 	[%rd4+128], %r2166;
$L__BB2_113:
	add.s32 	%r207, %r114, 48;
	@%p2 bra 	$L__BB2_115;
	ld.global.u32 	%r2167, [%rd4+192];
	max.s32 	%r2168, %r2167, %r2299;
	st.global.u32 	[%rd4+192], %r2168;
	bra.uni 	$L__BB2_117;
$L__BB2_115:
	setp.ge.s32 	%p82, %r113, %r216;
	setp.ge.s32 	%p83, %r207, %r217;
	or.pred  	%p84, %p82, %p83;
	@%p84 bra 	$L__BB2_117;
	ld.global.u32 	%r2169, [%rd4+192];
	max.s32 	%r2170, %r2169, %r2299;
	st.global.u32 	[%rd4+192], %r2170;
$L__BB2_117:
	add.s32 	%r208, %r113, 16;
	shl.b32 	%r209, %r217, 4;
	add.s32 	%r2171, %r115, %r209;
	mul.wide.s32 	%rd94, %r2171, 4;
	add.s64 	%rd5, %rd3, %rd94;
	@%p2 bra 	$L__BB2_119;
	ld.global.u32 	%r2172, [%rd5];
	max.s32 	%r2173, %r2172, %r2298;
	st.global.u32 	[%rd5], %r2173;
	bra.uni 	$L__BB2_121;
$L__BB2_119:
	setp.ge.s32 	%p85, %r208, %r216;
	setp.ge.s32 	%p86, %r114, %r217;
	or.pred  	%p87, %p85, %p86;
	@%p87 bra 	$L__BB2_121;
	ld.global.u32 	%r2174, [%rd5];
	max.s32 	%r2175, %r2174, %r2298;
	st.global.u32 	[%rd5], %r2175;
$L__BB2_121:
	@%p2 bra 	$L__BB2_123;
	ld.global.u32 	%r2176, [%rd5+64];
	max.s32 	%r2177, %r2176, %r2297;
	st.global.u32 	[%rd5+64], %r2177;
	bra.uni 	$L__BB2_125;
$L__BB2_123:
	setp.ge.s32 	%p88, %r208, %r216;
	setp.ge.s32 	%p89, %r205, %r217;
	or.pred  	%p90, %p88, %p89;
	@%p90 bra 	$L__BB2_125;
	ld.global.u32 	%r2178, [%rd5+64];
	max.s32 	%r2179, %r2178, %r2297;
	st.global.u32 	[%rd5+64], %r2179;
$L__BB2_125:
	@%p2 bra 	$L__BB2_127;
	ld.global.u32 	%r2180, [%rd5+128];
	max.s32 	%r2181, %r2180, %r2296;
	st.global.u32 	[%rd5+128], %r2181;
	bra.uni 	$L__BB2_129;
$L__BB2_127:
	setp.ge.s32 	%p91, %r208, %r216;
	setp.ge.s32 	%p92, %r206, %r217;
	or.pred  	%p93, %p91, %p92;
	@%p93 bra 	$L__BB2_129;
	ld.global.u32 	%r2182, [%rd5+128];
	max.s32 	%r2183, %r2182, %r2296;
	st.global.u32 	[%rd5+128], %r2183;
$L__BB2_129:
	@%p2 bra 	$L__BB2_131;
	ld.global.u32 	%r2184, [%rd5+192];
	max.s32 	%r2185, %r2184, %r2295;
	st.global.u32 	[%rd5+192], %r2185;
	bra.uni 	$L__BB2_133;
$L__BB2_131:
	setp.ge.s32 	%p94, %r208, %r216;
	setp.ge.s32 	%p95, %r207, %r217;
	or.pred  	%p96, %p94, %p95;
	@%p96 bra 	$L__BB2_133;
	ld.global.u32 	%r2186, [%rd5+192];
	max.s32 	%r2187, %r2186, %r2295;
	st.global.u32 	[%rd5+192], %r2187;
$L__BB2_133:
	add.s32 	%r210, %r113, 32;
	shl.b32 	%r2188, %r217, 5;
	add.s32 	%r211, %r115, %r2188;
	mul.wide.s32 	%rd95, %r211, 4;
	add.s64 	%rd6, %rd3, %rd95;
	@%p2 bra 	$L__BB2_135;
	ld.global.u32 	%r2189, [%rd6];
	max.s32 	%r2190, %r2189, %r2294;
	st.global.u32 	[%rd6], %r2190;
	bra.uni 	$L__BB2_137;
$L__BB2_135:
	setp.ge.s32 	%p97, %r210, %r216;
	setp.ge.s32 	%p98, %r114, %r217;
	or.pred  	%p99, %p97, %p98;
	@%p99 bra 	$L__BB2_137;
	ld.global.u32 	%r2191, [%rd6];
	max.s32 	%r2192, %r2191, %r2294;
	st.global.u32 	[%rd6], %r2192;
$L__BB2_137:
	@%p2 bra 	$L__BB2_139;
	ld.global.u32 	%r2193, [%rd6+64];
	max.s32 	%r2194, %r2193, %r2293;
	st.global.u32 	[%rd6+64], %r2194;
	bra.uni 	$L__BB2_141;
$L__BB2_139:
	setp.ge.s32 	%p100, %r210, %r216;
	setp.ge.s32 	%p101, %r205, %r217;
	or.pred  	%p102, %p100, %p101;
	@%p102 bra 	$L__BB2_141;
	ld.global.u32 	%r2195, [%rd6+64];
	max.s32 	%r2196, %r2195, %r2293;
	st.global.u32 	[%rd6+64], %r2196;
$L__BB2_141:
	@%p2 bra 	$L__BB2_143;
	ld.global.u32 	%r2197, [%rd6+128];
	max.s32 	%r2198, %r2197, %r2292;
	st.global.u32 	[%rd6+128], %r2198;
	bra.uni 	$L__BB2_145;
$L__BB2_143:
	setp.ge.s32 	%p103, %r210, %r216;
	setp.ge.s32 	%p104, %r206, %r217;
	or.pred  	%p105, %p103, %p104;
	@%p105 bra 	$L__BB2_145;
	ld.global.u32 	%r2199, [%rd6+128];
	max.s32 	%r2200, %r2199, %r2292;
	st.global.u32 	[%rd6+128], %r2200;
$L__BB2_145:
	@%p2 bra 	$L__BB2_147;
	ld.global.u32 	%r2201, [%rd6+192];
	max.s32 	%r2202, %r2201, %r2291;
	st.global.u32 	[%rd6+192], %r2202;
	bra.uni 	$L__BB2_149;
$L__BB2_147:
	setp.ge.s32 	%p106, %r210, %r216;
	setp.ge.s32 	%p107, %r207, %r217;
	or.pred  	%p108, %p106, %p107;
	@%p108 bra 	$L__BB2_149;
	ld.global.u32 	%r2203, [%rd6+192];
	max.s32 	%r2204, %r2203, %r2291;
	st.global.u32 	[%rd6+192], %r2204;
$L__BB2_149:
	add.s32 	%r212, %r113, 48;
	add.s32 	%r2205, %r211, %r209;
	mul.wide.s32 	%rd96, %r2205, 4;
	add.s64 	%rd7, %rd3, %rd96;
	@%p2 bra 	$L__BB2_151;
	ld.global.u32 	%r2206, [%rd7];
	max.s32 	%r2207, %r2206, %r2290;
	st.global.u32 	[%rd7], %r2207;
	bra.uni 	$L__BB2_153;
$L__BB2_151:
	setp.ge.s32 	%p109, %r212, %r216;
	setp.ge.s32 	%p110, %r114, %r217;
	or.pred  	%p111, %p109, %p110;
	@%p111 bra 	$L__BB2_153;
	ld.global.u32 	%r2208, [%rd7];
	max.s32 	%r2209, %r2208, %r2290;
	st.global.u32 	[%rd7], %r2209;
$L__BB2_153:
	@%p2 bra 	$L__BB2_155;
	ld.global.u32 	%r2210, [%rd7+64];
	max.s32 	%r2211, %r2210, %r2289;
	st.global.u32 	[%rd7+64], %r2211;
	bra.uni 	$L__BB2_157;
$L__BB2_155:
	setp.ge.s32 	%p112, %r212, %r216;
	setp.ge.s32 	%p113, %r205, %r217;
	or.pred  	%p114, %p112, %p113;
	@%p114 bra 	$L__BB2_157;
	ld.global.u32 	%r2212, [%rd7+64];
	max.s32 	%r2213, %r2212, %r2289;
	st.global.u32 	[%rd7+64], %r2213;
$L__BB2_157:
	@%p2 bra 	$L__BB2_159;
	ld.global.u32 	%r2214, [%rd7+128];
	max.s32 	%r2215, %r2214, %r2288;
	st.global.u32 	[%rd7+128], %r2215;
	bra.uni 	$L__BB2_161;
$L__BB2_159:
	setp.ge.s32 	%p115, %r212, %r216;
	setp.ge.s32 	%p116, %r206, %r217;
	or.pred  	%p117, %p115, %p116;
	@%p117 bra 	$L__BB2_161;
	ld.global.u32 	%r2216, [%rd7+128];
	max.s32 	%r2217, %r2216, %r2288;
	st.global.u32 	[%rd7+128], %r2217;
$L__BB2_161:
	@%p2 bra 	$L__BB2_163;
	ld.global.u32 	%r2218, [%rd7+192];
	max.s32 	%r2219, %r2218, %r2287;
	st.global.u32 	[%rd7+192], %r2219;
	bra.uni 	$L__BB2_165;
$L__BB2_163:
	setp.ge.s32 	%p118, %r212, %r216;
	setp.ge.s32 	%p119, %r207, %r217;
	or.pred  	%p120, %p118, %p119;
	@%p120 bra 	$L__BB2_165;
	ld.global.u32 	%r2220, [%rd7+192];
	max.s32 	%r2221, %r2220, %r2287;
	st.global.u32 	[%rd7+192], %r2221;
$L__BB2_165:
	add.s32 	%r213, %r113, 64;
	shl.b32 	%r2222, %r217, 6;
	add.s32 	%r214, %r115, %r2222;
	mul.wide.s32 	%rd97, %r214, 4;
	add.s64 	%rd8, %rd3, %rd97;
	@%p2 bra 	$L__BB2_167;
	ld.global.u32 	%r2223, [%rd8];
	max.s32 	%r2224, %r2223, %r2286;
	st.global.u32 	[%rd8], %r2224;
	bra.uni 	$L__BB2_169;
$L__BB2_167:
	setp.ge.s32 	%p121, %r213, %r216;
	setp.ge.s32 	%p122, %r114, %r217;
	or.pred  	%p123, %p121, %p122;
	@%p123 bra 	$L__BB2_169;
	ld.global.u32 	%r2225, [%rd8];
	max.s32 	%r2226, %r2225, %r2286;
	st.global.u32 	[%rd8], %r2226;
$L__BB2_169:
	@%p2 bra 	$L__BB2_171;
	ld.global.u32 	%r2227, [%rd8+64];
	max.s32 	%r2228, %r2227, %r2285;
	st.global.u32 	[%rd8+64], %r2228;
	bra.uni 	$L__BB2_173;
$L__BB2_171:
	setp.ge.s32 	%p124, %r213, %r216;
	setp.ge.s32 	%p125, %r205, %r217;
	or.pred  	%p126, %p124, %p125;
	@%p126 bra 	$L__BB2_173;
	ld.global.u32 	%r2229, [%rd8+64];
	max.s32 	%r2230, %r2229, %r2285;
	st.global.u32 	[%rd8+64], %r2230;
$L__BB2_173:
	@%p2 bra 	$L__BB2_175;
	ld.global.u32 	%r2231, [%rd8+128];
	max.s32 	%r2232, %r2231, %r2284;
	st.global.u32 	[%rd8+128], %r2232;
	bra.uni 	$L__BB2_177;
$L__BB2_175:
	setp.ge.s32 	%p127, %r213, %r216;
	setp.ge.s32 	%p128, %r206, %r217;
	or.pred  	%p129, %p127, %p128;
	@%p129 bra 	$L__BB2_177;
	ld.global.u32 	%r2233, [%rd8+128];
	max.s32 	%r2234, %r2233, %r2284;
	st.global.u32 	[%rd8+128], %r2234;
$L__BB2_177:
	@%p2 bra 	$L__BB2_179;
	ld.global.u32 	%r2235, [%rd8+192];
	max.s32 	%r2236, %r2235, %r2283;
	st.global.u32 	[%rd8+192], %r2236;
	bra.uni 	$L__BB2_181;
$L__BB2_179:
	setp.ge.s32 	%p130, %r213, %r216;
	setp.ge.s32 	%p131, %r207, %r217;
	or.pred  	%p132, %p130, %p131;
	@%p132 bra 	$L__BB2_181;
	ld.global.u32 	%r2237, [%rd8+192];
	max.s32 	%r2238, %r2237, %r2283;
	st.global.u32 	[%rd8+192], %r2238;
$L__BB2_181:
	add.s32 	%r215, %r113, 80;
	add.s32 	%r2239, %r214, %r209;
	mul.wide.s32 	%rd98, %r2239, 4;
	add.s64 	%rd9, %rd3, %rd98;
	@%p2 bra 	$L__BB2_183;
	ld.global.u32 	%r2240, [%rd9];
	max.s32 	%r2241, %r2240, %r2282;
	st.global.u32 	[%rd9], %r2241;
	bra.uni 	$L__BB2_185;
$L__BB2_183:
	setp.ge.s32 	%p133, %r215, %r216;
	setp.ge.s32 	%p134, %r114, %r217;
	or.pred  	%p135, %p133, %p134;
	@%p135 bra 	$L__BB2_185;
	ld.global.u32 	%r2242, [%rd9];
	max.s32 	%r2243, %r2242, %r2282;
	st.global.u32 	[%rd9], %r2243;
$L__BB2_185:
	@%p2 bra 	$L__BB2_187;
	ld.global.u32 	%r2244, [%rd9+64];
	max.s32 	%r2245, %r2244, %r2281;
	st.global.u32 	[%rd9+64], %r2245;
	bra.uni 	$L__BB2_189;
$L__BB2_187:
	setp.ge.s32 	%p136, %r215, %r216;
	setp.ge.s32 	%p137, %r205, %r217;
	or.pred  	%p138, %p136, %p137;
	@%p138 bra 	$L__BB2_189;
	ld.global.u32 	%r2246, [%rd9+64];
	max.s32 	%r2247, %r2246, %r2281;
	st.global.u32 	[%rd9+64], %r2247;
$L__BB2_189:
	@%p2 bra 	$L__BB2_191;
	ld.global.u32 	%r2248, [%rd9+128];
	max.s32 	%r2249, %r2248, %r2280;
	st.global.u32 	[%rd9+128], %r2249;
	bra.uni 	$L__BB2_193;
$L__BB2_191:
	setp.ge.s32 	%p139, %r215, %r216;
	setp.ge.s32 	%p140, %r206, %r217;
	or.pred  	%p141, %p139, %p140;
	@%p141 bra 	$L__BB2_193;
	ld.global.u32 	%r2250, [%rd9+128];
	max.s32 	%r2251, %r2250, %r2280;
	st.global.u32 	[%rd9+128], %r2251;
$L__BB2_193:
	@%p2 bra 	$L__BB2_195;
	ld.global.u32 	%r2252, [%rd9+192];
	max.s32 	%r2253, %r2252, %r2279;
	st.global.u32 	[%rd9+192], %r2253;
	bra.uni 	$L__BB2_197;
$L__BB2_195:
	setp.ge.s32 	%p142, %r215, %r216;
	setp.ge.s32 	%p143, %r207, %r217;
	or.pred  	%p144, %p142, %p143;
	@%p144 bra 	$L__BB2_197;
	ld.global.u32 	%r2254, [%rd9+192];
	max.s32 	%r2255, %r2254, %r2279;
	st.global.u32 	[%rd9+192], %r2255;
$L__BB2_197:
	ret;

}
	// .globl	_Z19INT64_maxmul_kernelILi96ELi32ELi64ELi6ELi4EEvPlS0_S0_iii
.visible .entry _Z19INT64_maxmul_kernelILi96ELi32ELi64ELi6ELi4EEvPlS0_S0_iii(
	.param .u64 .ptr .align 1 _Z19INT64_maxmul_kernelILi96ELi32ELi64ELi6ELi4EEvPlS0_S0_iii_param_0,
	.param .u64 .ptr .align 1 _Z19INT64_maxmul_kernelILi96ELi32ELi64ELi6ELi4EEvPlS0_S0_iii_param_1,
	.param .u64 .ptr .align 1 _Z19INT64_maxmul_kernelILi96ELi32ELi64ELi6ELi4EEvPlS0_S0_iii_param_2,
	.param .u32 _Z19INT64_maxmul_kernelILi96ELi32ELi64ELi6ELi4EEvPlS0_S0_iii_param_3,
	.param .u32 _Z19INT64_maxmul_kernelILi96ELi32ELi64ELi6ELi4EEvPlS0_S0_iii_param_4,
	.param .u32 _Z19INT64_maxmul_kernelILi96ELi32ELi64ELi6ELi4EEvPlS0_S0_iii_param_5
)
{
	.reg .pred 	%p<145>;
	.reg .b32 	%r<830>;
	.reg .b64 	%rd<2328>;
	// demoted variable
	.shared .align 8 .b8 _ZZ19INT64_maxmul_kernelILi96ELi32ELi64ELi6ELi4EEvPlS0_S0_iiiE2As[24576];
	// demoted variable
	.shared .align 8 .b8 _ZZ19INT64_maxmul_kernelILi96ELi32ELi64ELi6ELi4EEvPlS0_S0_iiiE2Bs[16384];
	ld.param.u32 	%r86, [_Z19INT64_maxmul_kernelILi96ELi32ELi64ELi6ELi4EEvPlS0_S0_iii_param_5];
	mov.u32 	%r87, %tid.y;
	shl.b32 	%r88, %r87, 4;
	mov.u32 	%r89, %tid.x;
	add.s32 	%r1, %r88, %r89;
	shr.u32 	%r814, %r1, 6;
	and.b32  	%r817, %r1, 31;
	setp.lt.s32 	%p4, %r86, 1;
	mov.b64 	%rd2260, 0;
	mov.u64 	%rd2261, %rd2260;
	mov.u64 	%rd2262, %rd2260;
	mov.u64 	%rd2263, %rd2260;
	mov.u64 	%rd2264, %rd2260;
	mov.u64 	%rd2265, %rd2260;
	mov.u64 	%rd2266, %rd2260;
	mov.u64 	%rd2267, %rd2260;
	mov.u64 	%rd2268, %rd2260;
	mov.u64 	%rd2269, %rd2260;
	mov.u64 	%rd2270, %rd2260;
	mov.u64 	%rd2271, %rd2260;
	mov.u64 	%rd2272, %rd2260;
	mov.u64 	%rd2273, %rd2260;
	mov.u64 	%rd2274, %rd2260;
	mov.u64 	%rd2275, %rd2260;
	mov.u64 	%rd2276, %rd2260;
	mov.u64 	%rd2277, %rd2260;
	mov.u64 	%rd2278, %rd2260;
	mov.u64 	%rd2279, %rd2260;
	mov.u64 	%rd2280, %rd2260;
	mov.u64 	%rd2281, %rd2260;
	mov.u64 	%rd2282, %rd2260;
	mov.u64 	%rd2283, %rd2260;
	@%p4 bra 	$L__BB3_101;
	ld.param.u32 	%r783, [_Z19INT64_maxmul_kernelILi96ELi32ELi64ELi6ELi4EEvPlS0_S0_iii_param_5];
	ld.param.u32 	%r745, [_Z19INT64_maxmul_kernelILi96ELi32ELi64ELi6ELi4EEvPlS0_S0_iii_param_4];
	shr.u32 	%r91, %r1, 5;
	and.b32  	%r92, %r1, 63;
	mov.u32 	%r93, %ctaid.y;
	mad.lo.s32 	%r94, %r93, 96, %r91;
	mov.u32 	%r95, %ctaid.x;
	shl.b32 	%r96, %r95, 6;
	shl.b32 	%r97, %r783, 3;
	shl.b32 	%r98, %r783, 4;
	shl.b32 	%r99, %r783, 5;
	shl.b32 	%r100, %r783, 6;
	add.s32 	%r101, %r94, 88;
	mad.lo.s32 	%r829, %r783, %r101, %r817;
	mad.lo.s32 	%r818, %r94, %r783, %r817;
	add.s32 	%r826, %r818, %r100;
	add.s32 	%r828, %r826, %r98;
	add.s32 	%r827, %r826, %r97;
	add.s32 	%r822, %r818, %r99;
	add.s32 	%r824, %r822, %r98;
	add.s32 	%r825, %r824, %r97;
	add.s32 	%r823, %r822, %r97;
	add.s32 	%r820, %r818, %r98;
	add.s32 	%r821, %r820, %r97;
	add.s32 	%r819, %r818, %r97;
	add.s32 	%r102, %r814, 28;
	mad.lo.s32 	%r103, %r745, %r102, %r96;
	add.s32 	%r815, %r103, %r92;
	add.s32 	%r104, %r814, 24;
	mad.lo.s32 	%r105, %r745, %r104, %r96;
	add.s32 	%r813, %r105, %r92;
	add.s32 	%r106, %r814, 20;
	mad.lo.s32 	%r107, %r745, %r106, %r96;
	add.s32 	%r812, %r107, %r92;
	add.s32 	%r108, %r814, 16;
	mad.lo.s32 	%r109, %r745, %r108, %r96;
	add.s32 	%r811, %r109, %r92;
	add.s32 	%r110, %r814, 12;
	mad.lo.s32 	%r111, %r745, %r110, %r96;
	add.s32 	%r810, %r111, %r92;
	add.s32 	%r112, %r814, 8;
	mad.lo.s32 	%r113, %r745, %r112, %r96;
	add.s32 	%r809, %r113, %r92;
	mad.lo.s32 	%r114, %r745, %r814, %r96;
	add.s32 	%r808, %r114, %r92;
	add.s32 	%r115, %r814, 4;
	mad.lo.s32 	%r116, %r745, %r115, %r96;
	add.s32 	%r807, %r116, %r92;
	mov.b64 	%rd2260, 0;
	mov.b32 	%r816, 16;
$L__BB3_2:
	ld.param.u32 	%r784, [_Z19INT64_maxmul_kernelILi96ELi32ELi64ELi6ELi4EEvPlS0_S0_iii_param_5];
	mov.u32 	%r117, %nctaid.y;
	add.s32 	%r119, %r117, -1;
	mov.u32 	%r120, %ctaid.y;
	setp.eq.s32 	%p5, %r120, %r119;
	add.s32 	%r122, %r816, -16;
	add.s32 	%r123, %r784, -32;
	setp.gt.s32 	%p6, %r122, %r123;
	or.pred  	%p1, %p6, %p5;
	@%p1 bra 	$L__BB3_3;
	bra.uni 	$L__BB3_5;
$L__BB3_3:
	ld.param.u32 	%r785, [_Z19INT64_maxmul_kernelILi96ELi32ELi64ELi6ELi4EEvPlS0_S0_iii_param_5];
	ld.param.u32 	%r709, [_Z19INT64_maxmul_kernelILi96ELi32ELi64ELi6ELi4EEvPlS0_S0_iii_param_3];
	setp.ge.s32 	%p7, %r817, %r785;
	mov.u32 	%r124, %tid.y;
	shl.b32 	%r125, %r124, 4;
	mov.u32 	%r126, %tid.x;
	add.s32 	%r127, %r125, %r126;
	shr.u32 	%r128, %r127, 5;
	mad.lo.s32 	%r130, %r120, 96, %r128;
	setp.ge.s32 	%p8, %r130, %r709;
	mov.b64 	%rd2308, 0;
	or.pred  	%p9, %p8, %p7;
	@%p9 bra 	$L__BB3_6;
	ld.param.u64 	%rd2220, [_Z19INT64_maxmul_kernelILi96ELi32ELi64ELi6ELi4EEvPlS0_S0_iii_param_0];
	cvta.to.global.u64 	%rd131, %rd2220;
	mul.wide.u32 	%rd132, %r818, 8;
	add.s64 	%rd133, %rd131, %rd132;
	ld.global.nc.u64 	%rd2308, [%rd133];
	bra.uni 	$L__BB3_6;
$L__BB3_5:
	ld.param.u64 	%rd2219, [_Z19INT64_maxmul_kernelILi96ELi32ELi64ELi6ELi4EEvPlS0_S0_iii_param_0];
	cvta.to.global.u64 	%rd127, %rd2219;
	mul.wide.u32 	%rd128, %r818, 8;
	add.s64 	%rd129, %rd127, %rd128;
	ld.global.nc.u64 	%rd2308, [%rd129];
$L__BB3_6:
	mov.u32 	%r131, %tid.y;
	shl.b32 	%r132, %r131, 4;
	mov.u32 	%r133, %tid.x;
	add.s32 	%r134, %r132, %r133;
	shl.b32 	%r135, %r134, 3;
	and.b32  	%r136, %r135, 248;
	mov.u32 	%r137, _ZZ19INT64_maxmul_kernelILi96ELi32ELi64ELi6ELi4EEvPlS0_S0_iiiE2As;
	add.s32 	%r138, %r137, %r136;
	and.b32  	%r139, %r135, 261888;
	add.s32 	%r140, %r138, %r139;
	st.shared.u64 	[%r140], %rd2308;
	@%p1 bra 	$L__BB3_8;
	ld.param.u64 	%rd2221, [_Z19INT64_maxmul_kernelILi96ELi32ELi64ELi6ELi4EEvPlS0_S0_iii_param_0];
	cvta.to.global.u64 	%rd134, %rd2221;
	mul.wide.u32 	%rd135, %r819, 8;
	add.s64 	%rd136, %rd134, %rd135;
	ld.global.nc.u64 	%rd137, [%rd136];
	st.shared.u64 	[%r140+2048], %rd137;
	bra.uni 	$L__BB3_11;
$L__BB3_8:
	ld.param.u32 	%r786, [_Z19INT64_maxmul_kernelILi96ELi32ELi64ELi6ELi4EEvPlS0_S0_iii_param_5];
	ld.param.u32 	%r710, [_Z19INT64_maxmul_kernelILi96ELi32ELi64ELi6ELi4EEvPlS0_S0_iii_param_3];
	setp.ge.s32 	%p10, %r817, %r786;
	shr.u32 	%r155, %r134, 5;
	mad.lo.s32 	%r157, %r120, 96, %r155;
	add.s32 	%r158, %r157, 8;
	setp.ge.s32 	%p11, %r158, %r710;
	mov.b64 	%rd2309, 0;
	or.pred  	%p12, %p11, %p10;
	@%p12 bra 	$L__BB3_10;
	ld.param.u64 	%rd2222, [_Z19INT64_maxmul_kernelILi96ELi32ELi64ELi6ELi4EEvPlS0_S0_iii_param_0];
	cvta.to.global.u64 	%rd139, %rd2222;
	mul.wide.u32 	%rd140, %r819, 8;
	add.s64 	%rd141, %rd139, %rd140;
	ld.global.nc.u64 	%rd2309, [%rd141];
$L__BB3_10:
	mov.u32 	%r161, %tid.x;
	add.s32 	%r162, %r132, %r161;
	shl.b32 	%r163, %r162, 3;
	and.b32  	%r164, %r163, 248;
	mov.u32 	%r165, _ZZ19INT64_maxmul_kernelILi96ELi32ELi64ELi6ELi4EEvPlS0_S0_iiiE2As;
	add.s32 	%r166, %r165, %r164;
	and.b32  	%r167, %r163, 261888;
	add.s32 	%r168, %r166, %r167;
	st.shared.u64 	[%r168+2048], %rd2309;
$L__BB3_11:
	@%p1 bra 	$L__BB3_13;
	ld.param.u64 	%rd2223, [_Z19INT64_maxmul_kernelILi96ELi32ELi64ELi6ELi4EEvPlS0_S0_iii_param_0];
	cvta.to.global.u64 	%rd142, %rd2223;
	mul.wide.u32 	%rd143, %r820, 8;
	add.s64 	%rd144, %rd142, %rd143;
	ld.global.nc.u64 	%rd145, [%rd144];
	mov.u32 	%r175, _ZZ19INT64_maxmul_kernelILi96ELi32ELi64ELi6ELi4EEvPlS0_S0_iiiE2As;
	add.s32 	%r176, %r175, %r136;
	and.b32  	%r177, %r135, 261888;
	add.s32 	%r178, %r176, %r177;
	st.shared.u64 	[%r178+4096], %rd145;
	bra.uni 	$L__BB3_16;
$L__BB3_13:
	ld.param.u32 	%r787, [_Z19INT64_maxmul_kernelILi96ELi32ELi64ELi6ELi4EEvPlS0_S0_iii_param_5];
	ld.param.u32 	%r711, [_Z19INT64_maxmul_kernelILi96ELi32ELi64ELi6ELi4EEvPlS0_S0_iii_param_3];
	setp.ge.s32 	%p13, %r817, %r787;
	mov.u32 	%r179, %tid.y;
	shl.b32 	%r180, %r179, 4;
	mov.u32 	%r181, %tid.x;
	add.s32 	%r182, %r180, %r181;
	shr.u32 	%r183, %r182, 5;
	mov.u32 	%r184, %ctaid.y;
	mad.lo.s32 	%r185, %r184, 96, %r183;
	add.s32 	%r186, %r185, 16;
	setp.ge.s32 	%p14, %r186, %r711;
	mov.b64 	%rd2310, 0;
	or.pred  	%p15, %p14, %p13;
	@%p15 bra 	$L__BB3_15;
	ld.param.u64 	%rd2224, [_Z19INT64_maxmul_kernelILi96ELi32ELi64ELi6ELi4EEvPlS0_S0_iii_param_0];
	cvta.to.global.u64 	%rd147, %rd2224;
	mul.wide.u32 	%rd148, %r820, 8;
	add.s64 	%rd149, %rd147, %rd148;
	ld.global.nc.u64 	%rd2310, [%rd149];
$L__BB3_15:
	shl.b32 	%r191, %r182, 3;
	and.b32  	%r192, %r191, 248;
	mov.u32 	%r193, _ZZ19INT64_maxmul_kernelILi96ELi32ELi64ELi6ELi4EEvPlS0_S0_iiiE2As;
	add.s32 	%r194, %r193, %r192;
	and.b32  	%r195, %r191, 261888;
	add.s32 	%r196, %r194, %r195;
	st.shared.u64 	[%r196+4096], %rd2310;
$L__BB3_16:
	@%p1 bra 	$L__BB3_18;
	ld.param.u64 	%rd2225, [_Z19INT64_maxmul_kernelILi96ELi32ELi64ELi6ELi4EEvPlS0_S0_iii_param_0];
	cvta.to.global.u64 	%rd150, %rd2225;
	mul.wide.u32 	%rd151, %r821, 8;
	add.s64 	%rd152, %rd150, %rd151;
	ld.global.nc.u64 	%rd153, [%rd152];
	mov.u32 	%r197, %tid.y;
	shl.b32 	%r198, %r197, 4;
	mov.u32 	%r199, %tid.x;
	add.s32 	%r200, %r198, %r199;
	shl.b32 	%r201, %r200, 3;
	and.b32  	%r202, %r201, 248;
	mov.u32 	%r203, _ZZ19INT64_maxmul_kernelILi96ELi32ELi64ELi6ELi4EEvPlS0_S0_iiiE2As;
	add.s32 	%r204, %r203, %r202;
	and.b32  	%r205, %r201, 261888;
	add.s32 	%r206, %r204, %r205;
	st.shared.u64 	[%r206+6144], %rd153;
	bra.uni 	$L__BB3_21;
$L__BB3_18:
	ld.param.u32 	%r788, [_Z19INT64_maxmul_kernelILi96ELi32ELi64ELi6ELi4EEvPlS0_S0_iii_param_5];
	ld.param.u32 	%r712, [_Z19INT64_maxmul_kernelILi96ELi32ELi64ELi6ELi4EEvPlS0_S0_iii_param_3];
	setp.ge.s32 	%p16, %r817, %r788;
	mov.u32 	%r207, %tid.y;
	shl.b32 	%r208, %r207, 4;
	mov.u32 	%r209, %tid.x;
	add.s32 	%r210, %r208, %r209;
	shr.u32 	%r211, %r210, 5;
	mov.u32 	%r212, %ctaid.y;
	mad.lo.s32 	%r213, %r212, 96, %r211;
	add.s32 	%r214, %r213, 24;
	setp.ge.s32 	%p17, %r214, %r712;
	mov.b64 	%rd2311, 0;
	or.pred  	%p18, %p17, %p16;
	@%p18 bra 	$L__BB3_20;
	ld.param.u64 	%rd2226, [_Z19INT64_maxmul_kernelILi96ELi32ELi64ELi6ELi4EEvPlS0_S0_iii_param_0];
	cvta.to.global.u64 	%rd155, %rd2226;
	mul.wide.u32 	%rd156, %r821, 8;
	add.s64 	%rd157, %rd155, %rd156;
	ld.global.nc.u64 	%rd2311, [%rd157];
$L__BB3_20:
	shl.b32 	%r219, %r210, 3;
	and.b32  	%r220, %r219, 248;
	mov.u32 	%r221, _ZZ19INT64_maxmul_kernelILi96ELi32ELi64ELi6ELi4EEvPlS0_S0_iiiE2As;
	add.s32 	%r222, %r221, %r220;
	and.b32  	%r223, %r219, 261888;
	add.s32 	%r224, %r222, %r223;
	st.shared.u64 	[%r224+6144], %rd2311;
$L__BB3_21:
	@%p1 bra 	$L__BB3_23;
	ld.param.u64 	%rd2227, [_Z19INT64_maxmul_kernelILi96ELi32ELi64ELi6ELi4EEvPlS0_S0_iii_param_0];
	cvta.to.global.u64 	%rd158, %rd2227;
	mul.wide.u32 	%rd159, %r822, 8;
	add.s64 	%rd160, %rd158, %rd159;
	ld.global.nc.u64 	%rd161, [%rd160];
	mov.u32 	%r225, %tid.y;
	shl.b32 	%r226, %r225, 4;
	mov.u32 	%r227, %tid.x;
	add.s32 	%r228, %r226, %r227;
	shl.b32 	%r229, %r228, 3;
	and.b32  	%r230, %r229, 248;
	mov.u32 	%r231, _ZZ19INT64_maxmul_kernelILi96ELi32ELi64ELi6ELi4EEvPlS0_S0_iiiE2As;
	add.s32 	%r232, %r231, %r230;
	and.b32  	%r233, %r229, 261888;
	add.s32 	%r234, %r232, %r233;
	st.shared.u64 	[%r234+8192], %rd161;
	bra.uni 	$L__BB3_26;
$L__BB3_23:
	ld.param.u32 	%r789, [_Z19INT64_maxmul_kernelILi96ELi32ELi64ELi6ELi4EEvPlS0_S0_iii_param_5];
	ld.param.u32 	%r713, [_Z19INT64_maxmul_kernelILi96ELi32ELi64ELi6ELi4EEvPlS0_S0_iii_param_3];
	setp.ge.s32 	%p19, %r817, %r789;
	mov.u32 	%r235, %tid.y;
	shl.b32 	%r236, %r235, 4;
	mov.u32 	%r237, %tid.x;
	add.s32 	%r238, %r236, %r237;
	shr.u32 	%r239, %r238, 5;
	mov.u32 	%r240, %ctaid.y;
	mad.lo.s32 	%r241, %r240, 96, %r239;
	add.s32 	%r242, %r241, 32;
	setp.ge.s32 	%p20, %r242, %r713;
	mov.b64 	%rd2312, 0;
	or.pred  	%p21, %p20, %p19;
	@%p21 bra 	$L__BB3_25;
	ld.param.u64 	%rd2228, [_Z19INT64_maxmul_kernelILi96ELi32ELi64ELi6ELi4EEvPlS0_S0_iii_param_0];
	cvta.to.global.u64 	%rd163, %rd2228;
	mul.wide.u32 	%rd164, %r822, 8;
	add.s64 	%rd165, %rd163, %rd164;
	ld.global.nc.u64 	%rd2312, [%rd165];
$L__BB3_25:
	shl.b32 	%r247, %r238, 3;
	and.b32  	%r248, %r247, 248;
	mov.u32 	%r249, _ZZ19INT64_maxmul_kernelILi96ELi32ELi64ELi6ELi4EEvPlS0_S0_iiiE2As;
	add.s32 	%r250, %r249, %r248;
	and.b32  	%r251, %r247, 261888;
	add.s32 	%r252, %r250, %r251;
	st.shared.u64 	[%r252+8192], %rd2312;
$L__BB3_26:
	@%p1 bra 	$L__BB3_28;
	ld.param.u64 	%rd2229, [_Z19INT64_maxmul_kernelILi96ELi32ELi64ELi6ELi4EEvPlS0_S0_iii_param_0];
	cvta.to.global.u64 	%rd166, %rd2229;
	mul.wide.u32 	%rd167, %r823, 8;
	add.s64 	%rd168, %rd166, %rd167;
	ld.global.nc.u64 	%rd169, [%rd168];
	mov.u32 	%r253, %tid.y;
	shl.b32 	%r254, %r253, 4;
	mov.u32 	%r255, %tid.x;
	add.s32 	%r256, %r254, %r255;
	shl.b32 	%r257, %r256, 3;
	and.b32  	%r258, %r257, 248;
	mov.u32 	%r259, _ZZ19INT64_maxmul_kernelILi96ELi32ELi64ELi6ELi4EEvPlS0_S0_iiiE2As;
	add.s32 	%r260, %r259, %r258;
	and.b32  	%r261, %r257, 261888;
	add.s32 	%r262, %r260, %r261;
	st.shared.u64 	[%r262+10240], %rd169;
	bra.uni 	$L__BB3_31;
$L__BB3_28:
	ld.param.u32 	%r790, [_Z19INT64_maxmul_kernelILi96ELi32ELi64ELi6ELi4EEvPlS0_S0_iii_param_5];
	ld.param.u32 	%r714, [_Z19INT64_maxmul_kernelILi96ELi32ELi64ELi6ELi4EEvPlS0_S0_iii_param_3];
	setp.ge.s32 	%p22, %r817, %r790;
	mov.u32 	%r263, %tid.y;
	shl.b32 	%r264, %r263, 4;
	mov.u32 	%r265, %tid.x;
	add.s32 	%r266, %r264, %r265;
	shr.u32 	%r267, %r266, 5;
	mov.u32 	%r268, %ctaid.y;
	mad.lo.s32 	%r269, %r268, 96, %r267;
	add.s32 	%r270, %r269, 40;
	setp.ge.s32 	%p23, %r270, %r714;
	mov.b64 	%rd2313, 0;
	or.pred  	%p24, %p23, %p22;
	@%p24 bra 	$L__BB3_30;
	ld.param.u64 	%rd2230, [_Z19INT64_maxmul_kernelILi96ELi32ELi64ELi6ELi4EEvPlS0_S0_iii_param_0];
	cvta.to.global.u64 	%rd171, %rd2230;
	mul.wide.u32 	%rd172, %r823, 8;
	add.s64 	%rd173, %rd171, %rd172;
	ld.global.nc.u64 	%rd2313, [%rd173];
$L__BB3_30:
	shl.b32 	%r275, %r266, 3;
	and.b32  	%r276, %r275, 248;
	mov.u32 	%r277, _ZZ19INT64_maxmul_kernelILi96ELi32ELi64ELi6ELi4EEvPlS0_S0_iiiE2As;
	add.s32 	%r278, %r277, %r276;
	and.b32  	%r279, %r275, 261888;
	add.s32 	%r280, %r278, %r279;
	st.shared.u64 	[%r280+10240], %rd2313;
$L__BB3_31:
	@%p1 bra 	$L__BB3_33;
	ld.param.u64 	%rd2231, [_Z19INT64_maxmul_kernelILi96ELi32ELi64ELi6ELi4EEvPlS0_S0_iii_param_0];
	cvta.to.global.u64 	%rd174, %rd2231;
	mul.wide.u32 	%rd175, %r824, 8;
	add.s64 	%rd176, %rd174, %rd175;
	ld.global.nc.u64 	%rd177, [%rd176];
	mov.u32 	%r281, %tid.y;
	shl.b32 	%r282, %r281, 4;
	mov.u32 	%r283, %tid.x;
	add.s32 	%r284, %r282, %r283;
	shl.b32 	%r285, %r284, 3;
	and.b32  	%r286, %r285, 248;
	mov.u32 	%r287, _ZZ19INT64_maxmul_kernelILi96ELi32ELi64ELi6ELi4EEvPlS0_S0_iiiE2As;
	add.s32 	%r288, %r287, %r286;
	and.b32  	%r289, %r285, 261888;
	add.s32 	%r290, %r288, %r289;
	st.shared.u64 	[%r290+12288], %rd177;
	bra.uni 	$L__BB3_36;
$L__BB3_33:
	ld.param.u32 	%r791, [_Z19INT64_maxmul_kernelILi96ELi32ELi64ELi6ELi4EEvPlS0_S0_iii_param_5];
	ld.param.u32 	%r715, [_Z19INT64_maxmul_kernelILi96ELi32ELi64ELi6ELi4EEvPlS0_S0_iii_param_3];
	setp.ge.s32 	%p25, %r817, %r791;
	mov.u32 	%r291, %tid.y;
	shl.b32 	%r292, %r291, 4;
	mov.u32 	%r293, %tid.x;
	add.s32 	%r294, %r292, %r293;
	shr.u32 	%r295, %r294, 5;
	mov.u32 	%r296, %ctaid.y;
	mad.lo.s32 	%r297, %r296, 96, %r295;
	add.s32 	%r298, %r297, 48;
	setp.ge.s32 	%p26, %r298, %r715;
	mov.b64 	%rd2314, 0;
	or.pred  	%p27, %p26, %p25;
	@%p27 bra 	$L__BB3_35;
	ld.param.u64 	%rd2232, [_Z19INT64_maxmul_kernelILi96ELi32ELi64ELi6ELi4EEvPlS0_S0_iii_param_0];
	cvta.to.global.u64 	%rd179, %rd2232;
	mul.wide.u32 	%rd180, %r824, 8;
	add.s64 	%rd181, %rd179, %rd180;
	ld.global.nc.u64 	%rd2314, [%rd181];
$L__BB3_35:
	shl.b32 	%r303, %r294, 3;
	and.b32  	%r304, %r303, 248;
	mov.u32 	%r305, _ZZ19INT64_maxmul_kernelILi96ELi32ELi64ELi6ELi4EEvPlS0_S0_iiiE2As;
	add.s32 	%r306, %r305, %r304;
	and.b32  	%r307, %r303, 261888;
	add.s32 	%r308, %r306, %r307;
	st.shared.u64 	[%r308+12288], %rd2314;
$L__BB3_36:
	@%p1 bra 	$L__BB3_38;
	ld.param.u64 	%rd2233, [_Z19INT64_maxmul_kernelILi96ELi32ELi64ELi6ELi4EEvPlS0_S0_iii_param_0];
	cvta.to.global.u64 	%rd182, %rd2233;
	mul.wide.u32 	%rd183, %r825, 8;
	add.s64 	%rd184, %rd182, %rd183;
	ld.global.nc.u64 	%rd185, [%rd184];
	mov.u32 	%r309, %tid.y;
	shl.b32 	%r310, %r309, 4;
	mov.u32 	%r311, %tid.x;
	add.s32 	%r312, %r310, %r311;
	shl.b32 	%r313, %r312, 3;
	and.b32  	%r314, %r313, 248;
	mov.u32 	%r315, _ZZ19INT64_maxmul_kernelILi96ELi32ELi64ELi6ELi4EEvPlS0_S0_iiiE2As;
	add.s32 	%r316, %r315, %r314;
	and.b32  	%r317, %r313, 261888;
	add.s32 	%r318, %r316, %r317;
	st.shared.u64 	[%r318+14336], %rd185;
	bra.uni 	$L__BB3_41;
$L__BB3_38:
	ld.param.u32 	%r792, [_Z19INT64_maxmul_kernelILi96ELi32ELi64ELi6ELi4EEvPlS0_S0_iii_param_5];
	ld.param.u32 	%r716, [_Z19INT64_maxmul_kernelILi96ELi32ELi64ELi6ELi4EEvPlS0_S0_iii_param_3];
	setp.ge.s32 	%p28, %r817, %r792;
	mov.u32 	%r319, %tid.y;
	shl.b32 	%r320, %r319, 4;
	mov.u32 	%r321, %tid.x;
	add.s32 	%r322, %r320, %r321;
	shr.u32 	%r323, %r322, 5;
	mov.u32 	%r324, %ctaid.y;
	mad.lo.s32 	%r325, %r324, 96, %r323;
	add.s32 	%r326, %r325, 56;
	setp.ge.s32 	%p29, %r326, %r716;
	mov.b64 	%rd2315, 0;
	or.pred  	%p30, %p29, %p28;
	@%p30 bra 	$L__BB3_40;
	ld.param.u64 	%rd2234, [_Z19INT64_maxmul_kernelILi96ELi32ELi64ELi6ELi4EEvPlS0_S0_iii_param_0];
	cvta.to.global.u64 	%rd187, %rd2234;
	mul.wide.u32 	%rd188, %r825, 8;
	add.s64 	%rd189, %rd187, %rd188;
	ld.global.nc.u64 	%rd2315, [%rd189];
$L__BB3_40:
	shl.b32 	%r331, %r322, 3;
	and.b32  	%r332, %r331, 248;
	mov.u32 	%r333, _ZZ19INT64_maxmul_kernelILi96ELi32ELi64ELi6ELi4EEvPlS0_S0_iiiE2As;
	add.s32 	%r334, %r333, %r332;
	and.b32  	%r335, %r331, 261888;
	add.s32 	%r336, %r334, %r335;
	st.shared.u64 	[%r336+14336], %rd2315;
$L__BB3_41:
	@%p1 bra 	$L__BB3_43;
	ld.param.u64 	%rd2235, [_Z19INT64_maxmul_kernelILi96ELi32ELi64ELi6ELi4EEvPlS0_S0_iii_param_0];
	cvta.to.global.u64 	%rd190, %rd2235;
	mul.wide.u32 	%rd191, %r826, 8;
	add.s64 	%rd192, %rd190, %rd191;
	ld.global.nc.u64 	%rd193, [%rd192];
	mov.u32 	%r337, %tid.y;
	shl.b32 	%r338, %r337, 4;
	mov.u32 	%r339, %tid.x;
	add.s32 	%r340, %r338, %r339;
	shl.b32 	%r341, %r340, 3;
	and.b32  	%r342, %r341, 248;
	mov.u32 	%r343, _ZZ19INT64_maxmul_kernelILi96ELi32ELi64ELi6ELi4EEvPlS0_S0_iiiE2As;
	add.s32 	%r344, %r343, %r342;
	and.b32  	%r345, %r341, 261888;
	add.s32 	%r346, %r344, %r345;
	st.shared.u64 	[%r346+16384], %rd193;
	bra.uni 	$L__BB3_46;
$L__BB3_43:
	ld.param.u32 	%r793, [_Z19INT64_maxmul_kernelILi96ELi32ELi64ELi6ELi4EEvPlS0_S0_iii_param_5];
	ld.param.u32 	%r717, [_Z19INT64_maxmul_kernelILi96ELi32ELi64ELi6ELi4EEvPlS0_S0_iii_param_3];
	setp.ge.s32 	%p31, %r817, %r793;
	mov.u32 	%r347, %tid.y;
	shl.b32 	%r348, %r347, 4;
	mov.u32 	%r349, %tid.x;
	add.s32 	%r350, %r348, %r349;
	shr.u32 	%r351, %r350, 5;
	mov.u32 	%r352, %ctaid.y;
	mad.lo.s32 	%r353, %r352, 96, %r351;
	add.s32 	%r354, %r353, 64;
	setp.ge.s32 	%p32, %r354, %r717;
	mov.b64 	%rd2316, 0;
	or.pred  	%p33, %p32, %p31;
	@%p33 bra 	$L__BB3_45;
	ld.param.u64 	%rd2236, [_Z19INT64_maxmul_kernelILi96ELi32ELi64ELi6ELi4EEvPlS0_S0_iii_param_0];
	cvta.to.global.u64 	%rd195, %rd2236;
	mul.wide.u32 	%rd196, %r826, 8;
	add.s64 	%rd197, %rd195, %rd196;
	ld.global.nc.u64 	%rd2316, [%rd197];
$L__BB3_45:
	shl.b32 	%r359, %r350, 3;
	and.b32  	%r360, %r359, 248;
	mov.u32 	%r361, _ZZ19INT64_maxmul_kernelILi96ELi32ELi64ELi6ELi4EEvPlS0_S0_iiiE2As;
	add.s32 	%r362, %r361, %r360;
	and.b32  	%r363, %r359, 261888;
	add.s32 	%r364, %r362, %r363;
	st.shared.u64 	[%r364+16384], %rd2316;
$L__BB3_46:
	@%p1 bra 	$L__BB3_48;
	ld.param.u64 	%rd2237, [_Z19INT64_maxmul_kernelILi96ELi32ELi64ELi6ELi4EEvPlS0_S0_iii_param_0];
	cvta.to.global.u64 	%rd198, %rd2237;
	mul.wide.u32 	%rd199, %r827, 8;
	add.s64 	%rd200, %rd198, %rd199;
	ld.global.nc.u64 	%rd201, [%rd200];
	mov.u32 	%r365, %tid.y;
	shl.b32 	%r366, %r365, 4;
	mov.u32 	%r367, %tid.x;
	add.s32 	%r368, %r366, %r367;
	shl.b32 	%r369, %r368, 3;
	and.b32  	%r370, %r369, 248;
	mov.u32 	%r371, _ZZ19INT64_maxmul_kernelILi96ELi32ELi64ELi6ELi4EEvPlS0_S0_iiiE2As;
	add.s32 	%r372, %r371, %r370;
	and.b32  	%r373, %r369, 261888;
	add.s32 	%r374, %r372, %r373;
	st.shared.u64 	[%r374+18432], %rd201;
	bra.uni 	$L__BB3_51;
$L__BB3_48:
	ld.param.u32 	%r794, [_Z19INT64_maxmul_kernelILi96ELi32ELi64ELi6ELi4EEvPlS0_S0_iii_param_5];
	ld.param.u32 	%r718, [_Z19INT64_maxmul_kernelILi96ELi32ELi64ELi6ELi4EEvPlS0_S0_iii_param_3];
	setp.ge.s32 	%p34, %r817, %r794;
	mov.u32 	%r375, %tid.y;
	shl.b32 	%r376, %r375, 4;
	mov.u32 	%r377, %tid.x;
	add.s32 	%r378, %r376, %r377;
	shr.u32 	%r379, %r378, 5;
	mov.u32 	%r380, %ctaid.y;
	mad.lo.s32 	%r381, %r380, 96, %r379;
	add.s32 	%r382, %r381, 72;
	setp.ge.s32 	%p35, %r382, %r718;
	mov.b64 	%rd2317, 0;
	or.pred  	%p36, %p35, %p34;
	@%p36 bra 	$L__BB3_50;
	ld.param.u64 	%rd2238, [_Z19INT64_maxmul_kernelILi96ELi32ELi64ELi6ELi4EEvPlS0_S0_iii_param_0];
	cvta.to.global.u64 	%rd203, %rd2238;
	mul.wide.u32 	%rd204, %r827, 8;
	add.s64 	%rd205, %rd203, %rd204;
	ld.global.nc.u64 	%rd2317, [%rd205];
$L__BB3_50:
	shl.b32 	%r387, %r378, 3;
	and.b32  	%r388, %r387, 248;
	mov.u32 	%r389, _ZZ19INT64_maxmul_kernelILi96ELi32ELi64ELi6ELi4EEvPlS0_S0_iiiE2As;
	add.s32 	%r390, %r389, %r388;
	and.b32  	%r391, %r387, 261888;
	add.s32 	%r392, %r390, %r391;
	st.shared.u64 	[%r392+18432], %rd2317;
$L__BB3_51:
	@%p1 bra 	$L__BB3_53;
	ld.param.u64 	%rd2239, [_Z19INT64_maxmul_kernelILi96ELi32ELi64ELi6ELi4EEvPlS0_S0_iii_param_0];
	cvta.to.global.u64 	%rd206, %rd2239;
	mul.wide.u32 	%rd207, %r828, 8;
	add.s64 	%rd208, %rd206, %rd207;
	ld.global.nc.u64 	%rd209, [%rd208];
	mov.u32 	%r393, %tid.y;
	shl.b32 	%r394, %r393, 4;
	mov.u32 	%r395, %tid.x;
	add.s32 	%r396, %r394, %r395;
	shl.b32 	%r397, %r396, 3;
	and.b32  	%r398, %r397, 248;
	mov.u32 	%r399, _ZZ19INT64_maxmul_kernelILi96ELi32ELi64ELi6ELi4EEvPlS0_S0_iiiE2As;
	add.s32 	%r400, %r399, %r398;
	and.b32  	%r401, %r397, 261888;
	add.s32 	%r402, %r400, %r401;
	st.shared.u64 	[%r402+20480], %rd209;
	bra.uni 	$L__BB3_56;
$L__BB3_53:
	ld.param.u32 	%r795, [_Z19INT64_maxmul_kernelILi96ELi32ELi64ELi6ELi4EEvPlS0_S0_iii_param_5];
	ld.param.u32 	%r719, [_Z19INT64_maxmul_kernelILi96ELi32ELi64ELi6ELi4EEvPlS0_S0_iii_param_3];
	setp.ge.s32 	%p37, %r817, %r795;
	mov.u32 	%r403, %tid.y;
	shl.b32 	%r404, %r403, 4;
	mov.u32 	%r405, %tid.x;
	add.s32 	%r406, %r404, %r405;
	shr.u32 	%r407, %r406, 5;
	mov.u32 	%r408, %ctaid.y;
	mad.lo.s32 	%r409, %r408, 96, %r407;
	add.s32 	%r410, %r409, 80;
	setp.ge.s32 	%p38, %r410, %r719;
	mov.b64 	%rd2318, 0;
	or.pred  	%p39, %p38, %p37;
	@%p39 bra 	$L__BB3_55;
	ld.param.u64 	%rd2240, [_Z19INT64_maxmul_kernelILi96ELi32ELi64ELi6ELi4EEvPlS0_S0_iii_param_0];
	cvta.to.global.u64 	%rd211, %rd2240;
	mul.wide.u32 	%rd212, %r828, 8;
	add.s64 	%rd213, %rd211, %rd212;
	ld.global.nc.u64 	%rd2318, [%rd213];
$L__BB3_55:
	shl.b32 	%r415, %r406, 3;
	and.b32  	%r416, %r415, 248;
	mov.u32 	%r417, _ZZ19INT64_maxmul_kernelILi96ELi32ELi64ELi6ELi4EEvPlS0_S0_iiiE2As;
	add.s32 	%r418, %r417, %r416;
	and.b32  	%r419, %r415, 261888;
	add.s32 	%r420, %r418, %r419;
	st.shared.u64 	[%r420+20480], %rd2318;
$L__BB3_56:
	@%p1 bra 	$L__BB3_58;
	ld.param.u64 	%rd2241, [_Z19INT64_maxmul_kernelILi96ELi32ELi64ELi6ELi4EEvPlS0_S0_iii_param_0];
	cvta.to.global.u64 	%rd214, %rd2241;
	mul.wide.u32 	%rd215, %r829, 8;
	add.s64 	%rd216, %rd214, %rd215;
	ld.global.nc.u64 	%rd217, [%rd216];
	mov.u32 	%r421, %tid.y;
	shl.b32 	%r422, %r421, 4;
	mov.u32 	%r423, %tid.x;
	add.s32 	%r424, %r422, %r423;
	shl.b32 	%r425, %r424, 3;
	and.b32  	%r426, %r425, 248;
	mov.u32 	%r427, _ZZ19INT64_maxmul_kernelILi96ELi32ELi64ELi6ELi4EEvPlS0_S0_iiiE2As;
	add.s32 	%r428, %r427, %r426;
	and.b32  	%r429, %r425, 261888;
	add.s32 	%r430, %r428, %r429;
	st.shared.u64 	[%r430+22528], %rd217;
	bra.uni 	$L__BB3_61;
$L__BB3_58:
	ld.param.u32 	%r796, [_Z19INT64_maxmul_kernelILi96ELi32ELi64ELi6ELi4EEvPlS0_S0_iii_param_5];
	ld.param.u32 	%r720, [_Z19INT64_maxmul_kernelILi96ELi32ELi64ELi6ELi4EEvPlS0_S0_iii_param_3];
	setp.ge.s32 	%p40, %r817, %r796;
	mov.u32 	%r431, %tid.y;
	shl.b32 	%r432, %r431, 4;
	mov.u32 	%r433, %tid.x;
	add.s32 	%r434, %r432, %r433;
	shr.u32 	%r435, %r434, 5;
	mov.u32 	%r436, %ctaid.y;
	mad.lo.s32 	%r437, %r436, 96, %r435;
	add.s32 	%r438, %r437, 88;
	setp.ge.s32 	%p41, %r438, %r720;
	mov.b64 	%rd2319, 0;
	or.pred  	%p42, %p41, %p40;
	@%p42 bra 	$L__BB3_60;
	ld.param.u64 	%rd2242, [_Z19INT64_maxmul_kernelILi96ELi32ELi64ELi6ELi4EEvPlS0_S0_iii_param_0];
	cvta.to.global.u64 	%rd219, %rd2242;
	mul.wide.u32 	%rd220, %r829, 8;
	add.s64 	%rd221, %rd219, %rd220;
	ld.global.nc.u64 	%rd2319, [%rd221];
$L__BB3_60:
	shl.b32 	%r443, %r434, 3;
	and.b32  	%r444, %r443, 248;
	mov.u32 	%r445, _ZZ19INT64_maxmul_kernelILi96ELi32ELi64ELi6ELi4EEvPlS0_S0_iiiE2As;
	add.s32 	%r446, %r445, %r444;
	and.b32  	%r447, %r443, 261888;
	add.s32 	%r448, %r446, %r447;
	st.shared.u64 	[%r448+22528], %rd2319;
$L__BB3_61:
	ld.param.u32 	%r797, [_Z19INT64_maxmul_kernelILi96ELi32ELi64ELi6ELi4EEvPlS0_S0_iii_param_5];
	add.s32 	%r449, %r816, -16;
	add.s32 	%r450, %r797, -32;
	setp.gt.s32 	%p43, %r449, %r450;
	mov.u32 	%r451, %nctaid.x;
	add.s32 	%r452, %r451, -1;
	mov.u32 	%r453, %ctaid.x;
	setp.eq.s32 	%p44, %r453, %r452;
	or.pred  	%p3, %p44, %p43;
	not.pred 	%p45, %p3;
	@%p45 bra 	$L__BB3_64;
	ld.param.u32 	%r798, [_Z19INT64_maxmul_kernelILi96ELi32ELi64ELi6ELi4EEvPlS0_S0_iii_param_5];
	ld.param.u32 	%r746, [_Z19INT64_maxmul_kernelILi96ELi32ELi64ELi6ELi4EEvPlS0_S0_iii_param_4];
	mov.u32 	%r454, %tid.y;
	shl.b32 	%r455, %r454, 4;
	mov.u32 	%r456, %tid.x;
	add.s32 	%r457, %r455, %r456;
	and.b32  	%r458, %r457, 63;
	shl.b32 	%r460, %r453, 6;
	or.b32  	%r461, %r458, %r460;
	setp.ge.s32 	%p46, %r461, %r746;
	setp.ge.s32 	%p47, %r814, %r798;
	mov.b64 	%rd2320, 0;
	or.pred  	%p48, %p47, %p46;
	@%p48 bra 	$L__BB3_65;
	ld.param.u64 	%rd2244, [_Z19INT64_maxmul_kernelILi96ELi32ELi64ELi6ELi4EEvPlS0_S0_iii_param_1];
	cvta.to.global.u64 	%rd226, %rd2244;
	mul.wide.s32 	%rd227, %r808, 8;
	add.s64 	%rd228, %rd226, %rd227;
	ld.global.nc.u64 	%rd2320, [%rd228];
	bra.uni 	$L__BB3_65;
$L__BB3_64:
	ld.param.u64 	%rd2243, [_Z19INT64_maxmul_kernelILi96ELi32ELi64ELi6ELi4EEvPlS0_S0_iii_param_1];
	cvta.to.global.u64 	%rd222, %rd2243;
	mul.wide.s32 	%rd223, %r808, 8;
	add.s64 	%rd224, %rd222, %rd223;
	ld.global.nc.u64 	%rd2320, [%rd224];
$L__BB3_65:
	mov.u32 	%r463, %tid.y;
	shl.b32 	%r464, %r463, 4;
	mov.u32 	%r465, %tid.x;
	add.s32 	%r466, %r464, %r465;
	shl.b32 	%r467, %r466, 3;
	and.b32  	%r468, %r467, 504;
	mov.u32 	%r469, _ZZ19INT64_maxmul_kernelILi96ELi32ELi64ELi6ELi4EEvPlS0_S0_iiiE2Bs;
	add.s32 	%r470, %r469, %r468;
	and.b32  	%r471, %r467, 261632;
	add.s32 	%r472, %r470, %r471;
	st.shared.u64 	[%r472], %rd2320;
	@%p3 bra 	$L__BB3_67;
	ld.param.u64 	%rd2245, [_Z19INT64_maxmul_kernelILi96ELi32ELi64ELi6ELi4EEvPlS0_S0_iii_param_1];
	cvta.to.global.u64 	%rd229, %rd2245;
	mul.wide.s32 	%rd230, %r807, 8;
	add.s64 	%rd231, %rd229, %rd230;
	ld.global.nc.u64 	%rd232, [%rd231];
	st.shared.u64 	[%r472+2048], %rd232;
	bra.uni 	$L__BB3_70;
$L__BB3_67:
	ld.param.u32 	%r799, [_Z19INT64_maxmul_kernelILi96ELi32ELi64ELi6ELi4EEvPlS0_S0_iii_param_5];
	ld.param.u32 	%r747, [_Z19INT64_maxmul_kernelILi96ELi32ELi64ELi6ELi4EEvPlS0_S0_iii_param_4];
	and.b32  	%r487, %r466, 63;
	shl.b32 	%r489, %r453, 6;
	or.b32  	%r490, %r487, %r489;
	setp.ge.s32 	%p49, %r490, %r747;
	add.s32 	%r492, %r814, 4;
	setp.ge.s32 	%p50, %r492, %r799;
	mov.b64 	%rd2321, 0;
	or.pred  	%p51, %p50, %p49;
	@%p51 bra 	$L__BB3_69;
	ld.param.u64 	%rd2246, [_Z19INT64_maxmul_kernelILi96ELi32ELi64ELi6ELi4EEvPlS0_S0_iii_param_1];
	cvta.to.global.u64 	%rd234, %rd2246;
	mul.wide.s32 	%rd235, %r807, 8;
	add.s64 	%rd236, %rd234, %rd235;
	ld.global.nc.u64 	%rd2321, [%rd236];
$L__BB3_69:
	mov.u32 	%r493, %tid.y;
	shl.b32 	%r494, %r493, 4;
	mov.u32 	%r495, %tid.x;
	add.s32 	%r496, %r494, %r495;
	shl.b32 	%r497, %r496, 3;
	and.b32  	%r498, %r497, 504;
	mov.u32 	%r499, _ZZ19INT64_maxmul_kernelILi96ELi32ELi64ELi6ELi4EEvPlS0_S0_iiiE2Bs;
	add.s32 	%r500, %r499, %r498;
	and.b32  	%r501, %r497, 261632;
	add.s32 	%r502, %r500, %r501;
	st.shared.u64 	[%r502+2048], %rd2321;
$L__BB3_70:
	@%p3 bra 	$L__BB3_72;
	ld.param.u64 	%rd2247, [_Z19INT64_maxmul_kernelILi96ELi32ELi64ELi6ELi4EEvPlS0_S0_iii_param_1];
	cvta.to.global.u64 	%rd237, %rd2247;
	mul.wide.s32 	%rd238, %r809, 8;
	add.s64 	%rd239, %rd237, %rd238;
	ld.global.nc.u64 	%rd240, [%rd239];
	mov.u32 	%r509, _ZZ19INT64_maxmul_kernelILi96ELi32ELi64ELi6ELi4EEvPlS0_S0_iiiE2Bs;
	add.s32 	%r510, %r509, %r468;
	and.b32  	%r511, %r467, 261632;
	add.s32 	%r512, %r510, %r511;
	st.shared.u64 	[%r512+4096], %rd240;
	bra.uni 	$L__BB3_75;
$L__BB3_72:
	ld.param.u32 	%r800, [_Z19INT64_maxmul_kernelILi96ELi32ELi64ELi6ELi4EEvPlS0_S0_iii_param_5];
	ld.param.u32 	%r748, [_Z19INT64_maxmul_kernelILi96ELi32ELi64ELi6ELi4EEvPlS0_S0_iii_param_4];
	mov.u32 	%r513, %tid.y;
	shl.b32 	%r514, %r513, 4;
	mov.u32 	%r515, %tid.x;
	add.s32 	%r516, %r514, %r515;
	and.b32  	%r517, %r516, 63;
	mov.u32 	%r518, %ctaid.x;
	shl.b32 	%r519, %r518, 6;
	or.b32  	%r520, %r517, %r519;
	setp.ge.s32 	%p52, %r520, %r748;
	add.s32 	%r522, %r814, 8;
	setp.ge.s32 	%p53, %r522, %r800;
	mov.b64 	%rd2322, 0;
	or.pred  	%p54, %p53, %p52;
	@%p54 bra 	$L__BB3_74;
	ld.param.u64 	%rd2248, [_Z19INT64_maxmul_kernelILi96ELi32ELi64ELi6ELi4EEvPlS0_S0_iii_param_1];
	cvta.to.global.u64 	%rd242, %rd2248;
	mul.wide.s32 	%rd243, %r809, 8;
	add.s64 	%rd244, %rd242, %rd243;
	ld.global.nc.u64 	%rd2322, [%rd244];
$L__BB3_74:
	shl.b32 	%r527, %r516, 3;
	and.b32  	%r528, %r527, 504;
	mov.u32 	%r529, _ZZ19INT64_maxmul_kernelILi96ELi32ELi64ELi6ELi4EEvPlS0_S0_iiiE2Bs;
	add.s32 	%r530, %r529, %r528;
	and.b32  	%r531, %r527, 261632;
	add.s32 	%r532, %r530, %r531;
	st.shared.u64 	[%r532+4096], %rd2322;
$L__BB3_75:
	@%p3 bra 	$L__BB3_77;
	ld.param.u64 	%rd2249, [_Z19INT64_maxmul_kernelILi96ELi32ELi64ELi6ELi4EEvPlS0_S0_iii_param_1];
	cvta.to.global.u64 	%rd245, %rd2249;
	mul.wide.s32 	%rd246, %r810, 8;
	add.s64 	%rd247, %rd245, %rd246;
	ld.global.nc.u64 	%rd248, [%rd247];
	mov.u32 	%r533, %tid.y;
	shl.b32 	%r534, %r533, 4;
	mov.u32 	%r535, %tid.x;
	add.s32 	%r536, %r534, %r535;
	shl.b32 	%r537, %r536, 3;
	and.b32  	%r538, %r537, 504;
	mov.u32 	%r539, _ZZ19INT64_maxmul_kernelILi96ELi32ELi64ELi6ELi4EEvPlS0_S0_iiiE2Bs;
	add.s32 	%r540, %r539, %r538;
	and.b32  	%r541, %r537, 261632;
	add.s32 	%r542, %r540, %r541;
	st.shared.u64 	[%r542+6144], %rd248;
	bra.uni 	$L__BB3_80;
$L__BB3_77:
	ld.param.u32 	%r801, [_Z19INT64_maxmul_kernelILi96ELi32ELi64ELi6ELi4EEvPlS0_S0_iii_param_5];
	ld.param.u32 	%r749, [_Z19INT64_maxmul_kernelILi96ELi32ELi64ELi6ELi4EEvPlS0_S0_iii_param_4];
	mov.u32 	%r543, %tid.y;
	shl.b32 	%r544, %r543, 4;
	mov.u32 	%r545, %tid.x;
	add.s32 	%r546, %r544, %r545;
	and.b32  	%r547, %r546, 63;
	mov.u32 	%r548, %ctaid.x;
	shl.b32 	%r549, %r548, 6;
	or.b32  	%r550, %r547, %r549;
	setp.ge.s32 	%p55, %r550, %r749;
	add.s32 	%r552, %r814, 12;
	setp.ge.s32 	%p56, %r552, %r801;
	mov.b64 	%rd2323, 0;
	or.pred  	%p57, %p56, %p55;
	@%p57 bra 	$L__BB3_79;
	ld.param.u64 	%rd2250, [_Z19INT64_maxmul_kernelILi96ELi32ELi64ELi6ELi4EEvPlS0_S0_iii_param_1];
	cvta.to.global.u64 	%rd250, %rd2250;
	mul.wide.s32 	%rd251, %r810, 8;
	add.s64 	%rd252, %rd250, %rd251;
	ld.global.nc.u64 	%rd2323, [%rd252];
$L__BB3_79:
	shl.b32 	%r557, %r546, 3;
	and.b32  	%r558, %r557, 504;
	mov.u32 	%r559, _ZZ19INT64_maxmul_kernelILi96ELi32ELi64ELi6ELi4EEvPlS0_S0_iiiE2Bs;
	add.s32 	%r560, %r559, %r558;
	and.b32  	%r561, %r557, 261632;
	add.s32 	%r562, %r560, %r561;
	st.shared.u64 	[%r562+6144], %rd2323;
$L__BB3_80:
	@%p3 bra 	$L__BB3_82;
	ld.param.u64 	%rd2251, [_Z19INT64_maxmul_kernelILi96ELi32ELi64ELi6ELi4EEvPlS0_S0_iii_param_1];
	cvta.to.global.u64 	%rd253, %rd2251;
	mul.wide.s32 	%rd254, %r811, 8;
	add.s64 	%rd255, %rd253, %rd254;
	ld.global.nc.u64 	%rd256, [%rd255];
	mov.u32 	%r563, %tid.y;
	shl.b32 	%r564, %r563, 4;
	mov.u32 	%r565, %tid.x;
	add.s32 	%r566, %r564, %r565;
	shl.b32 	%r567, %r566, 3;
	and.b32  	%r568, %r567, 504;
	mov.u32 	%r569, _ZZ19INT64_maxmul_kernelILi96ELi32ELi64ELi6ELi4EEvPlS0_S0_iiiE2Bs;
	add.s32 	%r570, %r569, %r568;
	and.b32  	%r571, %r567, 261632;
	add.s32 	%r572, %r570, %r571;
	st.shared.u64 	[%r572+8192], %rd256;
	bra.uni 	$L__BB3_85;
$L__BB3_82:
	ld.param.u32 	%r802, [_Z19INT64_maxmul_kernelILi96ELi32ELi64ELi6ELi4EEvPlS0_S0_iii_param_5];
	ld.param.u32 	%r750, [_Z19INT64_maxmul_kernelILi96ELi32ELi64ELi6ELi4EEvPlS0_S0_iii_param_4];
	mov.u32 	%r573, %tid.y;
	shl.b32 	%r574, %r573, 4;
	mov.u32 	%r575, %tid.x;
	add.s32 	%r576, %r574, %r575;
	and.b32  	%r577, %r576, 63;
	mov.u32 	%r578, %ctaid.x;
	shl.b32 	%r579, %r578, 6;
	or.b32  	%r580, %r577, %r579;
	setp.ge.s32 	%p58, %r580, %r750;
	add.s32 	%r582, %r814, 16;
	setp.ge.s32 	%p59, %r582, %r802;
	mov.b64 	%rd2324, 0;
	or.pred  	%p60, %p59, %p58;
	@%p60 bra 	$L__BB3_84;
	ld.param.u64 	%rd2252, [_Z19INT64_maxmul_kernelILi96ELi32ELi64ELi6ELi4EEvPlS0_S0_iii_param_1];
	cvta.to.global.u64 	%rd258, %rd2252;
	mul.wide.s32 	%rd259, %r811, 8;
	add.s64 	%rd260, %rd258, %rd259;
	ld.global.nc.u64 	%rd2324, [%rd260];
$L__BB3_84:
	shl.b32 	%r587, %r576, 3;
	and.b32  	%r588, %r587, 504;
	mov.u32 	%r589, _ZZ19INT64_maxmul_kernelILi96ELi32ELi64ELi6ELi4EEvPlS0_S0_iiiE2Bs;
	add.s32 	%r590, %r589, %r588;
	and.b32  	%r591, %r587, 261632;
	add.s32 	%r592, %r590, %r591;
	st.shared.u64 	[%r592+8192], %rd2324;
$L__BB3_85:
	@%p3 bra 	$L__BB3_87;
	ld.param.u64 	%rd2253, [_Z19INT64_maxmul_kernelILi96ELi32ELi64ELi6ELi4EEvPlS0_S0_iii_param_1];
	cvta.to.global.u64 	%rd261, %rd2253;
	mul.wide.s32 	%rd262, %r812, 8;
	add.s64 	%rd263, %rd261, %rd262;
	ld.global.nc.u64 	%rd264, [%rd263];
	mov.u32 	%r593, %tid.y;
	shl.b32 	%r594, %r593, 4;
	mov.u32 	%r595, %tid.x;
	add.s32 	%r596, %r594, %r595;
	shl.b32 	%r597, %r596, 3;
	and.b32  	%r598, %r597, 504;
	mov.u32 	%r599, _ZZ19INT64_maxmul_kernelILi96ELi32ELi64ELi6ELi4EEvPlS0_S0_iiiE2Bs;
	add.s32 	%r600, %r599, %r598;
	and.b32  	%r601, %r597, 261632;
	add.s32 	%r602, %r600, %r601;
	st.shared.u64 	[%r602+10240], %rd264;
	bra.uni 	$L__BB3_90;
$L__BB3_87:
	ld.param.u32 	%r803, [_Z19INT64_maxmul_kernelILi96ELi32ELi64ELi6ELi4EEvPlS0_S0_iii_param_5];
	ld.param.u32 	%r751, [_Z19INT64_maxmul_kernelILi96ELi32ELi64ELi6ELi4EEvPlS0_S0_iii_param_4];
	mov.u32 	%r603, %tid.y;
	shl.b32 	%r604, %r603, 4;
	mov.u32 	%r605, %tid.x;
	add.s32 	%r606, %r604, %r605;
	and.b32  	%r607, %r606, 63;
	mov.u32 	%r608, %ctaid.x;
	shl.b32 	%r609, %r608, 6;
	or.b32  	%r610, %r607, %r609;
	setp.ge.s32 	%p61, %r610, %r751;
	add.s32 	%r612, %r814, 20;
	setp.ge.s32 	%p62, %r612, %r803;
	mov.b64 	%rd2325, 0;
	or.pred  	%p63, %p62, %p61;
	@%p63 bra 	$L__BB3_89;
	ld.param.u64 	%rd2254, [_Z19INT64_maxmul_kernelILi96ELi32ELi64ELi6ELi4EEvPlS0_S0_iii_param_1];
	cvta.to.global.u64 	%rd266, %rd2254;
	mul.wide.s32 	%rd267, %r812, 8;
	add.s64 	%rd268, %rd266, %rd267;
	ld.global.nc.u64 	%rd2325, [%rd268];
$L__BB3_89:
	shl.b32 	%r617, %r606, 3;
	and.b32  	%r618, %r617, 504;
	mov.u32 	%r619, _ZZ19INT64_maxmul_kernelILi96ELi32ELi64ELi6ELi4EEvPlS0_S0_iiiE2Bs;
	add.s32 	%r620, %r619, %r618;
	and.b32  	%r621, %r617, 261632;
	add.s32 	%r622, %r620, %r621;
	st.shared.u64 	[%r622+10240], %rd2325;
$L__BB3_90:
	@%p3 bra 	$L__BB3_92;
	ld.param.u64 	%rd2255, [_Z19INT64_maxmul_kernelILi96ELi32ELi64ELi6ELi4EEvPlS0_S0_iii_param_1];
	cvta.to.global.u64 	%rd269, %rd2255;
	mul.wide.s32 	%rd270, %r813, 8;
	add.s64 	%rd271, %rd269, %rd270;
	ld.global.nc.u64 	%rd272, [%rd271];
	mov.u32 	%r623, %tid.y;
	shl.b32 	%r624, %r623, 4;
	mov.u32 	%r625, %tid.x;
	add.s32 	%r626, %r624, %r625;
	shl.b32 	%r627, %r626, 3;
	and.b32  	%r628, %r627, 504;
	mov.u32 	%r629, _ZZ19INT64_maxmul_kernelILi96ELi32ELi64ELi6ELi4EEvPlS0_S0_iiiE2Bs;
	add.s32 	%r630, %r629, %r628;
	and.b32  	%r631, %r627, 261632;
	add.s32 	%r632, %r630, %r631;
	st.shared.u64 	[%r632+12288], %rd272;
	bra.uni 	$L__BB3_95;
$L__BB3_92:
	ld.param.u32 	%r804, [_Z19INT64_maxmul_kernelILi96ELi32ELi64ELi6ELi4EEvPlS0_S0_iii_param_5];
	ld.param.u32 	%r752, [_Z19INT64_maxmul_kernelILi96ELi32ELi64ELi6ELi4EEvPlS0_S0_iii_param_4];
	mov.u32 	%r633, %tid.y;
	shl.b32 	%r634, %r633, 4;
	mov.u32 	%r635, %tid.x;
	add.s32 	%r636, %r634, %r635;
	and.b32  	%r637, %r636, 63;
	mov.u32 	%r638, %ctaid.x;
	shl.b32 	%r639, %r638, 6;
	or.b32  	%r640, %r637, %r639;
	setp.ge.s32 	%p64, %r640, %r752;
	add.s32 	%r642, %r814, 24;
	setp.ge.s32 	%p65, %r642, %r804;
	mov.b64 	%rd2326, 0;
	or.pred  	%p66, %p65, %p64;
	@%p66 bra 	$L__BB3_94;
	ld.param.u64 	%rd2256, [_Z19INT64_maxmul_kernelILi96ELi32ELi64ELi6ELi4EEvPlS0_S0_iii_param_1];
	cvta.to.global.u64 	%rd274, %rd2256;
	mul.wide.s32 	%rd275, %r813, 8;
	add.s64 	%rd276, %rd274, %rd275;
	ld.global.nc.u64 	%rd2326, [%rd276];
$L__BB3_94:
	shl.b32 	%r647, %r636, 3;
	and.b32  	%r648, %r647, 504;
	mov.u32 	%r649, _ZZ19INT64_maxmul_kernelILi96ELi32ELi64ELi6ELi4EEvPlS0_S0_iiiE2Bs;
	add.s32 	%r650, %r649, %r648;
	and.b32  	%r651, %r647, 261632;
	add.s32 	%r652, %r650, %r651;
	st.shared.u64 	[%r652+12288], %rd2326;
$L__BB3_95:
	@%p3 bra 	$L__BB3_97;
	ld.param.u64 	%rd2257, [_Z19INT64_maxmul_kernelILi96ELi32ELi64ELi6ELi4EEvPlS0_S0_iii_param_1];
	cvta.to.global.u64 	%rd277, %rd2257;
	mul.wide.s32 	%rd278, %r815, 8;
	add.s64 	%rd279, %rd277, %rd278;
	ld.global.nc.u64 	%rd280, [%rd279];
	mov.u32 	%r653, %tid.y;
	shl.b32 	%r654, %r653, 4;
	mov.u32 	%r655, %tid.x;
	add.s32 	%r656, %r654, %r655;
	shl.b32 	%r657, %r656, 3;
	and.b32  	%r658, %r657, 504;
	mov.u32 	%r659, _ZZ19INT64_maxmul_kernelILi96ELi32ELi64ELi6ELi4EEvPlS0_S0_iiiE2Bs;
	add.s32 	%r660, %r659, %r658;
	and.b32  	%r661, %r657, 261632;
	add.s32 	%r662, %r660, %r661;
	st.shared.u64 	[%r662+14336], %rd280;
	bra.uni 	$L__BB3_100;
$L__BB3_97:
	ld.param.u32 	%r805, [_Z19INT64_maxmul_kernelILi96ELi32ELi64ELi6ELi4EEvPlS0_S0_iii_param_5];
	ld.param.u32 	%r753, [_Z19INT64_maxmul_kernelILi96ELi32ELi64ELi6ELi4EEvPlS0_S0_iii_param_4];
	mov.u32 	%r663, %tid.y;
	shl.b32 	%r664, %r663, 4;
	mov.u32 	%r665, %tid.x;
	add.s32 	%r666, %r664, %r665;
	and.b32  	%r667, %r666, 63;
	mov.u32 	%r668, %ctaid.x;
	shl.b32 	%r669, %r668, 6;
	or.b32  	%r670, %r667, %r669;
	setp.ge.s32 	%p67, %r670, %r753;
	add.s32 	%r672, %r814, 28;
	setp.ge.s32 	%p68, %r672, %r805;
	mov.b64 	%rd2327, 0;
	or.pred  	%p69, %p68, %p67;
	@%p69 bra 	$L__BB3_99;
	ld.param.u64 	%rd2258, [_Z19INT64_maxmul_kernelILi96ELi32ELi64ELi6ELi4EEvPlS0_S0_iii_param_1];
	cvta.to.global.u64 	%rd282, %rd2258;
	mul.wide.s32 	%rd283, %r815, 8;
	add.s64 	%rd284, %rd282, %rd283;
	ld.global.nc.u64 	%rd2327, [%rd284];
$L__BB3_99:
	shl.b32 	%r677, %r666, 3;
	and.b32  	%r678, %r677, 504;
	mov.u32 	%r679, _ZZ19INT64_maxmul_kernelILi96ELi32ELi64ELi6ELi4EEvPlS0_S0_iiiE2Bs;
	add.s32 	%r680, %r679, %r678;
	and.b32  	%r681, %r677, 261632;
	add.s32 	%r682, %r680, %r681;
	st.shared.u64 	[%r682+14336], %rd2327;
$L__BB3_100:
	ld.param.u32 	%r806, [_Z19INT64_maxmul_kernelILi96ELi32ELi64ELi6ELi4EEvPlS0_S0_iii_param_5];
	ld.param.u32 	%r754, [_Z19INT64_maxmul_kernelILi96ELi32ELi64ELi6ELi4EEvPlS0_S0_iii_param_4];
	bar.sync 	0;
	mov.u32 	%r683, %tid.y;
	shl.b32 	%r684, %r683, 8;
	mov.u32 	%r685, _ZZ19INT64_maxmul_kernelILi96ELi32ELi64ELi6ELi4EEvPlS0_S0_iiiE2As;
	add.s32 	%r686, %r685, %r684;
	ld.shared.u64 	%rd285, [%r686];
	mov.u32 	%r687, %tid.x;
	shl.b32 	%r688, %r687, 3;
	mov.u32 	%r689, _ZZ19INT64_maxmul_kernelILi96ELi32ELi64ELi6ELi4EEvPlS0_S0_iiiE2Bs;
	add.s32 	%r690, %r689, %r688;
	ld.shared.u64 	%rd286, [%r690];
	mul.lo.s64 	%rd287, %rd286, %rd285;
	max.s64 	%rd288, %rd287, %rd2283;
	ld.shared.u64 	%rd289, [%r690+128];
	mul.lo.s64 	%rd290, %rd289, %rd285;
	max.s64 	%rd291, %rd290, %rd2282;
	ld.shared.u64 	%rd292, [%r690+256];
	mul.lo.s64 	%rd293, %rd292, %rd285;
	max.s64 	%rd294, %rd293, %rd2281;
	ld.shared.u64 	%rd295, [%r690+384];
	mul.lo.s64 	%rd296, %rd295, %rd285;
	max.s64 	%rd297, %rd296, %rd2280;
	ld.shared.u64 	%rd298, [%r686+4096];
	mul.lo.s64 	%rd299, %rd286, %rd298;
	max.s64 	%rd300, %rd299, %rd2279;
	mul.lo.s64 	%rd301, %rd289, %rd298;
	max.s64 	%rd302, %rd301, %rd2278;
	mul.lo.s64 	%rd303, %rd292, %rd298;
	max.s64 	%rd304, %rd303, %rd2277;
	mul.lo.s64 	%rd305, %rd295, %rd298;
	max.s64 	%rd306, %rd305, %rd2276;
	ld.shared.u64 	%rd307, [%r686+8192];
	mul.lo.s64 	%rd308, %rd286, %rd307;
	max.s64 	%rd309, %rd308, %rd2275;
	mul.lo.s64 	%rd310, %rd289, %rd307;
	max.s64 	%rd311, %rd310, %rd2274;
	mul.lo.s64 	%rd312, %rd292, %rd307;
	max.s64 	%rd313, %rd312, %rd2273;
	mul.lo.s64 	%rd314, %rd295, %rd307;
	max.s64 	%rd315, %rd314, %rd2272;
	ld.shared.u64 	%rd316, [%r686+12288];
	mul.lo.s64 	%rd317, %rd286, %rd316;
	max.s64 	%rd318, %rd317, %rd2271;
	mul.lo.s64 	%rd319, %rd289, %rd316;
	max.s64 	%rd320, %rd319, %rd2270;
	mul.lo.s64 	%rd321, %rd292, %rd316;
	max.s64 	%rd322, %rd321, %rd2269;
	mul.lo.s64 	%rd323, %rd295, %rd316;
	max.s64 	%rd324, %rd323, %rd2268;
	ld.shared.u64 	%rd325, [%r686+16384];
	mul.lo.s64 	%rd326, %rd286, %rd325;
	max.s64 	%rd327, %rd326, %rd2267;
	mul.lo.s64 	%rd328, %rd289, %rd325;
	max.s64 	%rd329, %rd328, %rd2266;
	mul.lo.s64 	%rd330, %rd292, %rd325;
	max.s64 	%rd331, %rd330, %rd2265;
	mul.lo.s64 	%rd332, %rd295, %rd325;
	max.s64 	%rd333, %rd332, %rd2264;
	ld.shared.u64 	%rd334, [%r686+20480];
	mul.lo.s64 	%rd335, %rd286, %rd334;
	max.s64 	%rd336, %rd335, %rd2263;
	mul.lo.s64 	%rd337, %rd289, %rd334;
	max.s64 	%rd338, %rd337, %rd2262;
	mul.lo.s64 	%rd339, %rd292, %rd334;
	max.s64 	%rd340, %rd339, %rd2261;
	mul.lo.s64 	%rd341, %rd295, %rd334;
	max.s64 	%rd342, %rd341, %rd2260;
	ld.shared.u64 	%rd343, [%r686+8];
	ld.shared.u64 	%rd344, [%r690+512];
	mul.lo.s64 	%rd345, %rd344, %rd343;
	max.s64 	%rd346, %rd345, %rd288;
	ld.shared.u64 	%rd347, [%r690+640];
	mul.lo.s64 	%rd348, %rd347, %rd343;
	max.s64 	%rd349, %rd348, %rd291;
	ld.shared.u64 	%rd350, [%r690+768];
	mul.lo.s64 	%rd351, %rd350, %rd343;
	max.s64 	%rd352, %rd351, %rd294;
	ld.shared.u64 	%rd353, [%r690+896];
	mul.lo.s64 	%rd354, %rd353, %rd343;
	max.s64 	%rd355, %rd354, %rd297;
	ld.shared.u64 	%rd356, [%r686+4104];
	mul.lo.s64 	%rd357, %rd344, %rd356;
	max.s64 	%rd358, %rd357, %rd300;
	mul.lo.s64 	%rd359, %rd347, %rd356;
	max.s64 	%rd360, %rd359, %rd302;
	mul.lo.s64 	%rd361, %rd350, %rd356;
	max.s64 	%rd362, %rd361, %rd304;
	mul.lo.s64 	%rd363, %rd353, %rd356;
	max.s64 	%rd364, %rd363, %rd306;
	ld.shared.u64 	%rd365, [%r686+8200];
	mul.lo.s64 	%rd366, %rd344, %rd365;
	max.s64 	%rd367, %rd366, %rd309;
	mul.lo.s64 	%rd368, %rd347, %rd365;
	max.s64 	%rd369, %rd368, %rd311;
	mul.lo.s64 	%rd370, %rd350, %rd365;
	max.s64 	%rd371, %rd370, %rd313;
	mul.lo.s64 	%rd372, %rd353, %rd365;
	max.s64 	%rd373, %rd372, %rd315;
	ld.shared.u64 	%rd374, [%r686+12296];
	mul.lo.s64 	%rd375, %rd344, %rd374;
	max.s64 	%rd376, %rd375, %rd318;
	mul.lo.s64 	%rd377, %rd347, %rd374;
	max.s64 	%rd378, %rd377, %rd320;
	mul.lo.s64 	%rd379, %rd350, %rd374;
	max.s64 	%rd380, %rd379, %rd322;
	mul.lo.s64 	%rd381, %rd353, %rd374;
	max.s64 	%rd382, %rd381, %rd324;
	ld.shared.u64 	%rd383, [%r686+16392];
	mul.lo.s64 	%rd384, %rd344, %rd383;
	max.s64 	%rd385, %rd384, %rd327;
	mul.lo.s64 	%rd386, %rd347, %rd383;
	max.s64 	%rd387, %rd386, %rd329;
	mul.lo.s64 	%rd388, %rd350, %rd383;
	max.s64 	%rd389, %rd388, %rd331;
	mul.lo.s64 	%rd390, %rd353, %rd383;
	max.s64 	%rd391, %rd390, %rd333;
	ld.shared.u64 	%rd392, [%r686+20488];
	mul.lo.s64 	%rd393, %rd344, %rd392;
	max.s64 	%rd394, %rd393, %rd336;
	mul.lo.s64 	%rd395, %rd347, %rd392;
	max.s64 	%rd396, %rd395, %rd338;
	mul.lo.s64 	%rd397, %rd350, %rd392;
	max.s64 	%rd398, %rd397, %rd340;
	mul.lo.s64 	%rd399, %rd353, %rd392;
	max.s64 	%rd400, %rd399, %rd342;
	ld.shared.u64 	%rd401, [%r686+16];
	ld.shared.u64 	%rd402, [%r690+1024];
	mul.lo.s64 	%rd403, %rd402, %rd401;
	max.s64 	%rd404, %rd403, %rd346;
	ld.shared.u64 	%rd405, [%r690+1152];
	mul.lo.s64 	%rd406, %rd405, %rd401;
	max.s64 	%rd407, %rd406, %rd349;
	ld.shared.u64 	%rd408, [%r690+1280];
	mul.lo.s64 	%rd409, %rd408, %rd401;
	max.s64 	%rd410, %rd409, %rd352;
	ld.shared.u64 	%rd411, [%r690+1408];
	mul.lo.s64 	%rd412, %rd411, %rd401;
	max.s64 	%rd413, %rd412, %rd355;
	ld.shared.u64 	%rd414, [%r686+4112];
	mul.lo.s64 	%rd415, %rd402, %rd414;
	max.s64 	%rd416, %rd415, %rd358;
	mul.lo.s64 	%rd417, %rd405, %rd414;
	max.s64 	%rd418, %rd417, %rd360;
	mul.lo.s64 	%rd419, %rd408, %rd414;
	max.s64 	%rd420, %rd419, %rd362;
	mul.lo.s64 	%rd421, %rd411, %rd414;
	max.s64 	%rd422, %rd421, %rd364;
	ld.shared.u64 	%rd423, [%r686+8208];
	mul.lo.s64 	%rd424, %rd402, %rd423;
	max.s64 	%rd425, %rd424, %rd367;
	mul.lo.s64 	%rd426, %rd405, %rd423;
	max.s64 	%rd427, %rd426, %rd369;
	mul.lo.s64 	%rd428, %rd408, %rd423;
	max.s64 	%rd429, %rd428, %rd371;
	mul.lo.s64 	%rd430, %rd411, %rd423;
	max.s64 	%rd431, %rd430, %rd373;
	ld.shared.u64 	%rd432, [%r686+12304];
	mul.lo.s64 	%rd433, %rd402, %rd432;
	max.s64 	%rd434, %rd433, %rd376;
	mul.lo.s64 	%rd435, %rd405, %rd432;
	max.s64 	%rd436, %rd435, %rd378;
	mul.lo.s64 	%rd437, %rd408, %rd432;
	max.s64 	%rd438, %rd437, %rd380;
	mul.lo.s64 	%rd439, %rd411, %rd432;
	max.s64 	%rd440, %rd439, %rd382;
	ld.shared.u64 	%rd441, [%r686+16400];
	mul.lo.s64 	%rd442, %rd402, %rd441;
	max.s64 	%rd443, %rd442, %rd385;
	mul.lo.s64 	%rd444, %rd405, %rd441;
	max.s64 	%rd445, %rd444, %rd387;
	mul.lo.s64 	%rd446, %rd408, %rd441;
	max.s64 	%rd447, %rd446, %rd389;
	mul.lo.s64 	%rd448, %rd411, %rd441;
	max.s64 	%rd449, %rd448, %rd391;
	ld.shared.u64 	%rd450, [%r686+20496];
	mul.lo.s64 	%rd451, %rd402, %rd450;
	max.s64 	%rd452, %rd451, %rd394;
	mul.lo.s64 	%rd453, %rd405, %rd450;
	max.s64 	%rd454, %rd453, %rd396;
	mul.lo.s64 	%rd455, %rd408, %rd450;
	max.s64 	%rd456, %rd455, %rd398;
	mul.lo.s64 	%rd457, %rd411, %rd450;
	max.s64 	%rd458, %rd457, %rd400;
	ld.shared.u64 	%rd459, [%r686+24];
	ld.shared.u64 	%rd460, [%r690+1536];
	mul.lo.s64 	%rd461, %rd460, %rd459;
	max.s64 	%rd462, %rd461, %rd404;
	ld.shared.u64 	%rd463, [%r690+1664];
	mul.lo.s64 	%rd464, %rd463, %rd459;
	max.s64 	%rd465, %rd464, %rd407;
	ld.shared.u64 	%rd466, [%r690+1792];
	mul.lo.s64 	%rd467, %rd466, %rd459;
	max.s64 	%rd468, %rd467, %rd410;
	ld.shared.u64 	%rd469, [%r690+1920];
	mul.lo.s64 	%rd470, %rd469, %rd459;
	max.s64 	%rd471, %rd470, %rd413;
	ld.shared.u64 	%rd472, [%r686+4120];
	mul.lo.s64 	%rd473, %rd460, %rd472;
	max.s64 	%rd474, %rd473, %rd416;
	mul.lo.s64 	%rd475, %rd463, %rd472;
	max.s64 	%rd476, %rd475, %rd418;
	mul.lo.s64 	%rd477, %rd466, %rd472;
	max.s64 	%rd478, %rd477, %rd420;
	mul.lo.s64 	%rd479, %rd469, %rd472;
	max.s64 	%rd480, %rd479, %rd422;
	ld.shared.u64 	%rd481, [%r686+8216];
	mul.lo.s64 	%rd482, %rd460, %rd481;
	max.s64 	%rd483, %rd482, %rd425;
	mul.lo.s64 	%rd484, %rd463, %rd481;
	max.s64 	%rd485, %rd484, %rd427;
	mul.lo.s64 	%rd486, %rd466, %rd481;
	max.s64 	%rd487, %rd486, %rd429;
	mul.lo.s64 	%rd488, %rd469, %rd481;
	max.s64 	%rd489, %rd488, %rd431;
	ld.shared.u64 	%rd490, [%r686+12312];
	mul.lo.s64 	%rd491, %rd460, %rd490;
	max.s64 	%rd492, %rd491, %rd434;
	mul.lo.s64 	%rd493, %rd463, %rd490;
	max.s64 	%rd494, %rd493, %rd436;
	mul.lo.s64 	%rd495, %rd466, %rd490;
	max.s64 	%rd496, %rd495, %rd438;
	mul.lo.s64 	%rd497, %rd469, %rd490;
	max.s64 	%rd498, %rd497, %rd440;
	ld.shared.u64 	%rd499, [%r686+16408];
	mul.lo.s64 	%rd500, %rd460, %rd499;
	max.s64 	%rd501, %rd500, %rd443;
	mul.lo.s64 	%rd502, %rd463, %rd499;
	max.s64 	%rd503, %rd502, %rd445;
	mul.lo.s64 	%rd504, %rd466, %rd499;
	max.s64 	%rd505, %rd504, %rd447;
	mul.lo.s64 	%rd506, %rd469, %rd499;
	max.s64 	%rd507, %rd506, %rd449;
	ld.shared.u64 	%rd508, [%r686+20504];
	mul.lo.s64 	%rd509, %rd460, %rd508;
	max.s64 	%rd510, %rd509, %rd452;
	mul.lo.s64 	%rd511, %rd463, %rd508;
	max.s64 	%rd512, %rd511, %rd454;
	mul.lo.s64 	%rd513, %rd466, %rd508;
	max.s64 	%rd514, %rd513, %rd456;
	mul.lo.s64 	%rd515, %rd469, %rd508;
	max.s64 	%rd516, %rd515, %rd458;
	ld.shared.u64 	%rd517, [%r686+32];
	ld.shared.u64 	%rd518, [%r690+2048];
	mul.lo.s64 	%rd519, %rd518, %rd517;
	max.s64 	%rd520, %rd519, %rd462;
	ld.shared.u64 	%rd521, [%r690+2176];
	mul.lo.s64 	%rd522, %rd521, %rd517;
	max.s64 	%rd523, %rd522, %rd465;
	ld.shared.u64 	%rd524, [%r690+2304];
	mul.lo.s64 	%rd525, %rd524, %rd517;
	max.s64 	%rd526, %rd525, %rd468;
	ld.shared.u64 	%rd527, [%r690+2432];
	mul.lo.s64 	%rd528, %rd527, %rd517;
	max.s64 	%rd529, %rd528, %rd471;
	ld.shared.u64 	%rd530, [%r686+4128];
	mul.lo.s64 	%rd531, %rd518, %rd530;
	max.s64 	%rd532, %rd531, %rd474;
	mul.lo.s64 	%rd533, %rd521, %rd530;
	max.s64 	%rd534, %rd533, %rd476;
	mul.lo.s64 	%rd535, %rd524, %rd530;
	max.s64 	%rd536, %rd535, %rd478;
	mul.lo.s64 	%rd537, %rd527, %rd530;
	max.s64 	%rd538, %rd537, %rd480;
	ld.shared.u64 	%rd539, [%r686+8224];
	mul.lo.s64 	%rd540, %rd518, %rd539;
	max.s64 	%rd541, %rd540, %rd483;
	mul.lo.s64 	%rd542, %rd521, %rd539;
	max.s64 	%rd543, %rd542, %rd485;
	mul.lo.s64 	%rd544, %rd524, %rd539;
	max.s64 	%rd545, %rd544, %rd487;
	mul.lo.s64 	%rd546, %rd527, %rd539;
	max.s64 	%rd547, %rd546, %rd489;
	ld.shared.u64 	%rd548, [%r686+12320];
	mul.lo.s64 	%rd549, %rd518, %rd548;
	max.s64 	%rd550, %rd549, %rd492;
	mul.lo.s64 	%rd551, %rd521, %rd548;
	max.s64 	%rd552, %rd551, %rd494;
	mul.lo.s64 	%rd553, %rd524, %rd548;
	max.s64 	%rd554, %rd553, %rd496;
	mul.lo.s64 	%rd555, %rd527, %rd548;
	max.s64 	%rd556, %rd555, %rd498;
	ld.shared.u64 	%rd557, [%r686+16416];
	mul.lo.s64 	%rd558, %rd518, %rd557;
	max.s64 	%rd559, %rd558, %rd501;
	mul.lo.s64 	%rd560, %rd521, %rd557;
	max.s64 	%rd561, %rd560, %rd503;
	mul.lo.s64 	%rd562, %rd524, %rd557;
	max.s64 	%rd563, %rd562, %rd505;
	mul.lo.s64 	%rd564, %rd527, %rd557;
	max.s64 	%rd565, %rd564, %rd507;
	ld.shared.u64 	%rd566, [%r686+20512];
	mul.lo.s64 	%rd567, %rd518, %rd566;
	max.s64 	%rd568, %rd567, %rd510;
	mul.lo.s64 	%rd569, %rd521, %rd566;
	max.s64 	%rd570, %rd569, %rd512;
	mul.lo.s64 	%rd571, %rd524, %rd566;
	max.s64 	%rd572, %rd571, %rd514;
	mul.lo.s64 	%rd573, %rd527, %rd566;
	max.s64 	%rd574, %rd573, %rd516;
	ld.shared.u64 	%rd575, [%r686+40];
	ld.shared.u64 	%rd576, [%r690+2560];
	mul.lo.s64 	%rd577, %rd576, %rd575;
	max.s64 	%rd578, %rd577, %rd520;
	ld.shared.u64 	%rd579, [%r690+2688];
	mul.lo.s64 	%rd580, %rd579, %rd575;
	max.s64 	%rd581, %rd580, %rd523;
	ld.shared.u64 	%rd582, [%r690+2816];
	mul.lo.s64 	%rd583, %rd582, %rd575;
	max.s64 	%rd584, %rd583, %rd526;
	ld.shared.u64 	%rd585, [%r690+2944];
	mul.lo.s64 	%rd586, %rd585, %rd575;
	max.s64 	%rd587, %rd586, %rd529;
	ld.shared.u64 	%rd588, [%r686+4136];
	mul.lo.s64 	%rd589, %rd576, %rd588;
	max.s64 	%rd590, %rd589, %rd532;
	mul.lo.s64 	%rd591, %rd579, %rd588;
	max.s64 	%rd592, %rd591, %rd534;
	mul.lo.s64 	%rd593, %rd582, %rd588;
	max.s64 	%rd594, %rd593, %rd536;
	mul.lo.s64 	%rd595, %rd585, %rd588;
	max.s64 	%rd596, %rd595, %rd538;
	ld.shared.u64 	%rd597, [%r686+8232];
	mul.lo.s64 	%rd598, %rd576, %rd597;
	max.s64 	%rd599, %rd598, %rd541;
	mul.lo.s64 	%rd600, %rd579, %rd597;
	max.s64 	%rd601, %rd600, %rd543;
	mul.lo.s64 	%rd602, %rd582, %rd597;
	max.s64 	%rd603, %rd602, %rd545;
	mul.lo.s64 	%rd604, %rd585, %rd597;
	max.s64 	%rd605, %rd604, %rd547;
	ld.shared.u64 	%rd606, [%r686+12328];
	mul.lo.s64 	%rd607, %rd576, %rd606;
	max.s64 	%rd608, %rd607, %rd550;
	mul.lo.s64 	%rd609, %rd579, %rd606;
	max.s64 	%rd610, %rd609, %rd552;
	mul.lo.s64 	%rd611, %rd582, %rd606;
	max.s64 	%rd612, %rd611, %rd554;
	mul.lo.s64 	%rd613, %rd585, %rd606;
	max.s64 	%rd614, %rd613, %rd556;
	ld.shared.u64 	%rd615, [%r686+16424];
	mul.lo.s64 	%rd616, %rd576, %rd615;
	max.s64 	%rd617, %rd616, %rd559;
	mul.lo.s64 	%rd618, %rd579, %rd615;
	max.s64 	%rd619, %rd618, %rd561;
	mul.lo.s64 	%rd620, %rd582, %rd615;
	max.s64 	%rd621, %rd620, %rd563;
	mul.lo.s64 	%rd622, %rd585, %rd615;
	max.s64 	%rd623, %rd622, %rd565;
	ld.shared.u64 	%rd624, [%r686+20520];
	mul.lo.s64 	%rd625, %rd576, %rd624;
	max.s64 	%rd626, %rd625, %rd568;
	mul.lo.s64 	%rd627, %rd579, %rd624;
	max.s64 	%rd628, %rd627, %rd570;
	mul.lo.s64 	%rd629, %rd582, %rd624;
	max.s64 	%rd630, %rd629, %rd572;
	mul.lo.s64 	%rd631, %rd585, %rd624;
	max.s64 	%rd632, %rd631, %rd574;
	ld.shared.u64 	%rd633, [%r686+48];
	ld.shared.u64 	%rd634, [%r690+3072];
	mul.lo.s64 	%rd635, %rd634, %rd633;
	max.s64 	%rd636, %rd635, %rd578;
	ld.shared.u64 	%rd637, [%r690+3200];
	mul.lo.s64 	%rd638, %rd637, %rd633;
	max.s64 	%rd639, %rd638, %rd581;
	ld.shared.u64 	%rd640, [%r690+3328];
	mul.lo.s64 	%rd641, %rd640, %rd633;
	max.s64 	%rd642, %rd641, %rd584;
	ld.shared.u64 	%rd643, [%r690+3456];
	mul.lo.s64 	%rd644, %rd643, %rd633;
	max.s64 	%rd645, %rd644, %rd587;
	ld.shared.u64 	%rd646, [%r686+4144];
	mul.lo.s64 	%rd647, %rd634, %rd646;
	max.s64 	%rd648, %rd647, %rd590;
	mul.lo.s64 	%rd649, %rd637, %rd646;
	max.s64 	%rd650, %rd649, %rd592;
	mul.lo.s64 	%rd651, %rd640, %rd646;
	max.s64 	%rd652, %rd651, %rd594;
	mul.lo.s64 	%rd653, %rd643, %rd646;
	max.s64 	%rd654, %rd653, %rd596;
	ld.shared.u64 	%rd655, [%r686+8240];
	mul.lo.s64 	%rd656, %rd634, %rd655;
	max.s64 	%rd657, %rd656, %rd599;
	mul.lo.s64 	%rd658, %rd637, %rd655;
	max.s64 	%rd659, %rd658, %rd601;
	mul.lo.s64 	%rd660, %rd640, %rd655;
	max.s64 	%rd661, %rd660, %rd603;
	mul.lo.s64 	%rd662, %rd643, %rd655;
	max.s64 	%rd663, %rd662, %rd605;
	ld.shared.u64 	%rd664, [%r686+12336];
	mul.lo.s64 	%rd665, %rd634, %rd664;
	max.s64 	%rd666, %rd665, %rd608;
	mul.lo.s64 	%rd667, %rd637, %rd664;
	max.s64 	%rd668, %rd667, %rd610;
	mul.lo.s64 	%rd669, %rd640, %rd664;
	max.s64 	%rd670, %rd669, %rd612;
	mul.lo.s64 	%rd671, %rd643, %rd664;
	max.s64 	%rd672, %rd671, %rd614;
	ld.shared.u64 	%rd673, [%r686+16432];
	mul.lo.s64 	%rd674, %rd634, %rd673;
	max.s64 	%rd675, %rd674, %rd617;
	mul.lo.s64 	%rd676, %rd637, %rd673;
	max.s64 	%rd677, %rd676, %rd619;
	mul.lo.s64 	%rd678, %rd640, %rd673;
	max.s64 	%rd679, %rd678, %rd621;
	mul.lo.s64 	%rd680, %rd643, %rd673;
	max.s64 	%rd681, %rd680, %rd623;
	ld.shared.u64 	%rd682, [%r686+20528];
	mul.lo.s64 	%rd683, %rd634, %rd682;
	max.s64 	%rd684, %rd683, %rd626;
	mul.lo.s64 	%rd685, %rd637, %rd682;
	max.s64 	%rd686, %rd685, %rd628;
	mul.lo.s64 	%rd687, %rd640, %rd682;
	max.s64 	%rd688, %rd687, %rd630;
	mul.lo.s64 	%rd689, %rd643, %rd682;
	max.s64 	%rd690, %rd689, %rd632;
	ld.shared.u64 	%rd691, [%r686+56];
	ld.shared.u64 	%rd692, [%r690+3584];
	mul.lo.s64 	%rd693, %rd692, %rd691;
	max.s64 	%rd694, %rd693, %rd636;
	ld.shared.u64 	%rd695, [%r690+3712];
	mul.lo.s64 	%rd696, %rd695, %rd691;
	max.s64 	%rd697, %rd696, %rd639;
	ld.shared.u64 	%rd698, [%r690+3840];
	mul.lo.s64 	%rd699, %rd698, %rd691;
	max.s64 	%rd700, %rd699, %rd642;
	ld.shared.u64 	%rd701, [%r690+3968];
	mul.lo.s64 	%rd702, %rd701, %rd691;
	max.s64 	%rd703, %rd702, %rd645;
	ld.shared.u64 	%rd704, [%r686+4152];
	mul.lo.s64 	%rd705, %rd692, %rd704;
	max.s64 	%rd706, %rd705, %rd648;
	mul.lo.s64 	%rd707, %rd695, %rd704;
	max.s64 	%rd708, %rd707, %rd650;
	mul.lo.s64 	%rd709, %rd698, %rd704;
	max.s64 	%rd710, %rd709, %rd652;
	mul.lo.s64 	%rd711, %rd701, %rd704;
	max.s64 	%rd712, %rd711, %rd654;
	ld.shared.u64 	%rd713, [%r686+8248];
	mul.lo.s64 	%rd714, %rd692, %rd713;
	max.s64 	%rd715, %rd714, %rd657;
	mul.lo.s64 	%rd716, %rd695, %rd713;
	max.s64 	%rd717, %rd716, %rd659;
	mul.lo.s64 	%rd718, %rd698, %rd713;
	max.s64 	%rd719, %rd718, %rd661;
	mul.lo.s64 	%rd720, %rd701, %rd713;
	max.s64 	%rd721, %rd720, %rd663;
	ld.shared.u64 	%rd722, [%r686+12344];
	mul.lo.s64 	%rd723, %rd692, %rd722;
	max.s64 	%rd724, %rd723, %rd666;
	mul.lo.s64 	%rd725, %rd695, %rd722;
	max.s64 	%rd726, %rd725, %rd668;
	mul.lo.s64 	%rd727, %rd698, %rd722;
	max.s64 	%rd728, %rd727, %rd670;
	mul.lo.s64 	%rd729, %rd701, %rd722;
	max.s64 	%rd730, %rd729, %rd672;
	ld.shared.u64 	%rd731, [%r686+16440];
	mul.lo.s64 	%rd732, %rd692, %rd731;
	max.s64 	%rd733, %rd732, %rd675;
	mul.lo.s64 	%rd734, %rd695, %rd731;
	max.s64 	%rd735, %rd734, %rd677;
	mul.lo.s64 	%rd736, %rd698, %rd731;
	max.s64 	%rd737, %rd736, %rd679;
	mul.lo.s64 	%rd738, %rd701, %rd731;
	max.s64 	%rd739, %rd738, %rd681;
	ld.shared.u64 	%rd740, [%r686+20536];
	mul.lo.s64 	%rd741, %rd692, %rd740;
	max.s64 	%rd742, %rd741, %rd684;
	mul.lo.s64 	%rd743, %rd695, %rd740;
	max.s64 	%rd744, %rd743, %rd686;
	mul.lo.s64 	%rd745, %rd698, %rd740;
	max.s64 	%rd746, %rd745, %rd688;
	mul.lo.s64 	%rd747, %rd701, %rd740;
	max.s64 	%rd748, %rd747, %rd690;
	ld.shared.u64 	%rd749, [%r686+64];
	ld.shared.u64 	%rd750, [%r690+4096];
	mul.lo.s64 	%rd751, %rd750, %rd749;
	max.s64 	%rd752, %rd751, %rd694;
	ld.shared.u64 	%rd753, [%r690+4224];
	mul.lo.s64 	%rd754, %rd753, %rd749;
	max.s64 	%rd755, %rd754, %rd697;
	ld.shared.u64 	%rd756, [%r690+4352];
	mul.lo.s64 	%rd757, %rd756, %rd749;
	max.s64 	%rd758, %rd757, %rd700;
	ld.shared.u64 	%rd759, [%r690+4480];
	mul.lo.s64 	%rd760, %rd759, %rd749;
	max.s64 	%rd761, %rd760, %rd703;
	ld.shared.u64 	%rd762, [%r686+4160];
	mul.lo.s64 	%rd763, %rd750, %rd762;
	max.s64 	%rd764, %rd763, %rd706;
	mul.lo.s64 	%rd765, %rd753, %rd762;
	max.s64 	%rd766, %rd765, %rd708;
	mul.lo.s64 	%rd767, %rd756, %rd762;
	max.s64 	%rd768, %rd767, %rd710;
	mul.lo.s64 	%rd769, %rd759, %rd762;
	max.s64 	%rd770, %rd769, %rd712;
	ld.shared.u64 	%rd771, [%r686+8256];
	mul.lo.s64 	%rd772, %rd750, %rd771;
	max.s64 	%rd773, %rd772, %rd715;
	mul.lo.s64 	%rd774, %rd753, %rd771;
	max.s64 	%rd775, %rd774, %rd717;
	mul.lo.s64 	%rd776, %rd756, %rd771;
	max.s64 	%rd777, %rd776, %rd719;
	mul.lo.s64 	%rd778, %rd759, %rd771;
	max.s64 	%rd779, %rd778, %rd721;
	ld.shared.u64 	%rd780, [%r686+12352];
	mul.lo.s64 	%rd781, %rd750, %rd780;
	max.s64 	%rd782, %rd781, %rd724;
	mul.lo.s64 	%rd783, %rd753, %rd780;
	max.s64 	%rd784, %rd783, %rd726;
	mul.lo.s64 	%rd785, %rd756, %rd780;
	max.s64 	%rd786, %rd785, %rd728;
	mul.lo.s64 	%rd787, %rd759, %rd780;
	max.s64 	%rd788, %rd787, %rd730;
	ld.shared.u64 	%rd789, [%r686+16448];
	mul.lo.s64 	%rd790, %rd750, %rd789;
	max.s64 	%rd791, %rd790, %rd733;
	mul.lo.s64 	%rd792, %rd753, %rd789;
	max.s64 	%rd793, %rd792, %rd735;
	mul.lo.s64 	%rd794, %rd756, %rd789;
	max.s64 	%rd795, %rd794, %rd737;
	mul.lo.s64 	%rd796, %rd759, %rd789;
	max.s64 	%rd797, %rd796, %rd739;
	ld.shared.u64 	%rd798, [%r686+20544];
	mul.lo.s64 	%rd799, %rd750, %rd798;
	max.s64 	%rd800, %rd799, %rd742;
	mul.lo.s64 	%rd801, %rd753, %rd798;
	max.s64 	%rd802, %rd801, %rd744;
	mul.lo.s64 	%rd803, %rd756, %rd798;
	max.s64 	%rd804, %rd803, %rd746;
	mul.lo.s64 	%rd805, %rd759, %rd798;
	max.s64 	%rd806, %rd805, %rd748;
	ld.shared.u64 	%rd807, [%r686+72];
	ld.shared.u64 	%rd808, [%r690+4608];
	mul.lo.s64 	%rd809, %rd808, %rd807;
	max.s64 	%rd810, %rd809, %rd752;
	ld.shared.u64 	%rd811, [%r690+4736];
	mul.lo.s64 	%rd812, %rd811, %rd807;
	max.s64 	%rd813, %rd812, %rd755;
	ld.shared.u64 	%rd814, [%r690+4864];
	mul.lo.s64 	%rd815, %rd814, %rd807;
	max.s64 	%rd816, %rd815, %rd758;
	ld.shared.u64 	%rd817, [%r690+4992];
	mul.lo.s64 	%rd818, %rd817, %rd807;
	max.s64 	%rd819, %rd818, %rd761;
	ld.shared.u64 	%rd820, [%r686+4168];
	mul.lo.s64 	%rd821, %rd808, %rd820;
	max.s64 	%rd822, %rd821, %rd764;
	mul.lo.s64 	%rd823, %rd811, %rd820;
	max.s64 	%rd824, %rd823, %rd766;
	mul.lo.s64 	%rd825, %rd814, %rd820;
	max.s64 	%rd826, %rd825, %rd768;
	mul.lo.s64 	%rd827, %rd817, %rd820;
	max.s64 	%rd828, %rd827, %rd770;
	ld.shared.u64 	%rd829, [%r686+8264];
	mul.lo.s64 	%rd830, %rd808, %rd829;
	max.s64 	%rd831, %rd830, %rd773;
	mul.lo.s64 	%rd832, %rd811, %rd829;
	max.s64 	%rd833, %rd832, %rd775;
	mul.lo.s64 	%rd834, %rd814, %rd829;
	max.s64 	%rd835, %rd834, %rd777;
	mul.lo.s64 	%rd836, %rd817, %rd829;
	max.s64 	%rd837, %rd836, %rd779;
	ld.shared.u64 	%rd838, [%r686+12360];
	mul.lo.s64 	%rd839, %rd808, %rd838;
	max.s64 	%rd840, %rd839, %rd782;
	mul.lo.s64 	%rd841, %rd811, %rd838;
	max.s64 	%rd842, %rd841, %rd784;
	mul.lo.s64 	%rd843, %rd814, %rd838;
	max.s64 	%rd844, %rd843, %rd786;
	mul.lo.s64 	%rd845, %rd817, %rd838;
	max.s64 	%rd846, %rd845, %rd788;
	ld.shared.u64 	%rd847, [%r686+16456];
	mul.lo.s64 	%rd848, %rd808, %rd847;
	max.s64 	%rd849, %rd848, %rd791;
	mul.lo.s64 	%rd850, %rd811, %rd847;
	max.s64 	%rd851, %rd850, %rd793;
	mul.lo.s64 	%rd852, %rd814, %rd847;
	max.s64 	%rd853, %rd852, %rd795;
	mul.lo.s64 	%rd854, %rd817, %rd847;
	max.s64 	%rd855, %rd854, %rd797;
	ld.shared.u64 	%rd856, [%r686+20552];
	mul.lo.s64 	%rd857, %rd808, %rd856;
	max.s64 	%rd858, %rd857, %rd800;
	mul.lo.s64 	%rd859, %rd811, %rd856;
	max.s64 	%rd860, %rd859, %rd802;
	mul.lo.s64 	%rd861, %rd814, %rd856;
	max.s64 	%rd862, %rd861, %rd804;
	mul.lo.s64 	%rd863, %rd817, %rd856;
	max.s64 	%rd864, %rd863, %rd806;
	ld.shared.u64 	%rd865, [%r686+80];
	ld.shared.u64 	%rd866, [%r690+5120];
	mul.lo.s64 	%rd867, %rd866, %rd865;
	max.s64 	%rd868, %rd867, %rd810;
	ld.shared.u64 	%rd869, [%r690+5248];
	mul.lo.s64 	%rd870, %rd869, %rd865;
	max.s64 	%rd871, %rd870, %rd813;
	ld.shared.u64 	%rd872, [%r690+5376];
	mul.lo.s64 	%rd873, %rd872, %rd865;
	max.s64 	%rd874, %rd873, %rd816;
	ld.shared.u64 	%rd875, [%r690+5504];
	mul.lo.s64 	%rd876, %rd875, %rd865;
	max.s64 	%rd877, %rd876, %rd819;
	ld.shared.u64 	%rd878, [%r686+4176];
	mul.lo.s64 	%rd879, %rd866, %rd878;
	max.s64 	%rd880, %rd879, %rd822;
	mul.lo.s64 	%rd881, %rd869, %rd878;
	max.s64 	%rd882, %rd881, %rd824;
	mul.lo.s64 	%rd883, %rd872, %rd878;
	max.s64 	%rd884, %rd883, %rd826;
	mul.lo.s64 	%rd885, %rd875, %rd878;
	max.s64 	%rd886, %rd885, %rd828;
	ld.shared.u64 	%rd887, [%r686+8272];
	mul.lo.s64 	%rd888, %rd866, %rd887;
	max.s64 	%rd889, %rd888, %rd831;
	mul.lo.s64 	%rd890, %rd869, %rd887;
	max.s64 	%rd891, %rd890, %rd833;
	mul.lo.s64 	%rd892, %rd872, %rd887;
	max.s64 	%rd893, %rd892, %rd835;
	mul.lo.s64 	%rd894, %rd875, %rd887;
	max.s64 	%rd895, %rd894, %rd837;
	ld.shared.u64 	%rd896, [%r686+12368];
	mul.lo.s64 	%rd897, %rd866, %rd896;
	max.s64 	%rd898, %rd897, %rd840;
	mul.lo.s64 	%rd899, %rd869, %rd896;
	max.s64 	%rd900, %rd899, %rd842;
	mul.lo.s64 	%rd901, %rd872, %rd896;
	max.s64 	%rd902, %rd901, %rd844;
	mul.lo.s64 	%rd903, %rd875, %rd896;
	max.s64 	%rd904, %rd903, %rd846;
	ld.shared.u64 	%rd905, [%r686+16464];
	mul.lo.s64 	%rd906, %rd866, %rd905;
	max.s64 	%rd907, %rd906, %rd849;
	mul.lo.s64 	%rd908, %rd869, %rd905;
	max.s64 	%rd909, %rd908, %rd851;
	mul.lo.s64 	%rd910, %rd872, %rd905;
	max.s64 	%rd911, %rd910, %rd853;
	mul.lo.s64 	%rd912, %rd875, %rd905;
	max.s64 	%rd913, %rd912, %rd855;
	ld.shared.u64 	%rd914, [%r686+20560];
	mul.lo.s64 	%rd915, %rd866, %rd914;
	max.s64 	%rd916, %rd915, %rd858;
	mul.lo.s64 	%rd917, %rd869, %rd914;
	max.s64 	%rd918, %rd917, %rd860;
	mul.lo.s64 	%rd919, %rd872, %rd914;
	max.s64 	%rd920, %rd919, %rd862;
	mul.lo.s64 	%rd921, %rd875, %rd914;
	max.s64 	%rd922, %rd921, %rd864;
	ld.shared.u64 	%rd923, [%r686+88];
	ld.shared.u64 	%rd924, [%r690+5632];
	mul.lo.s64 	%rd925, %rd924, %rd923;
	max.s64 	%rd926, %rd925, %rd868;
	ld.shared.u64 	%rd927, [%r690+5760];
	mul.lo.s64 	%rd928, %rd927, %rd923;
	max.s64 	%rd929, %rd928, %rd871;
	ld.shared.u64 	%rd930, [%r690+5888];
	mul.lo.s64 	%rd931, %rd930, %rd923;
	max.s64 	%rd932, %rd931, %rd874;
	ld.shared.u64 	%rd933, [%r690+6016];
	mul.lo.s64 	%rd934, %rd933, %rd923;
	max.s64 	%rd935, %rd934, %rd877;
	ld.shared.u64 	%rd936, [%r686+4184];
	mul.lo.s64 	%rd937, %rd924, %rd936;
	max.s64 	%rd938, %rd937, %rd880;
	mul.lo.s64 	%rd939, %rd927, %rd936;
	max.s64 	%rd940, %rd939, %rd882;
	mul.lo.s64 	%rd941, %rd930, %rd936;
	max.s64 	%rd942, %rd941, %rd884;
	mul.lo.s64 	%rd943, %rd933, %rd936;
	max.s64 	%rd944, %rd943, %rd886;
	ld.shared.u64 	%rd945, [%r686+8280];
	mul.lo.s64 	%rd946, %rd924, %rd945;
	max.s64 	%rd947, %rd946, %rd889;
	mul.lo.s64 	%rd948, %rd927, %rd945;
	max.s64 	%rd949, %rd948, %rd891;
	mul.lo.s64 	%rd950, %rd930, %rd945;
	max.s64 	%rd951, %rd950, %rd893;
	mul.lo.s64 	%rd952, %rd933, %rd945;
	max.s64 	%rd953, %rd952, %rd895;
	ld.shared.u64 	%rd954, [%r686+12376];
	mul.lo.s64 	%rd955, %rd924, %rd954;
	max.s64 	%rd956, %rd955, %rd898;
	mul.lo.s64 	%rd957, %rd927, %rd954;
	max.s64 	%rd958, %rd957, %rd900;
	mul.lo.s64 	%rd959, %rd930, %rd954;
	max.s64 	%rd960, %rd959, %rd902;
	mul.lo.s64 	%rd961, %rd933, %rd954;
	max.s64 	%rd962, %rd961, %rd904;
	ld.shared.u64 	%rd963, [%r686+16472];
	mul.lo.s64 	%rd964, %rd924, %rd963;
	max.s64 	%rd965, %rd964, %rd907;
	mul.lo.s64 	%rd966, %rd927, %rd963;
	max.s64 	%rd967, %rd966, %rd909;
	mul.lo.s64 	%rd968, %rd930, %rd963;
	max.s64 	%rd969, %rd968, %rd911;
	mul.lo.s64 	%rd970, %rd933, %rd963;
	max.s64 	%rd971, %rd970, %rd913;
	ld.shared.u64 	%rd972, [%r686+20568];
	mul.lo.s64 	%rd973, %rd924, %rd972;
	max.s64 	%rd974, %rd973, %rd916;
	mul.lo.s64 	%rd975, %rd927, %rd972;
	max.s64 	%rd976, %rd975, %rd918;
	mul.lo.s64 	%rd977, %rd930, %rd972;
	max.s64 	%rd978, %rd977, %rd920;
	mul.lo.s64 	%rd979, %rd933, %rd972;
	max.s64 	%rd980, %rd979, %rd922;
	ld.shared.u64 	%rd981, [%r686+96];
	ld.shared.u64 	%rd982, [%r690+6144];
	mul.lo.s64 	%rd983, %rd982, %rd981;
	max.s64 	%rd984, %rd983, %rd926;
	ld.shared.u64 	%rd985, [%r690+6272];
	mul.lo.s64 	%rd986, %rd985, %rd981;
	max.s64 	%rd987, %rd986, %rd929;
	ld.shared.u64 	%rd988, [%r690+6400];
	mul.lo.s64 	%rd989, %rd988, %rd981;
	max.s64 	%rd990, %rd989, %rd932;
	ld.shared.u64 	%rd991, [%r690+6528];
	mul.lo.s64 	%rd992, %rd991, %rd981;
	max.s64 	%rd993, %rd992, %rd935;
	ld.shared.u64 	%rd994, [%r686+4192];
	mul.lo.s64 	%rd995, %rd982, %rd994;
	max.s64 	%rd996, %rd995, %rd938;
	mul.lo.s64 	%rd997, %rd985, %rd994;
	max.s64 	%rd998, %rd997, %rd940;
	mul.lo.s64 	%rd999, %rd988, %rd994;
	max.s64 	%rd1000, %rd999, %rd942;
	mul.lo.s64 	%rd1001, %rd991, %rd994;
	max.s64 	%rd1002, %rd1001, %rd944;
	ld.shared.u64 	%rd1003, [%r686+8288];
	mul.lo.s64 	%rd1004, %rd982, %rd1003;
	max.s64 	%rd1005, %rd1004, %rd947;
	mul.lo.s64 	%rd1006, %rd985, %rd1003;
	max.s64 	%rd1007, %rd1006, %rd949;
	mul.lo.s64 	%rd1008, %rd988, %rd1003;
	max.s64 	%rd1009, %rd1008, %rd951;
	mul.lo.s64 	%rd1010, %rd991, %rd1003;
	max.s64 	%rd1011, %rd1010, %rd953;
	ld.shared.u64 	%rd1012, [%r686+12384];
	mul.lo.s64 	%rd1013, %rd982, %rd1012;
	max.s64 	%rd1014, %rd1013, %rd956;
	mul.lo.s64 	%rd1015, %rd985, %rd1012;
	max.s64 	%rd1016, %rd1015, %rd958;
	mul.lo.s64 	%rd1017, %rd988, %rd1012;
	max.s64 	%rd1018, %rd1017, %rd960;
	mul.lo.s64 	%rd1019, %rd991, %rd1012;
	max.s64 	%rd1020, %rd1019, %rd962;
	ld.shared.u64 	%rd1021, [%r686+16480];
	mul.lo.s64 	%rd1022, %rd982, %rd1021;
	max.s64 	%rd1023, %rd1022, %rd965;
	mul.lo.s64 	%rd1024, %rd985, %rd1021;
	max.s64 	%rd1025, %rd1024, %rd967;
	mul.lo.s64 	%rd1026, %rd988, %rd1021;
	max.s64 	%rd1027, %rd1026, %rd969;
	mul.lo.s64 	%rd1028, %rd991, %rd1021;
	max.s64 	%rd1029, %rd1028, %rd971;
	ld.shared.u64 	%rd1030, [%r686+20576];
	mul.lo.s64 	%rd1031, %rd982, %rd1030;
	max.s64 	%rd1032, %rd1031, %rd974;
	mul.lo.s64 	%rd1033, %rd985, %rd1030;
	max.s64 	%rd1034, %rd1033, %rd976;
	mul.lo.s64 	%rd1035, %rd988, %rd1030;
	max.s64 	%rd1036, %rd1035, %rd978;
	mul.lo.s64 	%rd1037, %rd991, %rd1030;
	max.s64 	%rd1038, %rd1037, %rd980;
	ld.shared.u64 	%rd1039, [%r686+104];
	ld.shared.u64 	%rd1040, [%r690+6656];
	mul.lo.s64 	%rd1041, %rd1040, %rd1039;
	max.s64 	%rd1042, %rd1041, %rd984;
	ld.shared.u64 	%rd1043, [%r690+6784];
	mul.lo.s64 	%rd1044, %rd1043, %rd1039;
	max.s64 	%rd1045, %rd1044, %rd987;
	ld.shared.u64 	%rd1046, [%r690+6912];
	mul.lo.s64 	%rd1047, %rd1046, %rd1039;
	max.s64 	%rd1048, %rd1047, %rd990;
	ld.shared.u64 	%rd1049, [%r690+7040];
	mul.lo.s64 	%rd1050, %rd1049, %rd1039;
	max.s64 	%rd1051, %rd1050, %rd993;
	ld.shared.u64 	%rd1052, [%r686+4200];
	mul.lo.s64 	%rd1053, %rd1040, %rd1052;
	max.s64 	%rd1054, %rd1053, %rd996;
	mul.lo.s64 	%rd1055, %rd1043, %rd1052;
	max.s64 	%rd1056, %rd1055, %rd998;
	mul.lo.s64 	%rd1057, %rd1046, %rd1052;
	max.s64 	%rd1058, %rd1057, %rd1000;
	mul.lo.s64 	%rd1059, %rd1049, %rd1052;
	max.s64 	%rd1060, %rd1059, %rd1002;
	ld.shared.u64 	%rd1061, [%r686+8296];
	mul.lo.s64 	%rd1062, %rd1040, %rd1061;
	max.s64 	%rd1063, %rd1062, %rd1005;
	mul.lo.s64 	%rd1064, %rd1043, %rd1061;
	max.s64 	%rd1065, %rd1064, %rd1007;
	mul.lo.s64 	%rd1066, %rd1046, %rd1061;
	max.s64 	%rd1067, %rd1066, %rd1009;
	mul.lo.s64 	%rd1068, %rd1049, %rd1061;
	max.s64 	%rd1069, %rd1068, %rd1011;
	ld.shared.u64 	%rd1070, [%r686+12392];
	mul.lo.s64 	%rd1071, %rd1040, %rd1070;
	max.s64 	%rd1072, %rd1071, %rd1014;
	mul.lo.s64 	%rd1073, %rd1043, %rd1070;
	max.s64 	%rd1074, %rd1073, %rd1016;
	mul.lo.s64 	%rd1075, %rd1046, %rd1070;
	max.s64 	%rd1076, %rd1075, %rd1018;
	mul.lo.s64 	%rd1077, %rd1049, %rd1070;
	max.s64 	%rd1078, %rd1077, %rd1020;
	ld.shared.u64 	%rd1079, [%r686+16488];
	mul.lo.s64 	%rd1080, %rd1040, %rd1079;
	max.s64 	%rd1081, %rd1080, %rd1023;
	mul.lo.s64 	%rd1082, %rd1043, %rd1079;
	max.s64 	%rd1083, %rd1082, %rd1025;
	mul.lo.s64 	%rd1084, %rd1046, %rd1079;
	max.s64 	%rd1085, %rd1084, %rd1027;
	mul.lo.s64 	%rd1086, %rd1049, %rd1079;
	max.s64 	%rd1087, %rd1086, %rd1029;
	ld.shared.u64 	%rd1088, [%r686+20584];
	mul.lo.s64 	%rd1089, %rd1040, %rd1088;
	max.s64 	%rd1090, %rd1089, %rd1032;
	mul.lo.s64 	%rd1091, %rd1043, %rd1088;
	max.s64 	%rd1092, %rd1091, %rd1034;
	mul.lo.s64 	%rd1093, %rd1046, %rd1088;
	max.s64 	%rd1094, %rd1093, %rd1036;
	mul.lo.s64 	%rd1095, %rd1049, %rd1088;
	max.s64 	%rd1096, %rd1095, %rd1038;
	ld.shared.u64 	%rd1097, [%r686+112];
	ld.shared.u64 	%rd1098, [%r690+7168];
	mul.lo.s64 	%rd1099, %rd1098, %rd1097;
	max.s64 	%rd1100, %rd1099, %rd1042;
	ld.shared.u64 	%rd1101, [%r690+7296];
	mul.lo.s64 	%rd1102, %rd1101, %rd1097;
	max.s64 	%rd1103, %rd1102, %rd1045;
	ld.shared.u64 	%rd1104, [%r690+7424];
	mul.lo.s64 	%rd1105, %rd1104, %rd1097;
	max.s64 	%rd1106, %rd1105, %rd1048;
	ld.shared.u64 	%rd1107, [%r690+7552];
	mul.lo.s64 	%rd1108, %rd1107, %rd1097;
	max.s64 	%rd1109, %rd1108, %rd1051;
	ld.shared.u64 	%rd1110, [%r686+4208];
	mul.lo.s64 	%rd1111, %rd1098, %rd1110;
	max.s64 	%rd1112, %rd1111, %rd1054;
	mul.lo.s64 	%rd1113, %rd1101, %rd1110;
	max.s64 	%rd1114, %rd1113, %rd1056;
	mul.lo.s64 	%rd1115, %rd1104, %rd1110;
	max.s64 	%rd1116, %rd1115, %rd1058;
	mul.lo.s64 	%rd1117, %rd1107, %rd1110;
	max.s64 	%rd1118, %rd1117, %rd1060;
	ld.shared.u64 	%rd1119, [%r686+8304];
	mul.lo.s64 	%rd1120, %rd1098, %rd1119;
	max.s64 	%rd1121, %rd1120, %rd1063;
	mul.lo.s64 	%rd1122, %rd1101, %rd1119;
	max.s64 	%rd1123, %rd1122, %rd1065;
	mul.lo.s64 	%rd1124, %rd1104, %rd1119;
	max.s64 	%rd1125, %rd1124, %rd1067;
	mul.lo.s64 	%rd1126, %rd1107, %rd1119;
	max.s64 	%rd1127, %rd1126, %rd1069;
	ld.shared.u64 	%rd1128, [%r686+12400];
	mul.lo.s64 	%rd1129, %rd1098, %rd1128;
	max.s64 	%rd1130, %rd1129, %rd1072;
	mul.lo.s64 	%rd1131, %rd1101, %rd1128;
	max.s64 	%rd1132, %rd1131, %rd1074;
	mul.lo.s64 	%rd1133, %rd1104, %rd1128;
	max.s64 	%rd1134, %rd1133, %rd1076;
	mul.lo.s64 	%rd1135, %rd1107, %rd1128;
	max.s64 	%rd1136, %rd1135, %rd1078;
	ld.shared.u64 	%rd1137, [%r686+16496];
	mul.lo.s64 	%rd1138, %rd1098, %rd1137;
	max.s64 	%rd1139, %rd1138, %rd1081;
	mul.lo.s64 	%rd1140, %rd1101, %rd1137;
	max.s64 	%rd1141, %rd1140, %rd1083;
	mul.lo.s64 	%rd1142, %rd1104, %rd1137;
	max.s64 	%rd1143, %rd1142, %rd1085;
	mul.lo.s64 	%rd1144, %rd1107, %rd1137;
	max.s64 	%rd1145, %rd1144, %rd1087;
	ld.shared.u64 	%rd1146, [%r686+20592];
	mul.lo.s64 	%rd1147, %rd1098, %rd1146;
	max.s64 	%rd1148, %rd1147, %rd1090;
	mul.lo.s64 	%rd1149, %rd1101, %rd1146;
	max.s64 	%rd1150, %rd1149, %rd1092;
	mul.lo.s64 	%rd1151, %rd1104, %rd1146;
	max.s64 	%rd1152, %rd1151, %rd1094;
	mul.lo.s64 	%rd1153, %rd1107, %rd1146;
	max.s64 	%rd1154, %rd1153, %rd1096;
	ld.shared.u64 	%rd1155, [%r686+120];
	ld.shared.u64 	%rd1156, [%r690+7680];
	mul.lo.s64 	%rd1157, %rd1156, %rd1155;
	max.s64 	%rd1158, %rd1157, %rd1100;
	ld.shared.u64 	%rd1159, [%r690+7808];
	mul.lo.s64 	%rd1160, %rd1159, %rd1155;
	max.s64 	%rd1161, %rd1160, %rd1103;
	ld.shared.u64 	%rd1162, [%r690+7936];
	mul.lo.s64 	%rd1163, %rd1162, %rd1155;
	max.s64 	%rd1164, %rd1163, %rd1106;
	ld.shared.u64 	%rd1165, [%r690+8064];
	mul.lo.s64 	%rd1166, %rd1165, %rd1155;
	max.s64 	%rd1167, %rd1166, %rd1109;
	ld.shared.u64 	%rd1168, [%r686+4216];
	mul.lo.s64 	%rd1169, %rd1156, %rd1168;
	max.s64 	%rd1170, %rd1169, %rd1112;
	mul.lo.s64 	%rd1171, %rd1159, %rd1168;
	max.s64 	%rd1172, %rd1171, %rd1114;
	mul.lo.s64 	%rd1173, %rd1162, %rd1168;
	max.s64 	%rd1174, %rd1173, %rd1116;
	mul.lo.s64 	%rd1175, %rd1165, %rd1168;
	max.s64 	%rd1176, %rd1175, %rd1118;
	ld.shared.u64 	%rd1177, [%r686+8312];
	mul.lo.s64 	%rd1178, %rd1156, %rd1177;
	max.s64 	%rd1179, %rd1178, %rd1121;
	mul.lo.s64 	%rd1180, %rd1159, %rd1177;
	max.s64 	%rd1181, %rd1180, %rd1123;
	mul.lo.s64 	%rd1182, %rd1162, %rd1177;
	max.s64 	%rd1183, %rd1182, %rd1125;
	mul.lo.s64 	%rd1184, %rd1165, %rd1177;
	max.s64 	%rd1185, %rd1184, %rd1127;
	ld.shared.u64 	%rd1186, [%r686+12408];
	mul.lo.s64 	%rd1187, %rd1156, %rd1186;
	max.s64 	%rd1188, %rd1187, %rd1130;
	mul.lo.s64 	%rd1189, %rd1159, %rd1186;
	max.s64 	%rd1190, %rd1189, %rd1132;
	mul.lo.s64 	%rd1191, %rd1162, %rd1186;
	max.s64 	%rd1192, %rd1191, %rd1134;
	mul.lo.s64 	%rd1193, %rd1165, %rd1186;
	max.s64 	%rd1194, %rd1193, %rd1136;
	ld.shared.u64 	%rd1195, [%r686+16504];
	mul.lo.s64 	%rd1196, %rd1156, %rd1195;
	max.s64 	%rd1197, %rd1196, %rd1139;
	mul.lo.s64 	%rd1198, %rd1159, %rd1195;
	max.s64 	%rd1199, %rd1198, %rd1141;
	mul.lo.s64 	%rd1200, %rd1162, %rd1195;
	max.s64 	%rd1201, %rd1200, %rd1143;
	mul.lo.s64 	%rd1202, %rd1165, %rd1195;
	max.s64 	%rd1203, %rd1202, %rd1145;
	ld.shared.u64 	%rd1204, [%r686+20600];
	mul.lo.s64 	%rd1205, %rd1156, %rd1204;
	max.s64 	%rd1206, %rd1205, %rd1148;
	mul.lo.s64 	%rd1207, %rd1159, %rd1204;
	max.s64 	%rd1208, %rd1207, %rd1150;
	mul.lo.s64 	%rd1209, %rd1162, %rd1204;
	max.s64 	%rd1210, %rd1209, %rd1152;
	mul.lo.s64 	%rd1211, %rd1165, %rd1204;
	max.s64 	%rd1212, %rd1211, %rd1154;
	ld.shared.u64 	%rd1213, [%r686+128];
	ld.shared.u64 	%rd1214, [%r690+8192];
	mul.lo.s64 	%rd1215, %rd1214, %rd1213;
	max.s64 	%rd1216, %rd1215, %rd1158;
	ld.shared.u64 	%rd1217, [%r690+8320];
	mul.lo.s64 	%rd1218, %rd1217, %rd1213;
	max.s64 	%rd1219, %rd1218, %rd1161;
	ld.shared.u64 	%rd1220, [%r690+8448];
	mul.lo.s64 	%rd1221, %rd1220, %rd1213;
	max.s64 	%rd1222, %rd1221, %rd1164;
	ld.shared.u64 	%rd1223, [%r690+8576];
	mul.lo.s64 	%rd1224, %rd1223, %rd1213;
	max.s64 	%rd1225, %rd1224, %rd1167;
	ld.shared.u64 	%rd1226, [%r686+4224];
	mul.lo.s64 	%rd1227, %rd1214, %rd1226;
	max.s64 	%rd1228, %rd1227, %rd1170;
	mul.lo.s64 	%rd1229, %rd1217, %rd1226;
	max.s64 	%rd1230, %rd1229, %rd1172;
	mul.lo.s64 	%rd1231, %rd1220, %rd1226;
	max.s64 	%rd1232, %rd1231, %rd1174;
	mul.lo.s64 	%rd1233, %rd1223, %rd1226;
	max.s64 	%rd1234, %rd1233, %rd1176;
	ld.shared.u64 	%rd1235, [%r686+8320];
	mul.lo.s64 	%rd1236, %rd1214, %rd1235;
	max.s64 	%rd1237, %rd1236, %rd1179;
	mul.lo.s64 	%rd1238, %rd1217, %rd1235;
	max.s64 	%rd1239, %rd1238, %rd1181;
	mul.lo.s64 	%rd1240, %rd1220, %rd1235;
	max.s64 	%rd1241, %rd1240, %rd1183;
	mul.lo.s64 	%rd1242, %rd1223, %rd1235;
	max.s64 	%rd1243, %rd1242, %rd1185;
	ld.shared.u64 	%rd1244, [%r686+12416];
	mul.lo.s64 	%rd1245, %rd1214, %rd1244;
	max.s64 	%rd1246, %rd1245, %rd1188;
	mul.lo.s64 	%rd1247, %rd1217, %rd1244;
	max.s64 	%rd1248, %rd1247, %rd1190;
	mul.lo.s64 	%rd1249, %rd1220, %rd1244;
	max.s64 	%rd1250, %rd1249, %rd1192;
	mul.lo.s64 	%rd1251, %rd1223, %rd1244;
	max.s64 	%rd1252, %rd1251, %rd1194;
	ld.shared.u64 	%rd1253, [%r686+16512];
	mul.lo.s64 	%rd1254, %rd1214, %rd1253;
	max.s64 	%rd1255, %rd1254, %rd1197;
	mul.lo.s64 	%rd1256, %rd1217, %rd1253;
	max.s64 	%rd1257, %rd1256, %rd1199;
	mul.lo.s64 	%rd1258, %rd1220, %rd1253;
	max.s64 	%rd1259, %rd1258, %rd1201;
	mul.lo.s64 	%rd1260, %rd1223, %rd1253;
	max.s64 	%rd1261, %rd1260, %rd1203;
	ld.shared.u64 	%rd1262, [%r686+20608];
	mul.lo.s64 	%rd1263, %rd1214, %rd1262;
	max.s64 	%rd1264, %rd1263, %rd1206;
	mul.lo.s64 	%rd1265, %rd1217, %rd1262;
	max.s64 	%rd1266, %rd1265, %rd1208;
	mul.lo.s64 	%rd1267, %rd1220, %rd1262;
	max.s64 	%rd1268, %rd1267, %rd1210;
	mul.lo.s64 	%rd1269, %rd1223, %rd1262;
	max.s64 	%rd1270, %rd1269, %rd1212;
	ld.shared.u64 	%rd1271, [%r686+136];
	ld.shared.u64 	%rd1272, [%r690+8704];
	mul.lo.s64 	%rd1273, %rd1272, %rd1271;
	max.s64 	%rd1274, %rd1273, %rd1216;
	ld.shared.u64 	%rd1275, [%r690+8832];
	mul.lo.s64 	%rd1276, %rd1275, %rd1271;
	max.s64 	%rd1277, %rd1276, %rd1219;
	ld.shared.u64 	%rd1278, [%r690+8960];
	mul.lo.s64 	%rd1279, %rd1278, %rd1271;
	max.s64 	%rd1280, %rd1279, %rd1222;
	ld.shared.u64 	%rd1281, [%r690+9088];
	mul.lo.s64 	%rd1282, %rd1281, %rd1271;
	max.s64 	%rd1283, %rd1282, %rd1225;
	ld.shared.u64 	%rd1284, [%r686+4232];
	mul.lo.s64 	%rd1285, %rd1272, %rd1284;
	max.s64 	%rd1286, %rd1285, %rd1228;
	mul.lo.s64 	%rd1287, %rd1275, %rd1284;
	max.s64 	%rd1288, %rd1287, %rd1230;
	mul.lo.s64 	%rd1289, %rd1278, %rd1284;
	max.s64 	%rd1290, %rd1289, %rd1232;
	mul.lo.s64 	%rd1291, %rd1281, %rd1284;
	max.s64 	%rd1292, %rd1291, %rd1234;
	ld.shared.u64 	%rd1293, [%r686+8328];
	mul.lo.s64 	%rd1294, %rd1272, %rd1293;
	max.s64 	%rd1295, %rd1294, %rd1237;
	mul.lo.s64 	%rd1296, %rd1275, %rd1293;
	max.s64 	%rd1297, %rd1296, %rd1239;
	mul.lo.s64 	%rd1298, %rd1278, %rd1293;
	max.s64 	%rd1299, %rd1298, %rd1241;
	mul.lo.s64 	%rd1300, %rd1281, %rd1293;
	max.s64 	%rd1301, %rd1300, %rd1243;
	ld.shared.u64 	%rd1302, [%r686+12424];
	mul.lo.s64 	%rd1303, %rd1272, %rd1302;
	max.s64 	%rd1304, %rd1303, %rd1246;
	mul.lo.s64 	%rd1305, %rd1275, %rd1302;
	max.s64 	%rd1306, %rd1305, %rd1248;
	mul.lo.s64 	%rd1307, %rd1278, %rd1302;
	max.s64 	%rd1308, %rd1307, %rd1250;
	mul.lo.s64 	%rd1309, %rd1281, %rd1302;
	max.s64 	%rd1310, %rd1309, %rd1252;
	ld.shared.u64 	%rd1311, [%r686+16520];
	mul.lo.s64 	%rd1312, %rd1272, %rd1311;
	max.s64 	%rd1313, %rd1312, %rd1255;
	mul.lo.s64 	%rd1314, %rd1275, %rd1311;
	max.s64 	%rd1315, %rd1314, %rd1257;
	mul.lo.s64 	%rd1316, %rd1278, %rd1311;
	max.s64 	%rd1317, %rd1316, %rd1259;
	mul.lo.s64 	%rd1318, %rd1281, %rd1311;
	max.s64 	%rd1319, %rd1318, %rd1261;
	ld.shared.u64 	%rd1320, [%r686+20616];
	mul.lo.s64 	%rd1321, %rd1272, %rd1320;
	max.s64 	%rd1322, %rd1321, %rd1264;
	mul.lo.s64 	%rd1323, %rd1275, %rd1320;
	max.s64 	%rd1324, %rd1323, %rd1266;
	mul.lo.s64 	%rd1325, %rd1278, %rd1320;
	max.s64 	%rd1326, %rd1325, %rd1268;
	mul.lo.s64 	%rd1327, %rd1281, %rd1320;
	max.s64 	%rd1328, %rd1327, %rd1270;
	ld.shared.u64 	%rd1329, [%r686+144];
	ld.shared.u64 	%rd1330, [%r690+9216];
	mul.lo.s64 	%rd1331, %rd1330, %rd1329;
	max.s64 	%rd1332, %rd1331, %rd1274;
	ld.shared.u64 	%rd1333, [%r690+9344];
	mul.lo.s64 	%rd1334, %rd1333, %rd1329;
	max.s64 	%rd1335, %rd1334, %rd1277;
	ld.shared.u64 	%rd1336, [%r690+9472];
	mul.lo.s64 	%rd1337, %rd1336, %rd1329;
	max.s64 	%rd1338, %rd1337, %rd1280;
	ld.shared.u64 	%rd1339, [%r690+9600];
	mul.lo.s64 	%rd1340, %rd1339, %rd1329;
	max.s64 	%rd1341, %rd1340, %rd1283;
	ld.shared.u64 	%rd1342, [%r686+4240];
	mul.lo.s64 	%rd1343, %rd1330, %rd1342;
	max.s64 	%rd1344, %rd1343, %rd1286;
	mul.lo.s64 	%rd1345, %rd1333, %rd1342;
	max.s64 	%rd1346, %rd1345, %rd1288;
	mul.lo.s64 	%rd1347, %rd1336, %rd1342;
	max.s64 	%rd1348, %rd1347, %rd1290;
	mul.lo.s64 	%rd1349, %rd1339, %rd1342;
	max.s64 	%rd1350, %rd1349, %rd1292;
	ld.shared.u64 	%rd1351, [%r686+8336];
	mul.lo.s64 	%rd1352, %rd1330, %rd1351;
	max.s64 	%rd1353, %rd1352, %rd1295;
	mul.lo.s64 	%rd1354, %rd1333, %rd1351;
	max.s64 	%rd1355, %rd1354, %rd1297;
	mul.lo.s64 	%rd1356, %rd1336, %rd1351;
	max.s64 	%rd1357, %rd1356, %rd1299;
	mul.lo.s64 	%rd1358, %rd1339, %rd1351;
	max.s64 	%rd1359, %rd1358, %rd1301;
	ld.shared.u64 	%rd1360, [%r686+12432];
	mul.lo.s64 	%rd1361, %rd1330, %rd1360;
	max.s64 	%rd1362, %rd1361, %rd1304;
	mul.lo.s64 	%rd1363, %rd1333, %rd1360;
	max.s64 	%rd1364, %rd1363, %rd1306;
	mul.lo.s64 	%rd1365, %rd1336, %rd1360;
	max.s64 	%rd1366, %rd1365, %rd1308;
	mul.lo.s64 	%rd1367, %rd1339, %rd1360;
	max.s64 	%rd1368, %rd1367, %rd1310;
	ld.shared.u64 	%rd1369, [%r686+16528];
	mul.lo.s64 	%rd1370, %rd1330, %rd1369;
	max.s64 	%rd1371, %rd1370, %rd1313;
	mul.lo.s64 	%rd1372, %rd1333, %rd1369;
	max.s64 	%rd1373, %rd1372, %rd1315;
	mul.lo.s64 	%rd1374, %rd1336, %rd1369;
	max.s64 	%rd1375, %rd1374, %rd1317;
	mul.lo.s64 	%rd1376, %rd1339, %rd1369;
	max.s64 	%rd1377, %rd1376, %rd1319;
	ld.shared.u64 	%rd1378, [%r686+20624];
	mul.lo.s64 	%rd1379, %rd1330, %rd1378;
	max.s64 	%rd1380, %rd1379, %rd1322;
	mul.lo.s64 	%rd1381, %rd1333, %rd1378;
	max.s64 	%rd1382, %rd1381, %rd1324;
	mul.lo.s64 	%rd1383, %rd1336, %rd1378;
	max.s64 	%rd1384, %rd1383, %rd1326;
	mul.lo.s64 	%rd1385, %rd1339, %rd1378;
	max.s64 	%rd1386, %rd1385, %rd1328;
	ld.shared.u64 	%rd1387, [%r686+152];
	ld.shared.u64 	%rd1388, [%r690+9728];
	mul.lo.s64 	%rd1389, %rd1388, %rd1387;
	max.s64 	%rd1390, %rd1389, %rd1332;
	ld.shared.u64 	%rd1391, [%r690+9856];
	mul.lo.s64 	%rd1392, %rd1391, %rd1387;
	max.s64 	%rd1393, %rd1392, %rd1335;
	ld.shared.u64 	%rd1394, [%r690+9984];
	mul.lo.s64 	%rd1395, %rd1394, %rd1387;
	max.s64 	%rd1396, %rd1395, %rd1338;
	ld.shared.u64 	%rd1397, [%r690+10112];
	mul.lo.s64 	%rd1398, %rd1397, %rd1387;
	max.s64 	%rd1399, %rd1398, %rd1341;
	ld.shared.u64 	%rd1400, [%r686+4248];
	mul.lo.s64 	%rd1401, %rd1388, %rd1400;
	max.s64 	%rd1402, %rd1401, %rd1344;
	mul.lo.s64 	%rd1403, %rd1391, %rd1400;
	max.s64 	%rd1404, %rd1403, %rd1346;
	mul.lo.s64 	%rd1405, %rd1394, %rd1400;
	max.s64 	%rd1406, %rd1405, %rd1348;
	mul.lo.s64 	%rd1407, %rd1397, %rd1400;
	max.s64 	%rd1408, %rd1407, %rd1350;
	ld.shared.u64 	%rd1409, [%r686+8344];
	mul.lo.s64 	%rd1410, %rd1388, %rd1409;
	max.s64 	%rd1411, %rd1410, %rd1353;
	mul.lo.s64 	%rd1412, %rd1391, %rd1409;
	max.s64 	%rd1413, %rd1412, %rd1355;
	mul.lo.s64 	%rd1414, %rd1394, %rd1409;
	max.s64 	%rd1415, %rd1414, %rd1357;
	mul.lo.s64 	%rd1416, %rd1397, %rd1409;
	max.s64 	%rd1417, %rd1416, %rd1359;
	ld.shared.u64 	%rd1418, [%r686+12440];
	mul.lo.s64 	%rd1419, %rd1388, %rd1418;
	max.s64 	%rd1420, %rd1419, %rd1362;
	mul.lo.s64 	%rd1421, %rd1391, %rd1418;
	max.s64 	%rd1422, %rd1421, %rd1364;
	mul.lo.s64 	%rd1423, %rd1394, %rd1418;
	max.s64 	%rd1424, %rd1423, %rd1366;
	mul.lo.s64 	%rd1425, %rd1397, %rd1418;
	max.s64 	%rd1426, %rd1425, %rd1368;
	ld.shared.u64 	%rd1427, [%r686+16536];
	mul.lo.s64 	%rd1428, %rd1388, %rd1427;
	max.s64 	%rd1429, %rd1428, %rd1371;
	mul.lo.s64 	%rd1430, %rd1391, %rd1427;
	max.s64 	%rd1431, %rd1430, %rd1373;
	mul.lo.s64 	%rd1432, %rd1394, %rd1427;
	max.s64 	%rd1433, %rd1432, %rd1375;
	mul.lo.s64 	%rd1434, %rd1397, %rd1427;
	max.s64 	%rd1435, %rd1434, %rd1377;
	ld.shared.u64 	%rd1436, [%r686+20632];
	mul.lo.s64 	%rd1437, %rd1388, %rd1436;
	max.s64 	%rd1438, %rd1437, %rd1380;
	mul.lo.s64 	%rd1439, %rd1391, %rd1436;
	max.s64 	%rd1440, %rd1439, %rd1382;
	mul.lo.s64 	%rd1441, %rd1394, %rd1436;
	max.s64 	%rd1442, %rd1441, %rd1384;
	mul.lo.s64 	%rd1443, %rd1397, %rd1436;
	max.s64 	%rd1444, %rd1443, %rd1386;
	ld.shared.u64 	%rd1445, [%r686+160];
	ld.shared.u64 	%rd1446, [%r690+10240];
	mul.lo.s64 	%rd1447, %rd1446, %rd1445;
	max.s64 	%rd1448, %rd1447, %rd1390;
	ld.shared.u64 	%rd1449, [%r690+10368];
	mul.lo.s64 	%rd1450, %rd1449, %rd1445;
	max.s64 	%rd1451, %rd1450, %rd1393;
	ld.shared.u64 	%rd1452, [%r690+10496];
	mul.lo.s64 	%rd1453, %rd1452, %rd1445;
	max.s64 	%rd1454, %rd1453, %rd1396;
	ld.shared.u64 	%rd1455, [%r690+10624];
	mul.lo.s64 	%rd1456, %rd1455, %rd1445;
	max.s64 	%rd1457, %rd1456, %rd1399;
	ld.shared.u64 	%rd1458, [%r686+4256];
	mul.lo.s64 	%rd1459, %rd1446, %rd1458;
	max.s64 	%rd1460, %rd1459, %rd1402;
	mul.lo.s64 	%rd1461, %rd1449, %rd1458;
	max.s64 	%rd1462, %rd1461, %rd1404;
	mul.lo.s64 	%rd1463, %rd1452, %rd1458;
	max.s64 	%rd1464, %rd1463, %rd1406;
	mul.lo.s64 	%rd1465, %rd1455, %rd1458;
	max.s64 	%rd1466, %rd1465, %rd1408;
	ld.shared.u64 	%rd1467, [%r686+8352];
	mul.lo.s64 	%rd1468, %rd1446, %rd1467;
	max.s64 	%rd1469, %rd1468, %rd1411;
	mul.lo.s64 	%rd1470, %rd1449, %rd1467;
	max.s64 	%rd1471, %rd1470, %rd1413;
	mul.lo.s64 	%rd1472, %rd1452, %rd1467;
	max.s64 	%rd1473, %rd1472, %rd1415;
	mul.lo.s64 	%rd1474, %rd1455, %rd1467;
	max.s64 	%rd1475, %rd1474, %rd1417;
	ld.shared.u64 	%rd1476, [%r686+12448];
	mul.lo.s64 	%rd1477, %rd1446, %rd1476;
	max.s64 	%rd1478, %rd1477, %rd1420;
	mul.lo.s64 	%rd1479, %rd1449, %rd1476;
	max.s64 	%rd1480, %rd1479, %rd1422;
	mul.lo.s64 	%rd1481, %rd1452, %rd1476;
	max.s64 	%rd1482, %rd1481, %rd1424;
	mul.lo.s64 	%rd1483, %rd1455, %rd1476;
	max.s64 	%rd1484, %rd1483, %rd1426;
	ld.shared.u64 	%rd1485, [%r686+16544];
	mul.lo.s64 	%rd1486, %rd1446, %rd1485;
	max.s64 	%rd1487, %rd1486, %rd1429;
	mul.lo.s64 	%rd1488, %rd1449, %rd1485;
	max.s64 	%rd1489, %rd1488, %rd1431;
	mul.lo.s64 	%rd1490, %rd1452, %rd1485;
	max.s64 	%rd1491, %rd1490, %rd1433;
	mul.lo.s64 	%rd1492, %rd1455, %rd1485;
	max.s64 	%rd1493, %rd1492, %rd1435;
	ld.shared.u64 	%rd1494, [%r686+20640];
	mul.lo.s64 	%rd1495, %rd1446, %rd1494;
	max.s64 	%rd1496, %rd1495, %rd1438;
	mul.lo.s64 	%rd1497, %rd1449, %rd1494;
	max.s64 	%rd1498, %rd1497, %rd1440;
	mul.lo.s64 	%rd1499, %rd1452, %rd1494;
	max.s64 	%rd1500, %rd1499, %rd1442;
	mul.lo.s64 	%rd1501, %rd1455, %rd1494;
	max.s64 	%rd1502, %rd1501, %rd1444;
	ld.shared.u64 	%rd1503, [%r686+168];
	ld.shared.u64 	%rd1504, [%r690+10752];
	mul.lo.s64 	%rd1505, %rd1504, %rd1503;
	max.s64 	%rd1506, %rd1505, %rd1448;
	ld.shared.u64 	%rd1507, [%r690+10880];
	mul.lo.s64 	%rd1508, %rd1507, %rd1503;
	max.s64 	%rd1509, %rd1508, %rd1451;
	ld.shared.u64 	%rd1510, [%r690+11008];
	mul.lo.s64 	%rd1511, %rd1510, %rd1503;
	max.s64 	%rd1512, %rd1511, %rd1454;
	ld.shared.u64 	%rd1513, [%r690+11136];
	mul.lo.s64 	%rd1514, %rd1513, %rd1503;
	max.s64 	%rd1515, %rd1514, %rd1457;
	ld.shared.u64 	%rd1516, [%r686+4264];
	mul.lo.s64 	%rd1517, %rd1504, %rd1516;
	max.s64 	%rd1518, %rd1517, %rd1460;
	mul.lo.s64 	%rd1519, %rd1507, %rd1516;
	max.s64 	%rd1520, %rd1519, %rd1462;
	mul.lo.s64 	%rd1521, %rd1510, %rd1516;
	max.s64 	%rd1522, %rd1521, %rd1464;
	mul.lo.s64 	%rd1523, %rd1513, %rd1516;
	max.s64 	%rd1524, %rd1523, %rd1466;
	ld.shared.u64 	%rd1525, [%r686+8360];
	mul.lo.s64 	%rd1526, %rd1504, %rd1525;
	max.s64 	%rd1527, %rd1526, %rd1469;
	mul.lo.s64 	%rd1528, %rd1507, %rd1525;
	max.s64 	%rd1529, %rd1528, %rd1471;
	mul.lo.s64 	%rd1530, %rd1510, %rd1525;
	max.s64 	%rd1531, %rd1530, %rd1473;
	mul.lo.s64 	%rd1532, %rd1513, %rd1525;
	max.s64 	%rd1533, %rd1532, %rd1475;
	ld.shared.u64 	%rd1534, [%r686+12456];
	mul.lo.s64 	%rd1535, %rd1504, %rd1534;
	max.s64 	%rd1536, %rd1535, %rd1478;
	mul.lo.s64 	%rd1537, %rd1507, %rd1534;
	max.s64 	%rd1538, %rd1537, %rd1480;
	mul.lo.s64 	%rd1539, %rd1510, %rd1534;
	max.s64 	%rd1540, %rd1539, %rd1482;
	mul.lo.s64 	%rd1541, %rd1513, %rd1534;
	max.s64 	%rd1542, %rd1541, %rd1484;
	ld.shared.u64 	%rd1543, [%r686+16552];
	mul.lo.s64 	%rd1544, %rd1504, %rd1543;
	max.s64 	%rd1545, %rd1544, %rd1487;
	mul.lo.s64 	%rd1546, %rd1507, %rd1543;
	max.s64 	%rd1547, %rd1546, %rd1489;
	mul.lo.s64 	%rd1548, %rd1510, %rd1543;
	max.s64 	%rd1549, %rd1548, %rd1491;
	mul.lo.s64 	%rd1550, %rd1513, %rd1543;
	max.s64 	%rd1551, %rd1550, %rd1493;
	ld.shared.u64 	%rd1552, [%r686+20648];
	mul.lo.s64 	%rd1553, %rd1504, %rd1552;
	max.s64 	%rd1554, %rd1553, %rd1496;
	mul.lo.s64 	%rd1555, %rd1507, %rd1552;
	max.s64 	%rd1556, %rd1555, %rd1498;
	mul.lo.s64 	%rd1557, %rd1510, %rd1552;
	max.s64 	%rd1558, %rd1557, %rd1500;
	mul.lo.s64 	%rd1559, %rd1513, %rd1552;
	max.s64 	%rd1560, %rd1559, %rd1502;
	ld.shared.u64 	%rd1561, [%r686+176];
	ld.shared.u64 	%rd1562, [%r690+11264];
	mul.lo.s64 	%rd1563, %rd1562, %rd1561;
	max.s64 	%rd1564, %rd1563, %rd1506;
	ld.shared.u64 	%rd1565, [%r690+11392];
	mul.lo.s64 	%rd1566, %rd1565, %rd1561;
	max.s64 	%rd1567, %rd1566, %rd1509;
	ld.shared.u64 	%rd1568, [%r690+11520];
	mul.lo.s64 	%rd1569, %rd1568, %rd1561;
	max.s64 	%rd1570, %rd1569, %rd1512;
	ld.shared.u64 	%rd1571, [%r690+11648];
	mul.lo.s64 	%rd1572, %rd1571, %rd1561;
	max.s64 	%rd1573, %rd1572, %rd1515;
	ld.shared.u64 	%rd1574, [%r686+4272];
	mul.lo.s64 	%rd1575, %rd1562, %rd1574;
	max.s64 	%rd1576, %rd1575, %rd1518;
	mul.lo.s64 	%rd1577, %rd1565, %rd1574;
	max.s64 	%rd1578, %rd1577, %rd1520;
	mul.lo.s64 	%rd1579, %rd1568, %rd1574;
	max.s64 	%rd1580, %rd1579, %rd1522;
	mul.lo.s64 	%rd1581, %rd1571, %rd1574;
	max.s64 	%rd1582, %rd1581, %rd1524;
	ld.shared.u64 	%rd1583, [%r686+8368];
	mul.lo.s64 	%rd1584, %rd1562, %rd1583;
	max.s64 	%rd1585, %rd1584, %rd1527;
	mul.lo.s64 	%rd1586, %rd1565, %rd1583;
	max.s64 	%rd1587, %rd1586, %rd1529;
	mul.lo.s64 	%rd1588, %rd1568, %rd1583;
	max.s64 	%rd1589, %rd1588, %rd1531;
	mul.lo.s64 	%rd1590, %rd1571, %rd1583;
	max.s64 	%rd1591, %rd1590, %rd1533;
	ld.shared.u64 	%rd1592, [%r686+12464];
	mul.lo.s64 	%rd1593, %rd1562, %rd1592;
	max.s64 	%rd1594, %rd1593, %rd1536;
	mul.lo.s64 	%rd1595, %rd1565, %rd1592;
	max.s64 	%rd1596, %rd1595, %rd1538;
	mul.lo.s64 	%rd1597, %rd1568, %rd1592;
	max.s64 	%rd1598, %rd1597, %rd1540;
	mul.lo.s64 	%rd1599, %rd1571, %rd1592;
	max.s64 	%rd1600, %rd1599, %rd1542;
	ld.shared.u64 	%rd1601, [%r686+16560];
	mul.lo.s64 	%rd1602, %rd1562, %rd1601;
	max.s64 	%rd1603, %rd1602, %rd1545;
	mul.lo.s64 	%rd1604, %rd1565, %rd1601;
	max.s64 	%rd1605, %rd1604, %rd1547;
	mul.lo.s64 	%rd1606, %rd1568, %rd1601;
	max.s64 	%rd1607, %rd1606, %rd1549;
	mul.lo.s64 	%rd1608, %rd1571, %rd1601;
	max.s64 	%rd1609, %rd1608, %rd1551;
	ld.shared.u64 	%rd1610, [%r686+20656];
	mul.lo.s64 	%rd1611, %rd1562, %rd1610;
	max.s64 	%rd1612, %rd1611, %rd1554;
	mul.lo.s64 	%rd1613, %rd1565, %rd1610;
	max.s64 	%rd1614, %rd1613, %rd1556;
	mul.lo.s64 	%rd1615, %rd1568, %rd1610;
	max.s64 	%rd1616, %rd1615, %rd1558;
	mul.lo.s64 	%rd1617, %rd1571, %rd1610;
	max.s64 	%rd1618, %rd1617, %rd1560;
	ld.shared.u64 	%rd1619, [%r686+184];
	ld.shared.u64 	%rd1620, [%r690+11776];
	mul.lo.s64 	%rd1621, %rd1620, %rd1619;
	max.s64 	%rd1622, %rd1621, %rd1564;
	ld.shared.u64 	%rd1623, [%r690+11904];
	mul.lo.s64 	%rd1624, %rd1623, %rd1619;
	max.s64 	%rd1625, %rd1624, %rd1567;
	ld.shared.u64 	%rd1626, [%r690+12032];
	mul.lo.s64 	%rd1627, %rd1626, %rd1619;
	max.s64 	%rd1628, %rd1627, %rd1570;
	ld.shared.u64 	%rd1629, [%r690+12160];
	mul.lo.s64 	%rd1630, %rd1629, %rd1619;
	max.s64 	%rd1631, %rd1630, %rd1573;
	ld.shared.u64 	%rd1632, [%r686+4280];
	mul.lo.s64 	%rd1633, %rd1620, %rd1632;
	max.s64 	%rd1634, %rd1633, %rd1576;
	mul.lo.s64 	%rd1635, %rd1623, %rd1632;
	max.s64 	%rd1636, %rd1635, %rd1578;
	mul.lo.s64 	%rd1637, %rd1626, %rd1632;
	max.s64 	%rd1638, %rd1637, %rd1580;
	mul.lo.s64 	%rd1639, %rd1629, %rd1632;
	max.s64 	%rd1640, %rd1639, %rd1582;
	ld.shared.u64 	%rd1641, [%r686+8376];
	mul.lo.s64 	%rd1642, %rd1620, %rd1641;
	max.s64 	%rd1643, %rd1642, %rd1585;
	mul.lo.s64 	%rd1644, %rd1623, %rd1641;
	max.s64 	%rd1645, %rd1644, %rd1587;
	mul.lo.s64 	%rd1646, %rd1626, %rd1641;
	max.s64 	%rd1647, %rd1646, %rd1589;
	mul.lo.s64 	%rd1648, %rd1629, %rd1641;
	max.s64 	%rd1649, %rd1648, %rd1591;
	ld.shared.u64 	%rd1650, [%r686+12472];
	mul.lo.s64 	%rd1651, %rd1620, %rd1650;
	max.s64 	%rd1652, %rd1651, %rd1594;
	mul.lo.s64 	%rd1653, %rd1623, %rd1650;
	max.s64 	%rd1654, %rd1653, %rd1596;
	mul.lo.s64 	%rd1655, %rd1626, %rd1650;
	max.s64 	%rd1656, %rd1655, %rd1598;
	mul.lo.s64 	%rd1657, %rd1629, %rd1650;
	max.s64 	%rd1658, %rd1657, %rd1600;
	ld.shared.u64 	%rd1659, [%r686+16568];
	mul.lo.s64 	%rd1660, %rd1620, %rd1659;
	max.s64 	%rd1661, %rd1660, %rd1603;
	mul.lo.s64 	%rd1662, %rd1623, %rd1659;
	max.s64 	%rd1663, %rd1662, %rd1605;
	mul.lo.s64 	%rd1664, %rd1626, %rd1659;
	max.s64 	%rd1665, %rd1664, %rd1607;
	mul.lo.s64 	%rd1666, %rd1629, %rd1659;
	max.s64 	%rd1667, %rd1666, %rd1609;
	ld.shared.u64 	%rd1668, [%r686+20664];
	mul.lo.s64 	%rd1669, %rd1620, %rd1668;
	max.s64 	%rd1670, %rd1669, %rd1612;
	mul.lo.s64 	%rd1671, %rd1623, %rd1668;
	max.s64 	%rd1672, %rd1671, %rd1614;
	mul.lo.s64 	%rd1673, %rd1626, %rd1668;
	max.s64 	%rd1674, %rd1673, %rd1616;
	mul.lo.s64 	%rd1675, %rd1629, %rd1668;
	max.s64 	%rd1676, %rd1675, %rd1618;
	ld.shared.u64 	%rd1677, [%r686+192];
	ld.shared.u64 	%rd1678, [%r690+12288];
	mul.lo.s64 	%rd1679, %rd1678, %rd1677;
	max.s64 	%rd1680, %rd1679, %rd1622;
	ld.shared.u64 	%rd1681, [%r690+12416];
	mul.lo.s64 	%rd1682, %rd1681, %rd1677;
	max.s64 	%rd1683, %rd1682, %rd1625;
	ld.shared.u64 	%rd1684, [%r690+12544];
	mul.lo.s64 	%rd1685, %rd1684, %rd1677;
	max.s64 	%rd1686, %rd1685, %rd1628;
	ld.shared.u64 	%rd1687, [%r690+12672];
	mul.lo.s64 	%rd1688, %rd1687, %rd1677;
	max.s64 	%rd1689, %rd1688, %rd1631;
	ld.shared.u64 	%rd1690, [%r686+4288];
	mul.lo.s64 	%rd1691, %rd1678, %rd1690;
	max.s64 	%rd1692, %rd1691, %rd1634;
	mul.lo.s64 	%rd1693, %rd1681, %rd1690;
	max.s64 	%rd1694, %rd1693, %rd1636;
	mul.lo.s64 	%rd1695, %rd1684, %rd1690;
	max.s64 	%rd1696, %rd1695, %rd1638;
	mul.lo.s64 	%rd1697, %rd1687, %rd1690;
	max.s64 	%rd1698, %rd1697, %rd1640;
	ld.shared.u64 	%rd1699, [%r686+8384];
	mul.lo.s64 	%rd1700, %rd1678, %rd1699;
	max.s64 	%rd1701, %rd1700, %rd1643;
	mul.lo.s64 	%rd1702, %rd1681, %rd1699;
	max.s64 	%rd1703, %rd1702, %rd1645;
	mul.lo.s64 	%rd1704, %rd1684, %rd1699;
	max.s64 	%rd1705, %rd1704, %rd1647;
	mul.lo.s64 	%rd1706, %rd1687, %rd1699;
	max.s64 	%rd1707, %rd1706, %rd1649;
	ld.shared.u64 	%rd1708, [%r686+12480];
	mul.lo.s64 	%rd1709, %rd1678, %rd1708;
	max.s64 	%rd1710, %rd1709, %rd1652;
	mul.lo.s64 	%rd1711, %rd1681, %rd1708;
	max.s64 	%rd1712, %rd1711, %rd1654;
	mul.lo.s64 	%rd1713, %rd1684, %rd1708;
	max.s64 	%rd1714, %rd1713, %rd1656;
	mul.lo.s64 	%rd1715, %rd1687, %rd1708;
	max.s64 	%rd1716, %rd1715, %rd1658;
	ld.shared.u64 	%rd1717, [%r686+16576];
	mul.lo.s64 	%rd1718, %rd1678, %rd1717;
	max.s64 	%rd1719, %rd1718, %rd1661;
	mul.lo.s64 	%rd1720, %rd1681, %rd1717;
	max.s64 	%rd1721, %rd1720, %rd1663;
	mul.lo.s64 	%rd1722, %rd1684, %rd1717;
	max.s64 	%rd1723, %rd1722, %rd1665;
	mul.lo.s64 	%rd1724, %rd1687, %rd1717;
	max.s64 	%rd1725, %rd1724, %rd1667;
	ld.shared.u64 	%rd1726, [%r686+20672];
	mul.lo.s64 	%rd1727, %rd1678, %rd1726;
	max.s64 	%rd1728, %rd1727, %rd1670;
	mul.lo.s64 	%rd1729, %rd1681, %rd1726;
	max.s64 	%rd1730, %rd1729, %rd1672;
	mul.lo.s64 	%rd1731, %rd1684, %rd1726;
	max.s64 	%rd1732, %rd1731, %rd1674;
	mul.lo.s64 	%rd1733, %rd1687, %rd1726;
	max.s64 	%rd1734, %rd1733, %rd1676;
	ld.shared.u64 	%rd1735, [%r686+200];
	ld.shared.u64 	%rd1736, [%r690+12800];
	mul.lo.s64 	%rd1737, %rd1736, %rd1735;
	max.s64 	%rd1738, %rd1737, %rd1680;
	ld.shared.u64 	%rd1739, [%r690+12928];
	mul.lo.s64 	%rd1740, %rd1739, %rd1735;
	max.s64 	%rd1741, %rd1740, %rd1683;
	ld.shared.u64 	%rd1742, [%r690+13056];
	mul.lo.s64 	%rd1743, %rd1742, %rd1735;
	max.s64 	%rd1744, %rd1743, %rd1686;
	ld.shared.u64 	%rd1745, [%r690+13184];
	mul.lo.s64 	%rd1746, %rd1745, %rd1735;
	max.s64 	%rd1747, %rd1746, %rd1689;
	ld.shared.u64 	%rd1748, [%r686+4296];
	mul.lo.s64 	%rd1749, %rd1736, %rd1748;
	max.s64 	%rd1750, %rd1749, %rd1692;
	mul.lo.s64 	%rd1751, %rd1739, %rd1748;
	max.s64 	%rd1752, %rd1751, %rd1694;
	mul.lo.s64 	%rd1753, %rd1742, %rd1748;
	max.s64 	%rd1754, %rd1753, %rd1696;
	mul.lo.s64 	%rd1755, %rd1745, %rd1748;
	max.s64 	%rd1756, %rd1755, %rd1698;
	ld.shared.u64 	%rd1757, [%r686+8392];
	mul.lo.s64 	%rd1758, %rd1736, %rd1757;
	max.s64 	%rd1759, %rd1758, %rd1701;
	mul.lo.s64 	%rd1760, %rd1739, %rd1757;
	max.s64 	%rd1761, %rd1760, %rd1703;
	mul.lo.s64 	%rd1762, %rd1742, %rd1757;
	max.s64 	%rd1763, %rd1762, %rd1705;
	mul.lo.s64 	%rd1764, %rd1745, %rd1757;
	max.s64 	%rd1765, %rd1764, %rd1707;
	ld.shared.u64 	%rd1766, [%r686+12488];
	mul.lo.s64 	%rd1767, %rd1736, %rd1766;
	max.s64 	%rd1768, %rd1767, %rd1710;
	mul.lo.s64 	%rd1769, %rd1739, %rd1766;
	max.s64 	%rd1770, %rd1769, %rd1712;
	mul.lo.s64 	%rd1771, %rd1742, %rd1766;
	max.s64 	%rd1772, %rd1771, %rd1714;
	mul.lo.s64 	%rd1773, %rd1745, %rd1766;
	max.s64 	%rd1774, %rd1773, %rd1716;
	ld.shared.u64 	%rd1775, [%r686+16584];
	mul.lo.s64 	%rd1776, %rd1736, %rd1775;
	max.s64 	%rd1777, %rd1776, %rd1719;
	mul.lo.s64 	%rd1778, %rd1739, %rd1775;
	max.s64 	%rd1779, %rd1778, %rd1721;
	mul.lo.s64 	%rd1780, %rd1742, %rd1775;
	max.s64 	%rd1781, %rd1780, %rd1723;
	mul.lo.s64 	%rd1782, %rd1745, %rd1775;
	max.s64 	%rd1783, %rd1782, %rd1725;
	ld.shared.u64 	%rd1784, [%r686+20680];
	mul.lo.s64 	%rd1785, %rd1736, %rd1784;
	max.s64 	%rd1786, %rd1785, %rd1728;
	mul.lo.s64 	%rd1787, %rd1739, %rd1784;
	max.s64 	%rd1788, %rd1787, %rd1730;
	mul.lo.s64 	%rd1789, %rd1742, %rd1784;
	max.s64 	%rd1790, %rd1789, %rd1732;
	mul.lo.s64 	%rd1791, %rd1745, %rd1784;
	max.s64 	%rd1792, %rd1791, %rd1734;
	ld.shared.u64 	%rd1793, [%r686+208];
	ld.shared.u64 	%rd1794, [%r690+13312];
	mul.lo.s64 	%rd1795, %rd1794, %rd1793;
	max.s64 	%rd1796, %rd1795, %rd1738;
	ld.shared.u64 	%rd1797, [%r690+13440];
	mul.lo.s64 	%rd1798, %rd1797, %rd1793;
	max.s64 	%rd1799, %rd1798, %rd1741;
	ld.shared.u64 	%rd1800, [%r690+13568];
	mul.lo.s64 	%rd1801, %rd1800, %rd1793;
	max.s64 	%rd1802, %rd1801, %rd1744;
	ld.shared.u64 	%rd1803, [%r690+13696];
	mul.lo.s64 	%rd1804, %rd1803, %rd1793;
	max.s64 	%rd1805, %rd1804, %rd1747;
	ld.shared.u64 	%rd1806, [%r686+4304];
	mul.lo.s64 	%rd1807, %rd1794, %rd1806;
	max.s64 	%rd1808, %rd1807, %rd1750;
	mul.lo.s64 	%rd1809, %rd1797, %rd1806;
	max.s64 	%rd1810, %rd1809, %rd1752;
	mul.lo.s64 	%rd1811, %rd1800, %rd1806;
	max.s64 	%rd1812, %rd1811, %rd1754;
	mul.lo.s64 	%rd1813, %rd1803, %rd1806;
	max.s64 	%rd1814, %rd1813, %rd1756;
	ld.shared.u64 	%rd1815, [%r686+8400];
	mul.lo.s64 	%rd1816, %rd1794, %rd1815;
	max.s64 	%rd1817, %rd1816, %rd1759;
	mul.lo.s64 	%rd1818, %rd1797, %rd1815;
	max.s64 	%rd1819, %rd1818, %rd1761;
	mul.lo.s64 	%rd1820, %rd1800, %rd1815;
	max.s64 	%rd1821, %rd1820, %rd1763;
	mul.lo.s64 	%rd1822, %rd1803, %rd1815;
	max.s64 	%rd1823, %rd1822, %rd1765;
	ld.shared.u64 	%rd1824, [%r686+12496];
	mul.lo.s64 	%rd1825, %rd1794, %rd1824;
	max.s64 	%rd1826, %rd1825, %rd1768;
	mul.lo.s64 	%rd1827, %rd1797, %rd1824;
	max.s64 	%rd1828, %rd1827, %rd1770;
	mul.lo.s64 	%rd1829, %rd1800, %rd1824;
	max.s64 	%rd1830, %rd1829, %rd1772;
	mul.lo.s64 	%rd1831, %rd1803, %rd1824;
	max.s64 	%rd1832, %rd1831, %rd1774;
	ld.shared.u64 	%rd1833, [%r686+16592];
	mul.lo.s64 	%rd1834, %rd1794, %rd1833;
	max.s64 	%rd1835, %rd1834, %rd1777;
	mul.lo.s64 	%rd1836, %rd1797, %rd1833;
	max.s64 	%rd1837, %rd1836, %rd1779;
	mul.lo.s64 	%rd1838, %rd1800, %rd1833;
	max.s64 	%rd1839, %rd1838, %rd1781;
	mul.lo.s64 	%rd1840, %rd1803, %rd1833;
	max.s64 	%rd1841, %rd1840, %rd1783;
	ld.shared.u64 	%rd1842, [%r686+20688];
	mul.lo.s64 	%rd1843, %rd1794, %rd1842;
	max.s64 	%rd1844, %rd1843, %rd1786;
	mul.lo.s64 	%rd1845, %rd1797, %rd1842;
	max.s64 	%rd1846, %rd1845, %rd1788;
	mul.lo.s64 	%rd1847, %rd1800, %rd1842;
	max.s64 	%rd1848, %rd1847, %rd1790;
	mul.lo.s64 	%rd1849, %rd1803, %rd1842;
	max.s64 	%rd1850, %rd1849, %rd1792;
	ld.shared.u64 	%rd1851, [%r686+216];
	ld.shared.u64 	%rd1852, [%r690+13824];
	mul.lo.s64 	%rd1853, %rd1852, %rd1851;
	max.s64 	%rd1854, %rd1853, %rd1796;
	ld.shared.u64 	%rd1855, [%r690+13952];
	mul.lo.s64 	%rd1856, %rd1855, %rd1851;
	max.s64 	%rd1857, %rd1856, %rd1799;
	ld.shared.u64 	%rd1858, [%r690+14080];
	mul.lo.s64 	%rd1859, %rd1858, %rd1851;
	max.s64 	%rd1860, %rd1859, %rd1802;
	ld.shared.u64 	%rd1861, [%r690+14208];
	mul.lo.s64 	%rd1862, %rd1861, %rd1851;
	max.s64 	%rd1863, %rd1862, %rd1805;
	ld.shared.u64 	%rd1864, [%r686+4312];
	mul.lo.s64 	%rd1865, %rd1852, %rd1864;
	max.s64 	%rd1866, %rd1865, %rd1808;
	mul.lo.s64 	%rd1867, %rd1855, %rd1864;
	max.s64 	%rd1868, %rd1867, %rd1810;
	mul.lo.s64 	%rd1869, %rd1858, %rd1864;
	max.s64 	%rd1870, %rd1869, %rd1812;
	mul.lo.s64 	%rd1871, %rd1861, %rd1864;
	max.s64 	%rd1872, %rd1871, %rd1814;
	ld.shared.u64 	%rd1873, [%r686+8408];
	mul.lo.s64 	%rd1874, %rd1852, %rd1873;
	max.s64 	%rd1875, %rd1874, %rd1817;
	mul.lo.s64 	%rd1876, %rd1855, %rd1873;
	max.s64 	%rd1877, %rd1876, %rd1819;
	mul.lo.s64 	%rd1878, %rd1858, %rd1873;
	max.s64 	%rd1879, %rd1878, %rd1821;
	mul.lo.s64 	%rd1880, %rd1861, %rd1873;
	max.s64 	%rd1881, %rd1880, %rd1823;
	ld.shared.u64 	%rd1882, [%r686+12504];
	mul.lo.s64 	%rd1883, %rd1852, %rd1882;
	max.s64 	%rd1884, %rd1883, %rd1826;
	mul.lo.s64 	%rd1885, %rd1855, %rd1882;
	max.s64 	%rd1886, %rd1885, %rd1828;
	mul.lo.s64 	%rd1887, %rd1858, %rd1882;
	max.s64 	%rd1888, %rd1887, %rd1830;
	mul.lo.s64 	%rd1889, %rd1861, %rd1882;
	max.s64 	%rd1890, %rd1889, %rd1832;
	ld.shared.u64 	%rd1891, [%r686+16600];
	mul.lo.s64 	%rd1892, %rd1852, %rd1891;
	max.s64 	%rd1893, %rd1892, %rd1835;
	mul.lo.s64 	%rd1894, %rd1855, %rd1891;
	max.s64 	%rd1895, %rd1894, %rd1837;
	mul.lo.s64 	%rd1896, %rd1858, %rd1891;
	max.s64 	%rd1897, %rd1896, %rd1839;
	mul.lo.s64 	%rd1898, %rd1861, %rd1891;
	max.s64 	%rd1899, %rd1898, %rd1841;
	ld.shared.u64 	%rd1900, [%r686+20696];
	mul.lo.s64 	%rd1901, %rd1852, %rd1900;
	max.s64 	%rd1902, %rd1901, %rd1844;
	mul.lo.s64 	%rd1903, %rd1855, %rd1900;
	max.s64 	%rd1904, %rd1903, %rd1846;
	mul.lo.s64 	%rd1905, %rd1858, %rd1900;
	max.s64 	%rd1906, %rd1905, %rd1848;
	mul.lo.s64 	%rd1907, %rd1861, %rd1900;
	max.s64 	%rd1908, %rd1907, %rd1850;
	ld.shared.u64 	%rd1909, [%r686+224];
	ld.shared.u64 	%rd1910, [%r690+14336];
	mul.lo.s64 	%rd1911, %rd1910, %rd1909;
	max.s64 	%rd1912, %rd1911, %rd1854;
	ld.shared.u64 	%rd1913, [%r690+14464];
	mul.lo.s64 	%rd1914, %rd1913, %rd1909;
	max.s64 	%rd1915, %rd1914, %rd1857;
	ld.shared.u64 	%rd1916, [%r690+14592];
	mul.lo.s64 	%rd1917, %rd1916, %rd1909;
	max.s64 	%rd1918, %rd1917, %rd1860;
	ld.shared.u64 	%rd1919, [%r690+14720];
	mul.lo.s64 	%rd1920, %rd1919, %rd1909;
	max.s64 	%rd1921, %rd1920, %rd1863;
	ld.shared.u64 	%rd1922, [%r686+4320];
	mul.lo.s64 	%rd1923, %rd1910, %rd1922;
	max.s64 	%rd1924, %rd1923, %rd1866;
	mul.lo.s64 	%rd1925, %rd1913, %rd1922;
	max.s64 	%rd1926, %rd1925, %rd1868;
	mul.lo.s64 	%rd1927, %rd1916, %rd1922;
	max.s64 	%rd1928, %rd1927, %rd1870;
	mul.lo.s64 	%rd1929, %rd1919, %rd1922;
	max.s64 	%rd1930, %rd1929, %rd1872;
	ld.shared.u64 	%rd1931, [%r686+8416];
	mul.lo.s64 	%rd1932, %rd1910, %rd1931;
	max.s64 	%rd1933, %rd1932, %rd1875;
	mul.lo.s64 	%rd1934, %rd1913, %rd1931;
	max.s64 	%rd1935, %rd1934, %rd1877;
	mul.lo.s64 	%rd1936, %rd1916, %rd1931;
	max.s64 	%rd1937, %rd1936, %rd1879;
	mul.lo.s64 	%rd1938, %rd1919, %rd1931;
	max.s64 	%rd1939, %rd1938, %rd1881;
	ld.shared.u64 	%rd1940, [%r686+12512];
	mul.lo.s64 	%rd1941, %rd1910, %rd1940;
	max.s64 	%rd1942, %rd1941, %rd1884;
	mul.lo.s64 	%rd1943, %rd1913, %rd1940;
	max.s64 	%rd1944, %rd1943, %rd1886;
	mul.lo.s64 	%rd1945, %rd1916, %rd1940;
	max.s64 	%rd1946, %rd1945, %rd1888;
	mul.lo.s64 	%rd1947, %rd1919, %rd1940;
	max.s64 	%rd1948, %rd1947, %rd1890;
	ld.shared.u64 	%rd1949, [%r686+16608];
	mul.lo.s64 	%rd1950, %rd1910, %rd1949;
	max.s64 	%rd1951, %rd1950, %rd1893;
	mul.lo.s64 	%rd1952, %rd1913, %rd1949;
	max.s64 	%rd1953, %rd1952, %rd1895;
	mul.lo.s64 	%rd1954, %rd1916, %rd1949;
	max.s64 	%rd1955, %rd1954, %rd1897;
	mul.lo.s64 	%rd1956, %rd1919, %rd1949;
	max.s64 	%rd1957, %rd1956, %rd1899;
	ld.shared.u64 	%rd1958, [%r686+20704];
	mul.lo.s64 	%rd1959, %rd1910, %rd1958;
	max.s64 	%rd1960, %rd1959, %rd1902;
	mul.lo.s64 	%rd1961, %rd1913, %rd1958;
	max.s64 	%rd1962, %rd1961, %rd1904;
	mul.lo.s64 	%rd1963, %rd1916, %rd1958;
	max.s64 	%rd1964, %rd1963, %rd1906;
	mul.lo.s64 	%rd1965, %rd1919, %rd1958;
	max.s64 	%rd1966, %rd1965, %rd1908;
	ld.shared.u64 	%rd1967, [%r686+232];
	ld.shared.u64 	%rd1968, [%r690+14848];
	mul.lo.s64 	%rd1969, %rd1968, %rd1967;
	max.s64 	%rd1970, %rd1969, %rd1912;
	ld.shared.u64 	%rd1971, [%r690+14976];
	mul.lo.s64 	%rd1972, %rd1971, %rd1967;
	max.s64 	%rd1973, %rd1972, %rd1915;
	ld.shared.u64 	%rd1974, [%r690+15104];
	mul.lo.s64 	%rd1975, %rd1974, %rd1967;
	max.s64 	%rd1976, %rd1975, %rd1918;
	ld.shared.u64 	%rd1977, [%r690+15232];
	mul.lo.s64 	%rd1978, %rd1977, %rd1967;
	max.s64 	%rd1979, %rd1978, %rd1921;
	ld.shared.u64 	%rd1980, [%r686+4328];
	mul.lo.s64 	%rd1981, %rd1968, %rd1980;
	max.s64 	%rd1982, %rd1981, %rd1924;
	mul.lo.s64 	%rd1983, %rd1971, %rd1980;
	max.s64 	%rd1984, %rd1983, %rd1926;
	mul.lo.s64 	%rd1985, %rd1974, %rd1980;
	max.s64 	%rd1986, %rd1985, %rd1928;
	mul.lo.s64 	%rd1987, %rd1977, %rd1980;
	max.s64 	%rd1988, %rd1987, %rd1930;
	ld.shared.u64 	%rd1989, [%r686+8424];
	mul.lo.s64 	%rd1990, %rd1968, %rd1989;
	max.s64 	%rd1991, %rd1990, %rd1933;
	mul.lo.s64 	%rd1992, %rd1971, %rd1989;
	max.s64 	%rd1993, %rd1992, %rd1935;
	mul.lo.s64 	%rd1994, %rd1974, %rd1989;
	max.s64 	%rd1995, %rd1994, %rd1937;
	mul.lo.s64 	%rd1996, %rd1977, %rd1989;
	max.s64 	%rd1997, %rd1996, %rd1939;
	ld.shared.u64 	%rd1998, [%r686+12520];
	mul.lo.s64 	%rd1999, %rd1968, %rd1998;
	max.s64 	%rd2000, %rd1999, %rd1942;
	mul.lo.s64 	%rd2001, %rd1971, %rd1998;
	max.s64 	%rd2002, %rd2001, %rd1944;
	mul.lo.s64 	%rd2003, %rd1974, %rd1998;
	max.s64 	%rd2004, %rd2003, %rd1946;
	mul.lo.s64 	%rd2005, %rd1977, %rd1998;
	max.s64 	%rd2006, %rd2005, %rd1948;
	ld.shared.u64 	%rd2007, [%r686+16616];
	mul.lo.s64 	%rd2008, %rd1968, %rd2007;
	max.s64 	%rd2009, %rd2008, %rd1951;
	mul.lo.s64 	%rd2010, %rd1971, %rd2007;
	max.s64 	%rd2011, %rd2010, %rd1953;
	mul.lo.s64 	%rd2012, %rd1974, %rd2007;
	max.s64 	%rd2013, %rd2012, %rd1955;
	mul.lo.s64 	%rd2014, %rd1977, %rd2007;
	max.s64 	%rd2015, %rd2014, %rd1957;
	ld.shared.u64 	%rd2016, [%r686+20712];
	mul.lo.s64 	%rd2017, %rd1968, %rd2016;
	max.s64 	%rd2018, %rd2017, %rd1960;
	mul.lo.s64 	%rd2019, %rd1971, %rd2016;
	max.s64 	%rd2020, %rd2019, %rd1962;
	mul.lo.s64 	%rd2021, %rd1974, %rd2016;
	max.s64 	%rd2022, %rd2021, %rd1964;
	mul.lo.s64 	%rd2023, %rd1977, %rd2016;
	max.s64 	%rd2024, %rd2023, %rd1966;
	ld.shared.u64 	%rd2025, [%r686+240];
	ld.shared.u64 	%rd2026, [%r690+15360];
	mul.lo.s64 	%rd2027, %rd2026, %rd2025;
	max.s64 	%rd2028, %rd2027, %rd1970;
	ld.shared.u64 	%rd2029, [%r690+15488];
	mul.lo.s64 	%rd2030, %rd2029, %rd2025;
	max.s64 	%rd2031, %rd2030, %rd1973;
	ld.shared.u64 	%rd2032, [%r690+15616];
	mul.lo.s64 	%rd2033, %rd2032, %rd2025;
	max.s64 	%rd2034, %rd2033, %rd1976;
	ld.shared.u64 	%rd2035, [%r690+15744];
	mul.lo.s64 	%rd2036, %rd2035, %rd2025;
	max.s64 	%rd2037, %rd2036, %rd1979;
	ld.shared.u64 	%rd2038, [%r686+4336];
	mul.lo.s64 	%rd2039, %rd2026, %rd2038;
	max.s64 	%rd2040, %rd2039, %rd1982;
	mul.lo.s64 	%rd2041, %rd2029, %rd2038;
	max.s64 	%rd2042, %rd2041, %rd1984;
	mul.lo.s64 	%rd2043, %rd2032, %rd2038;
	max.s64 	%rd2044, %rd2043, %rd1986;
	mul.lo.s64 	%rd2045, %rd2035, %rd2038;
	max.s64 	%rd2046, %rd2045, %rd1988;
	ld.shared.u64 	%rd2047, [%r686+8432];
	mul.lo.s64 	%rd2048, %rd2026, %rd2047;
	max.s64 	%rd2049, %rd2048, %rd1991;
	mul.lo.s64 	%rd2050, %rd2029, %rd2047;
	max.s64 	%rd2051, %rd2050, %rd1993;
	mul.lo.s64 	%rd2052, %rd2032, %rd2047;
	max.s64 	%rd2053, %rd2052, %rd1995;
	mul.lo.s64 	%rd2054, %rd2035, %rd2047;
	max.s64 	%rd2055, %rd2054, %rd1997;
	ld.shared.u64 	%rd2056, [%r686+12528];
	mul.lo.s64 	%rd2057, %rd2026, %rd2056;
	max.s64 	%rd2058, %rd2057, %rd2000;
	mul.lo.s64 	%rd2059, %rd2029, %rd2056;
	max.s64 	%rd2060, %rd2059, %rd2002;
	mul.lo.s64 	%rd2061, %rd2032, %rd2056;
	max.s64 	%rd2062, %rd2061, %rd2004;
	mul.lo.s64 	%rd2063, %rd2035, %rd2056;
	max.s64 	%rd2064, %rd2063, %rd2006;
	ld.shared.u64 	%rd2065, [%r686+16624];
	mul.lo.s64 	%rd2066, %rd2026, %rd2065;
	max.s64 	%rd2067, %rd2066, %rd2009;
	mul.lo.s64 	%rd2068, %rd2029, %rd2065;
	max.s64 	%rd2069, %rd2068, %rd2011;
	mul.lo.s64 	%rd2070, %rd2032, %rd2065;
	max.s64 	%rd2071, %rd2070, %rd2013;
	mul.lo.s64 	%rd2072, %rd2035, %rd2065;
	max.s64 	%rd2073, %rd2072, %rd2015;
	ld.shared.u64 	%rd2074, [%r686+20720];
	mul.lo.s64 	%rd2075, %rd2026, %rd2074;
	max.s64 	%rd2076, %rd2075, %rd2018;
	mul.lo.s64 	%rd2077, %rd2029, %rd2074;
	max.s64 	%rd2078, %rd2077, %rd2020;
	mul.lo.s64 	%rd2079, %rd2032, %rd2074;
	max.s64 	%rd2080, %rd2079, %rd2022;
	mul.lo.s64 	%rd2081, %rd2035, %rd2074;
	max.s64 	%rd2082, %rd2081, %rd2024;
	ld.shared.u64 	%rd2083, [%r686+248];
	ld.shared.u64 	%rd2084, [%r690+15872];
	mul.lo.s64 	%rd2085, %rd2084, %rd2083;
	max.s64 	%rd2283, %rd2085, %rd2028;
	ld.shared.u64 	%rd2086, [%r690+16000];
	mul.lo.s64 	%rd2087, %rd2086, %rd2083;
	max.s64 	%rd2282, %rd2087, %rd2031;
	ld.shared.u64 	%rd2088, [%r690+16128];
	mul.lo.s64 	%rd2089, %rd2088, %rd2083;
	max.s64 	%rd2281, %rd2089, %rd2034;
	ld.shared.u64 	%rd2090, [%r690+16256];
	mul.lo.s64 	%rd2091, %rd2090, %rd2083;
	max.s64 	%rd2280, %rd2091, %rd2037;
	ld.shared.u64 	%rd2092, [%r686+4344];
	mul.lo.s64 	%rd2093, %rd2084, %rd2092;
	max.s64 	%rd2279, %rd2093, %rd2040;
	mul.lo.s64 	%rd2094, %rd2086, %rd2092;
	max.s64 	%rd2278, %rd2094, %rd2042;
	mul.lo.s64 	%rd2095, %rd2088, %rd2092;
	max.s64 	%rd2277, %rd2095, %rd2044;
	mul.lo.s64 	%rd2096, %rd2090, %rd2092;
	max.s64 	%rd2276, %rd2096, %rd2046;
	ld.shared.u64 	%rd2097, [%r686+8440];
	mul.lo.s64 	%rd2098, %rd2084, %rd2097;
	max.s64 	%rd2275, %rd2098, %rd2049;
	mul.lo.s64 	%rd2099, %rd2086, %rd2097;
	max.s64 	%rd2274, %rd2099, %rd2051;
	mul.lo.s64 	%rd2100, %rd2088, %rd2097;
	max.s64 	%rd2273, %rd2100, %rd2053;
	mul.lo.s64 	%rd2101, %rd2090, %rd2097;
	max.s64 	%rd2272, %rd2101, %rd2055;
	ld.shared.u64 	%rd2102, [%r686+12536];
	mul.lo.s64 	%rd2103, %rd2084, %rd2102;
	max.s64 	%rd2271, %rd2103, %rd2058;
	mul.lo.s64 	%rd2104, %rd2086, %rd2102;
	max.s64 	%rd2270, %rd2104, %rd2060;
	mul.lo.s64 	%rd2105, %rd2088, %rd2102;
	max.s64 	%rd2269, %rd2105, %rd2062;
	mul.lo.s64 	%rd2106, %rd2090, %rd2102;
	max.s64 	%rd2268, %rd2106, %rd2064;
	ld.shared.u64 	%rd2107, [%r686+16632];
	mul.lo.s64 	%rd2108, %rd2084, %rd2107;
	max.s64 	%rd2267, %rd2108, %rd2067;
	mul.lo.s64 	%rd2109, %rd2086, %rd2107;
	max.s64 	%rd2266, %rd2109, %rd2069;
	mul.lo.s64 	%rd2110, %rd2088, %rd2107;
	max.s64 	%rd2265, %rd2110, %rd2071;
	mul.lo.s64 	%rd2111, %rd2090, %rd2107;
	max.s64 	%rd2264, %rd2111, %rd2073;
	ld.shared.u64 	%rd2112, [%r686+20728];
	mul.lo.s64 	%rd2113, %rd2084, %rd2112;
	max.s64 	%rd2263, %rd2113, %rd2076;
	mul.lo.s64 	%rd2114, %rd2086, %rd2112;
	max.s64 	%rd2262, %rd2114, %rd2078;
	mul.lo.s64 	%rd2115, %rd2088, %rd2112;
	max.s64 	%rd2261, %rd2115, %rd2080;
	mul.lo.s64 	%rd2116, %rd2090, %rd2112;
	max.s64 	%rd2260, %rd2116, %rd2082;
	bar.sync 	0;
	add.s32 	%r829, %r829, 32;
	add.s32 	%r828, %r828, 32;
	add.s32 	%r827, %r827, 32;
	add.s32 	%r826, %r826, 32;
	add.s32 	%r825, %r825, 32;
	add.s32 	%r824, %r824, 32;
	add.s32 	%r823, %r823, 32;
	add.s32 	%r822, %r822, 32;
	add.s32 	%r821, %r821, 32;
	add.s32 	%r820, %r820, 32;
	add.s32 	%r819, %r819, 32;
	add.s32 	%r818, %r818, 32;
	add.s32 	%r817, %r817, 32;
	add.s32 	%r63, %r816, 32;
	add.s32 	%r691, %r816, 16;
	shl.b32 	%r692, %r754, 5;
	add.s32 	%r815, %r815, %r692;
	add.s32 	%r814, %r814, 32;
	add.s32 	%r813, %r813, %r692;
	add.s32 	%r812, %r812, %r692;
	add.s32 	%r811, %r811, %r692;
	add.s32 	%r810, %r810, %r692;
	add.s32 	%r809, %r809, %r692;
	add.s32 	%r808, %r808, %r692;
	add.s32 	%r807, %r807, %r692;
	setp.lt.s32 	%p70, %r691, %r806;
	mov.u32 	%r816, %r63;
	@%p70 bra 	$L__BB3_2;
$L__BB3_101:
	ld.param.u32 	%r755, [_Z19INT64_maxmul_kernelILi96ELi32ELi64ELi6ELi4EEvPlS0_S0_iii_param_4];
	ld.param.u64 	%rd2259, [_Z19INT64_maxmul_kernelILi96ELi32ELi64ELi6ELi4EEvPlS0_S0_iii_param_2];
	mov.u32 	%r693, %ctaid.y;
	mov.u32 	%r695, %tid.y;
	mad.lo.s32 	%r47, %r693, 96, %r695;
	mov.u32 	%r696, %ctaid.x;
	shl.b32 	%r697, %r696, 6;
	mov.u32 	%r698, %tid.x;
	add.s32 	%r48, %r697, %r698;
	mov.u32 	%r699, %nctaid.x;
	add.s32 	%r700, %r699, -1;
	setp.eq.s32 	%p71, %r696, %r700;
	mov.u32 	%r701, %nctaid.y;
	add.s32 	%r703, %r701, -1;
	setp.eq.s32 	%p72, %r693, %r703;
	or.pred  	%p2, %p71, %p72;
	mad.lo.s32 	%r49, %r47, %r755, %r48;
	cvta.to.global.u64 	%rd49, %rd2259;
	mul.wide.s32 	%rd2117, %r49, 8;
	add.s64 	%rd50, %rd49, %rd2117;
	@%p2 bra 	$L__BB3_102;
	bra.uni 	$L__BB3_104;
$L__BB3_102:
	ld.param.u32 	%r756, [_Z19INT64_maxmul_kernelILi96ELi32ELi64ELi6ELi4EEvPlS0_S0_iii_param_4];
	ld.param.u32 	%r721, [_Z19INT64_maxmul_kernelILi96ELi32ELi64ELi6ELi4EEvPlS0_S0_iii_param_3];
	setp.ge.s32 	%p73, %r47, %r721;
	setp.ge.s32 	%p74, %r48, %r756;
	or.pred  	%p75, %p73, %p74;
	@%p75 bra 	$L__BB3_105;
	ld.global.u64 	%rd2120, [%rd50];
	max.s64 	%rd2121, %rd2120, %rd2283;
	st.global.u64 	[%rd50], %rd2121;
	bra.uni 	$L__BB3_105;
$L__BB3_104:
	ld.global.u64 	%rd2118, [%rd50];
	max.s64 	%rd2119, %rd2118, %rd2283;
	st.global.u64 	[%rd50], %rd2119;
$L__BB3_105:
	add.s32 	%r73, %r48, 16;
	@%p2 bra 	$L__BB3_107;
	ld.global.u64 	%rd2122, [%rd50+128];
	max.s64 	%rd2123, %rd2122, %rd2282;
	st.global.u64 	[%rd50+128], %rd2123;
	bra.uni 	$L__BB3_109;
$L__BB3_107:
	ld.param.u32 	%r757, [_Z19INT64_maxmul_kernelILi96ELi32ELi64ELi6ELi4EEvPlS0_S0_iii_param_4];
	ld.param.u32 	%r722, [_Z19INT64_maxmul_kernelILi96ELi32ELi64ELi6ELi4EEvPlS0_S0_iii_param_3];
	setp.ge.s32 	%p76, %r47, %r722;
	setp.ge.s32 	%p77, %r73, %r757;
	or.pred  	%p78, %p76, %p77;
	@%p78 bra 	$L__BB3_109;
	ld.global.u64 	%rd2124, [%rd50+128];
	max.s64 	%rd2125, %rd2124, %rd2282;
	st.global.u64 	[%rd50+128], %rd2125;
$L__BB3_109:
	add.s32 	%r74, %r48, 32;
	@%p2 bra 	$L__BB3_111;
	ld.global.u64 	%rd2126, [%rd50+256];
	max.s64 	%rd2127, %rd2126, %rd2281;
	st.global.u64 	[%rd50+256], %rd2127;
	bra.uni 	$L__BB3_113;
$L__BB3_111:
	ld.param.u32 	%r758, [_Z19INT64_maxmul_kernelILi96ELi32ELi64ELi6ELi4EEvPlS0_S0_iii_param_4];
	ld.param.u32 	%r723, [_Z19INT64_maxmul_kernelILi96ELi32ELi64ELi6ELi4EEvPlS0_S0_iii_param_3];
	setp.ge.s32 	%p79, %r47, %r723;
	setp.ge.s32 	%p80, %r74, %r758;
	or.pred  	%p81, %p79, %p80;
	@%p81 bra 	$L__BB3_113;
	ld.global.u64 	%rd2128, [%rd50+256];
	max.s64 	%rd2129, %rd2128, %rd2281;
	st.global.u64 	[%rd50+256], %rd2129;
$L__BB3_113:
	add.s32 	%r75, %r48, 48;
	@%p2 bra 	$L__BB3_115;
	ld.global.u64 	%rd2130, [%rd50+384];
	max.s64 	%rd2131, %rd2130, %rd2280;
	st.global.u64 	[%rd50+384], %rd2131;
	bra.uni 	$L__BB3_117;
$L__BB3_115:
	ld.param.u32 	%r759, [_Z19INT64_maxmul_kernelILi96ELi32ELi64ELi6ELi4EEvPlS0_S0_iii_param_4];
	ld.param.u32 	%r724, [_Z19INT64_maxmul_kernelILi96ELi32ELi64ELi6ELi4EEvPlS0_S0_iii_param_3];
	setp.ge.s32 	%p82, %r47, %r724;
	setp.ge.s32 	%p83, %r75, %r759;
	or.pred  	%p84, %p82, %p83;
	@%p84 bra 	$L__BB3_117;
	ld.global.u64 	%rd2132, [%rd50+384];
	max.s64 	%rd2133, %rd2132, %rd2280;
	st.global.u64 	[%rd50+384], %rd2133;
$L__BB3_117:
	ld.param.u32 	%r760, [_Z19INT64_maxmul_kernelILi96ELi32ELi64ELi6ELi4EEvPlS0_S0_iii_param_4];
	add.s32 	%r76, %r47, 16;
	shl.b32 	%r77, %r760, 4;
	add.s32 	%r704, %r49, %r77;
	mul.wide.s32 	%rd2134, %r704, 8;
	add.s64 	%rd117, %rd49, %rd2134;
	@%p2 bra 	$L__BB3_119;
	ld.global.u64 	%rd2135, [%rd117];
	max.s64 	%rd2136, %rd2135, %rd2279;
	st.global.u64 	[%rd117], %rd2136;
	bra.uni 	$L__BB3_121;
$L__BB3_119:
	ld.param.u32 	%r761, [_Z19INT64_maxmul_kernelILi96ELi32ELi64ELi6ELi4EEvPlS0_S0_iii_param_4];
	ld.param.u32 	%r725, [_Z19INT64_maxmul_kernelILi96ELi32ELi64ELi6ELi4EEvPlS0_S0_iii_param_3];
	setp.ge.s32 	%p85, %r76, %r725;
	setp.ge.s32 	%p86, %r48, %r761;
	or.pred  	%p87, %p85, %p86;
	@%p87 bra 	$L__BB3_121;
	ld.global.u64 	%rd2137, [%rd117];
	max.s64 	%rd2138, %rd2137, %rd2279;
	st.global.u64 	[%rd117], %rd2138;
$L__BB3_121:
	@%p2 bra 	$L__BB3_123;
	ld.global.u64 	%rd2139, [%rd117+128];
	max.s64 	%rd2140, %rd2139, %rd2278;
	st.global.u64 	[%rd117+128], %rd2140;
	bra.uni 	$L__BB3_125;
$L__BB3_123:
	ld.param.u32 	%r762, [_Z19INT64_maxmul_kernelILi96ELi32ELi64ELi6ELi4EEvPlS0_S0_iii_param_4];
	ld.param.u32 	%r726, [_Z19INT64_maxmul_kernelILi96ELi32ELi64ELi6ELi4EEvPlS0_S0_iii_param_3];
	setp.ge.s32 	%p88, %r76, %r726;
	setp.ge.s32 	%p89, %r73, %r762;
	or.pred  	%p90, %p88, %p89;
	@%p90 bra 	$L__BB3_125;
	ld.global.u64 	%rd2141, [%rd117+128];
	max.s64 	%rd2142, %rd2141, %rd2278;
	st.global.u64 	[%rd117+128], %rd2142;
$L__BB3_125:
	@%p2 bra 	$L__BB3_127;
	ld.global.u64 	%rd2143, [%rd117+256];
	max.s64 	%rd2144, %rd2143, %rd2277;
	st.global.u64 	[%rd117+256], %rd2144;
	bra.uni 	$L__BB3_129;
$L__BB3_127:
	ld.param.u32 	%r763, [_Z19INT64_maxmul_kernelILi96ELi32ELi64ELi6ELi4EEvPlS0_S0_iii_param_4];
	ld.param.u32 	%r727, [_Z19INT64_maxmul_kernelILi96ELi32ELi64ELi6ELi4EEvPlS0_S0_iii_param_3];
	setp.ge.s32 	%p91, %r76, %r727;
	setp.ge.s32 	%p92, %r74, %r763;
	or.pred  	%p93, %p91, %p92;
	@%p93 bra 	$L__BB3_129;
	ld.global.u64 	%rd2145, [%rd117+256];
	max.s64 	%rd2146, %rd2145, %rd2277;
	st.global.u64 	[%rd117+256], %rd2146;
$L__BB3_129:
	@%p2 bra 	$L__BB3_131;
	ld.global.u64 	%rd2147, [%rd117+384];
	max.s64 	%rd2148, %rd2147, %rd2276;
	st.global.u64 	[%rd117+384], %rd2148;
	bra.uni 	$L__BB3_133;
$L__BB3_131:
	ld.param.u32 	%r764, [_Z19INT64_maxmul_kernelILi96ELi32ELi64ELi6ELi4EEvPlS0_S0_iii_param_4];
	ld.param.u32 	%r728, [_Z19INT64_maxmul_kernelILi96ELi32ELi64ELi6ELi4EEvPlS0_S0_iii_param_3];
	setp.ge.s32 	%p94, %r76, %r728;
	setp.ge.s32 	%p95, %r75, %r764;
	or.pred  	%p96, %p94, %p95;
	@%p96 bra 	$L__BB3_133;
	ld.global.u64 	%rd2149, [%rd117+384];
	max.s64 	%rd2150, %rd2149, %rd2276;
	st.global.u64 	[%rd117+384], %rd2150;
$L__BB3_133:
	ld.param.u32 	%r765, [_Z19INT64_maxmul_kernelILi96ELi32ELi64ELi6ELi4EEvPlS0_S0_iii_param_4];
	add.s32 	%r78, %r47, 32;
	shl.b32 	%r705, %r765, 5;
	add.s32 	%r79, %r49, %r705;
	mul.wide.s32 	%rd2151, %r79, 8;
	add.s64 	%rd118, %rd49, %rd2151;
	@%p2 bra 	$L__BB3_135;
	ld.global.u64 	%rd2152, [%rd118];
	max.s64 	%rd2153, %rd2152, %rd2275;
	st.global.u64 	[%rd118], %rd2153;
	bra.uni 	$L__BB3_137;
$L__BB3_135:
	ld.param.u32 	%r766, [_Z19INT64_maxmul_kernelILi96ELi32ELi64ELi6ELi4EEvPlS0_S0_iii_param_4];
	ld.param.u32 	%r729, [_Z19INT64_maxmul_kernelILi96ELi32ELi64ELi6ELi4EEvPlS0_S0_iii_param_3];
	setp.ge.s32 	%p97, %r78, %r729;
	setp.ge.s32 	%p98, %r48, %r766;
	or.pred  	%p99, %p97, %p98;
	@%p99 bra 	$L__BB3_137;
	ld.global.u64 	%rd2154, [%rd118];
	max.s64 	%rd2155, %rd2154, %rd2275;
	st.global.u64 	[%rd118], %rd2155;
$L__BB3_137:
	@%p2 bra 	$L__BB3_139;
	ld.global.u64 	%rd2156, [%rd118+128];
	max.s64 	%rd2157, %rd2156, %rd2274;
	st.global.u64 	[%rd118+128], %rd2157;
	bra.uni 	$L__BB3_141;
$L__BB3_139:
	ld.param.u32 	%r767, [_Z19INT64_maxmul_kernelILi96ELi32ELi64ELi6ELi4EEvPlS0_S0_iii_param_4];
	ld.param.u32 	%r730, [_Z19INT64_maxmul_kernelILi96ELi32ELi64ELi6ELi4EEvPlS0_S0_iii_param_3];
	setp.ge.s32 	%p100, %r78, %r730;
	setp.ge.s32 	%p101, %r73, %r767;
	or.pred  	%p102, %p100, %p101;
	@%p102 bra 	$L__BB3_141;
	ld.global.u64 	%rd2158, [%rd118+128];
	max.s64 	%rd2159, %rd2158, %rd2274;
	st.global.u64 	[%rd118+128], %rd2159;
$L__BB3_141:
	@%p2 bra 	$L__BB3_143;
	ld.global.u64 	%rd2160, [%rd118+256];
	max.s64 	%rd2161, %rd2160, %rd2273;
	st.global.u64 	[%rd118+256], %rd2161;
	bra.uni 	$L__BB3_145;
$L__BB3_143:
	ld.param.u32 	%r768, [_Z19INT64_maxmul_kernelILi96ELi32ELi64ELi6ELi4EEvPlS0_S0_iii_param_4];
	ld.param.u32 	%r731, [_Z19INT64_maxmul_kernelILi96ELi32ELi64ELi6ELi4EEvPlS0_S0_iii_param_3];
	setp.ge.s32 	%p103, %r78, %r731;
	setp.ge.s32 	%p104, %r74, %r768;
	or.pred  	%p105, %p103, %p104;
	@%p105 bra 	$L__BB3_145;
	ld.global.u64 	%rd2162, [%rd118+256];
	max.s64 	%rd2163, %rd2162, %rd2273;
	st.global.u64 	[%rd118+256], %rd2163;
$L__BB3_145:
	@%p2 bra 	$L__BB3_147;
	ld.global.u64 	%rd2164, [%rd118+384];
	max.s64 	%rd2165, %rd2164, %rd2272;
	st.global.u64 	[%rd118+384], %rd2165;
	bra.uni 	$L__BB3_149;
$L__BB3_147:
	ld.param.u32 	%r769, [_Z19INT64_maxmul_kernelILi96ELi32ELi64ELi6ELi4EEvPlS0_S0_iii_param_4];
	ld.param.u32 	%r732, [_Z19INT64_maxmul_kernelILi96ELi32ELi64ELi6ELi4EEvPlS0_S0_iii_param_3];
	setp.ge.s32 	%p106, %r78, %r732;
	setp.ge.s32 	%p107, %r75, %r769;
	or.pred  	%p108, %p106, %p107;
	@%p108 bra 	$L__BB3_149;
	ld.global.u64 	%rd2166, [%rd118+384];
	max.s64 	%rd2167, %rd2166, %rd2272;
	st.global.u64 	[%rd118+384], %rd2167;
$L__BB3_149:
	add.s32 	%r80, %r47, 48;
	add.s32 	%r706, %r79, %r77;
	mul.wide.s32 	%rd2168, %r706, 8;
	add.s64 	%rd119, %rd49, %rd2168;
	@%p2 bra 	$L__BB3_151;
	ld.global.u64 	%rd2169, [%rd119];
	max.s64 	%rd2170, %rd2169, %rd2271;
	st.global.u64 	[%rd119], %rd2170;
	bra.uni 	$L__BB3_153;
$L__BB3_151:
	ld.param.u32 	%r770, [_Z19INT64_maxmul_kernelILi96ELi32ELi64ELi6ELi4EEvPlS0_S0_iii_param_4];
	ld.param.u32 	%r733, [_Z19INT64_maxmul_kernelILi96ELi32ELi64ELi6ELi4EEvPlS0_S0_iii_param_3];
	setp.ge.s32 	%p109, %r80, %r733;
	setp.ge.s32 	%p110, %r48, %r770;
	or.pred  	%p111, %p109, %p110;
	@%p111 bra 	$L__BB3_153;
	ld.global.u64 	%rd2171, [%rd119];
	max.s64 	%rd2172, %rd2171, %rd2271;
	st.global.u64 	[%rd119], %rd2172;
$L__BB3_153:
	@%p2 bra 	$L__BB3_155;
	ld.global.u64 	%rd2173, [%rd119+128];
	max.s64 	%rd2174, %rd2173, %rd2270;
	st.global.u64 	[%rd119+128], %rd2174;
	bra.uni 	$L__BB3_157;
$L__BB3_155:
	ld.param.u32 	%r771, [_Z19INT64_maxmul_kernelILi96ELi32ELi64ELi6ELi4EEvPlS0_S0_iii_param_4];
	ld.param.u32 	%r734, [_Z19INT64_maxmul_kernelILi96ELi32ELi64ELi6ELi4EEvPlS0_S0_iii_param_3];
	setp.ge.s32 	%p112, %r80, %r734;
	setp.ge.s32 	%p113, %r73, %r771;
	or.pred  	%p114, %p112, %p113;
	@%p114 bra 	$L__BB3_157;
	ld.global.u64 	%rd2175, [%rd119+128];
	max.s64 	%rd2176, %rd2175, %rd2270;
	st.global.u64 	[%rd119+128], %rd2176;
$L__BB3_157:
	@%p2 bra 	$L__BB3_159;
	ld.global.u64 	%rd2177, [%rd119+256];
	max.s64 	%rd2178, %rd2177, %rd2269;
	st.global.u64 	[%rd119+256], %rd2178;
	bra.uni 	$L__BB3_161;
$L__BB3_159:
	ld.param.u32 	%r772, [_Z19INT64_maxmul_kernelILi96ELi32ELi64ELi6ELi4EEvPlS0_S0_iii_param_4];
	ld.param.u32 	%r735, [_Z19INT64_maxmul_kernelILi96ELi32ELi64ELi6ELi4EEvPlS0_S0_iii_param_3];
	setp.ge.s32 	%p115, %r80, %r735;
	setp.ge.s32 	%p116, %r74, %r772;
	or.pred  	%p117, %p115, %p116;
	@%p117 bra 	$L__BB3_161;
	ld.global.u64 	%rd2179, [%rd119+256];
	max.s64 	%rd2180, %rd2179, %rd2269;
	st.global.u64 	[%rd119+256], %rd2180;
$L__BB3_161:
	@%p2 bra 	$L__BB3_163;
	ld.global.u64 	%rd2181, [%rd119+384];
	max.s64 	%rd2182, %rd2181, %rd2268;
	st.global.u64 	[%rd119+384], %rd2182;
	bra.uni 	$L__BB3_165;
$L__BB3_163:
	ld.param.u32 	%r773, [_Z19INT64_maxmul_kernelILi96ELi32ELi64ELi6ELi4EEvPlS0_S0_iii_param_4];
	ld.param.u32 	%r736, [_Z19INT64_maxmul_kernelILi96ELi32ELi64ELi6ELi4EEvPlS0_S0_iii_param_3];
	setp.ge.s32 	%p118, %r80, %r736;
	setp.ge.s32 	%p119, %r75, %r773;
	or.pred  	%p120, %p118, %p119;
	@%p120 bra 	$L__BB3_165;
	ld.global.u64 	%rd2183, [%rd119+384];
	max.s64 	%rd2184, %rd2183, %rd2268;
	st.global.u64 	[%rd119+384], %rd2184;
$L__BB3_165:
	ld.param.u32 	%r774, [_Z19INT64_maxmul_kernelILi96ELi32ELi64ELi6ELi4EEvPlS0_S0_iii_param_4];
	add.s32 	%r81, %r47, 64;
	shl.b32 	%r707, %r774, 6;
	add.s32 	%r82, %r49, %r707;
	mul.wide.s32 	%rd2185, %r82, 8;
	add.s64 	%rd120, %rd49, %rd2185;
	@%p2 bra 	$L__BB3_167;
	ld.global.u64 	%rd2186, [%rd120];
	max.s64 	%rd2187, %rd2186, %rd2267;
	st.global.u64 	[%rd120], %rd2187;
	bra.uni 	$L__BB3_169;
$L__BB3_167:
	ld.param.u32 	%r775, [_Z19INT64_maxmul_kernelILi96ELi32ELi64ELi6ELi4EEvPlS0_S0_iii_param_4];
	ld.param.u32 	%r737, [_Z19INT64_maxmul_kernelILi96ELi32ELi64ELi6ELi4EEvPlS0_S0_iii_param_3];
	setp.ge.s32 	%p121, %r81, %r737;
	setp.ge.s32 	%p122, %r48, %r775;
	or.pred  	%p123, %p121, %p122;
	@%p123 bra 	$L__BB3_169;
	ld.global.u64 	%rd2188, [%rd120];
	max.s64 	%rd2189, %rd2188, %rd2267;
	st.global.u64 	[%rd120], %rd2189;
$L__BB3_169:
	@%p2 bra 	$L__BB3_171;
	ld.global.u64 	%rd2190, [%rd120+128];
	max.s64 	%rd2191, %rd2190, %rd2266;
	st.global.u64 	[%rd120+128], %rd2191;
	bra.uni 	$L__BB3_173;
$L__BB3_171:
	ld.param.u32 	%r776, [_Z19INT64_maxmul_kernelILi96ELi32ELi64ELi6ELi4EEvPlS0_S0_iii_param_4];
	ld.param.u32 	%r738, [_Z19INT64_maxmul_kernelILi96ELi32ELi64ELi6ELi4EEvPlS0_S0_iii_param_3];
	setp.ge.s32 	%p124, %r81, %r738;
	setp.ge.s32 	%p125, %r73, %r776;
	or.pred  	%p126, %p124, %p125;
	@%p126 bra 	$L__BB3_173;
	ld.global.u64 	%rd2192, [%rd120+128];
	max.s64 	%rd2193, %rd2192, %rd2266;
	st.global.u64 	[%rd120+128], %rd2193;
$L__BB3_173:
	@%p2 bra 	$L__BB3_175;
	ld.global.u64 	%rd2194, [%rd120+256];
	max.s64 	%rd2195, %rd2194, %rd2265;
	st.global.u64 	[%rd120+256], %rd2195;
	bra.uni 	$L__BB3_177;
$L__BB3_175:
	ld.param.u32 	%r777, [_Z19INT64_maxmul_kernelILi96ELi32ELi64ELi6ELi4EEvPlS0_S0_iii_param_4];
	ld.param.u32 	%r739, [_Z19INT64_maxmul_kernelILi96ELi32ELi64ELi6ELi4EEvPlS0_S0_iii_param_3];
	setp.ge.s32 	%p127, %r81, %r739;
	setp.ge.s32 	%p128, %r74, %r777;
	or.pred  	%p129, %p127, %p128;
	@%p129 bra 	$L__BB3_177;
	ld.global.u64 	%rd2196, [%rd120+256];
	max.s64 	%rd2197, %rd2196, %rd2265;
	st.global.u64 	[%rd120+256], %rd2197;
$L__BB3_177:
	@%p2 bra 	$L__BB3_179;
	ld.global.u64 	%rd2198, [%rd120+384];
	max.s64 	%rd2199, %rd2198, %rd2264;
	st.global.u64 	[%rd120+384], %rd2199;
	bra.uni 	$L__BB3_181;
$L__BB3_179:
	ld.param.u32 	%r778, [_Z19INT64_maxmul_kernelILi96ELi32ELi64ELi6ELi4EEvPlS0_S0_iii_param_4];
	ld.param.u32 	%r740, [_Z19INT64_maxmul_kernelILi96ELi32ELi64ELi6ELi4EEvPlS0_S0_iii_param_3];
	setp.ge.s32 	%p130, %r81, %r740;
	setp.ge.s32 	%p131, %r75, %r778;
	or.pred  	%p132, %p130, %p131;
	@%p132 bra 	$L__BB3_181;
	ld.global.u64 	%rd2200, [%rd120+384];
	max.s64 	%rd2201, %rd2200, %rd2264;
	st.global.u64 	[%rd120+384], %rd2201;
$L__BB3_181:
	add.s32 	%r83, %r47, 80;
	add.s32 	%r708, %r82, %r77;
	mul.wide.s32 	%rd2202, %r708, 8;
	add.s64 	%rd121, %rd49, %rd2202;
	@%p2 bra 	$L__BB3_183;
	ld.global.u64 	%rd2203, [%rd121];
	max.s64 	%rd2204, %rd2203, %rd2263;
	st.global.u64 	[%rd121], %rd2204;
	bra.uni 	$L__BB3_185;
$L__BB3_183:
	ld.param.u32 	%r779, [_Z19INT64_maxmul_kernelILi96ELi32ELi64ELi6ELi4EEvPlS0_S0_iii_param_4];
	ld.param.u32 	%r741, [_Z19INT64_maxmul_kernelILi96ELi32ELi64ELi6ELi4EEvPlS0_S0_iii_param_3];
	setp.ge.s32 	%p133, %r83, %r741;
	setp.ge.s32 	%p134, %r48, %r779;
	or.pred  	%p135, %p133, %p134;
	@%p135 bra 	$L__BB3_185;
	ld.global.u64 	%rd2205, [%rd121];
	max.s64 	%rd2206, %rd2205, %rd2263;
	st.global.u64 	[%rd121], %rd2206;
$L__BB3_185:
	@%p2 bra 	$L__BB3_187;
	ld.global.u64 	%rd2207, [%rd121+128];
	max.s64 	%rd2208, %rd2207, %rd2262;
	st.global.u64 	[%rd121+128], %rd2208;
	bra.uni 	$L__BB3_189;
$L__BB3_187:
	ld.param.u32 	%r780, [_Z19INT64_maxmul_kernelILi96ELi32ELi64ELi6ELi4EEvPlS0_S0_iii_param_4];
	ld.param.u32 	%r742, [_Z19INT64_maxmul_kernelILi96ELi32ELi64ELi6ELi4EEvPlS0_S0_iii_param_3];
	setp.ge.s32 	%p136, %r83, %r742;
	setp.ge.s32 	%p137, %r73, %r780;
	or.pred  	%p138, %p136, %p137;
	@%p138 bra 	$L__BB3_189;
	ld.global.u64 	%rd2209, [%rd121+128];
	max.s64 	%rd2210, %rd2209, %rd2262;
	st.global.u64 	[%rd121+128], %rd2210;
$L__BB3_189:
	@%p2 bra 	$L__BB3_191;
	ld.global.u64 	%rd2211, [%rd121+256];
	max.s64 	%rd2212, %rd2211, %rd2261;
	st.global.u64 	[%rd121+256], %rd2212;
	bra.uni 	$L__BB3_193;
$L__BB3_191:
	ld.param.u32 	%r781, [_Z19INT64_maxmul_kernelILi96ELi32ELi64ELi6ELi4EEvPlS0_S0_iii_param_4];
	ld.param.u32 	%r743, [_Z19INT64_maxmul_kernelILi96ELi32ELi64ELi6ELi4EEvPlS0_S0_iii_param_3];
	setp.ge.s32 	%p139, %r83, %r743;
	setp.ge.s32 	%p140, %r74, %r781;
	or.pred  	%p141, %p139, %p140;
	@%p141 bra 	$L__BB3_193;
	ld.global.u64 	%rd2213, [%rd121+256];
	max.s64 	%rd2214, %rd2213, %rd2261;
	st.global.u64 	[%rd121+256], %rd2214;
$L__BB3_193:
	@%p2 bra 	$L__BB3_195;
	ld.global.u64 	%rd2215, [%rd121+384];
	max.s64 	%rd2216, %rd2215, %rd2260;
	st.global.u64 	[%rd121+384], %rd2216;
	bra.uni 	$L__BB3_197;
$L__BB3_195:
	ld.param.u32 	%r782, [_Z19INT64_maxmul_kernelILi96ELi32ELi64ELi6ELi4EEvPlS0_S0_iii_param_4];
	ld.param.u32 	%r744, [_Z19INT64_maxmul_kernelILi96ELi32ELi64ELi6ELi4EEvPlS0_S0_iii_param_3];
	setp.ge.s32 	%p142, %r83, %r744;
	setp.ge.s32 	%p143, %r75, %r782;
	or.pred  	%p144, %p142, %p143;
	@%p144 bra 	$L__BB3_197;
	ld.global.u64 	%rd2217, [%rd121+384];
	max.s64 	%rd2218, %rd2217, %rd2260;
	st.global.u64 	[%rd121+384], %rd2218;
$L__BB3_197:
	ret;

}


// ===== COMPILED SASS (sm_100) =====

	.target	sm_100

	.elftype	@"ET_EXEC"


//--------------------- .note.nv.tkinfo           --------------------------
	.section	.note.nv.tkinfo,"",@"SHT_NOTE"
	.sectionflags	@"SHF_NOTE_NV_TKINFO"
	.tkinfo
        /*0018*/ 	.word	0x00000002
        /*0030*/ 	.string	""
        /*0030*/ 	.string	"ptxas"
        /*0030*/ 	.string	"Cuda compilation tools, release 13.0, V13.0.88"
        /*0030*/ 	.string	"Build cuda_13.0.r13.0/compiler.36424714_0"
        /*0030*/ 	.string	"-arch sm_100 -m 64 "



//--------------------- .note.nv.cuinfo           --------------------------
	.section	.note.nv.cuinfo,"",@"SHT_NOTE"
	.sectionflags	@"SHF_NOTE_NV_CUINFO"
        /*0018*/ 	.short	0x0002
        /*001a*/ 	.short	0x0064
        /*001c*/ 	.short	0x0082
	.zero		2


//--------------------- .nv.info                  --------------------------
	.section	.nv.info,"",@"SHT_CUDA_INFO"
	.align	4


	//----- nvinfo : EIATTR_REGCOUNT
	.align		4
        /*0000*/ 	.byte	0x04, 0x2f
        /*0002*/ 	.short	(.L_1 - .L_0)
	.align		4
.L_0:
        /*0004*/ 	.word	index@(_Z18FP32_maxmul_kernelILi96ELi32ELi64ELi6ELi4EEvPfS0_S0_iii)
        /*0008*/ 	.word	0x0000005c


	//----- nvinfo : EIATTR_FRAME_SIZE
	.align		4
.L_1:
        /*000c*/ 	.byte	0x04, 0x11
        /*000e*/ 	.short	(.L_3 - .L_2)
	.align		4
.L_2:
        /*0010*/ 	.word	index@(_Z18FP32_maxmul_kernelILi96ELi32ELi64ELi6ELi4EEvPfS0_S0_iii)
        /*0014*/ 	.word	0x00000000


	//----- nvinfo : EIATTR_REGCOUNT
	.align		4
.L_3:
        /*0018*/ 	.byte	0x04, 0x2f
        /*001a*/ 	.short	(.L_5 - .L_4)
	.align		4
.L_4:
        /*001c*/ 	.word	index@(_Z18FP64_maxmul_kernelILi96ELi32ELi64ELi6ELi4EEvPdS0_S0_iii)
        /*0020*/ 	.word	0x00000078


	//----- nvinfo : EIATTR_FRAME_SIZE
	.align		4
.L_5:
        /*0024*/ 	.byte	0x04, 0x11
        /*0026*/ 	.short	(.L_7 - .L_6)
	.align		4
.L_6:
        /*0028*/ 	.word	index@(_Z18FP64_maxmul_kernelILi96ELi32ELi64ELi6ELi4EEvPdS0_S0_iii)
        /*002c*/ 	.word	0x00000000


	//----- nvinfo : EIATTR_REGCOUNT
	.align		4
.L_7:
        /*0030*/ 	.byte	0x04, 0x2f
        /*0032*/ 	.short	(.L_9 - .L_8)
	.align		4
.L_8:
        /*0034*/ 	.word	index@(_Z19INT32_maxmul_kernelILi96ELi32ELi64ELi6ELi4EEvPiS0_S0_iii)
        /*0038*/ 	.word	0x0000005c


	//----- nvinfo : EIATTR_FRAME_SIZE
	.align		4
.L_9:
        /*003c*/ 	.byte	0x04, 0x11
        /*003e*/ 	.short	(.L_11 - .L_10)
	.align		4
.L_10:
        /*0040*/ 	.word	index@(_Z19INT32_maxmul_kernelILi96ELi32ELi64ELi6ELi4EEvPiS0_S0_iii)
        /*0044*/ 	.word	0x00000000


	//----- nvinfo : EIATTR_REGCOUNT
	.align		4
.L_11:
        /*0048*/ 	.byte	0x04, 0x2f
        /*004a*/ 	.short	(.L_13 - .L_12)
	.align		4
.L_12:
        /*004c*/ 	.word	index@(_Z19INT64_maxmul_kernelILi96ELi32ELi64ELi6ELi4EEvPlS0_S0_iii)
        /*0050*/ 	.word	0x0000007c


	//----- nvinfo : EIATTR_FRAME_SIZE
	.align		4
.L_13:
        /*0054*/ 	.byte	0x04, 0x11
        /*0056*/ 	.short	(.L_15 - .L_14)
	.align		4
.L_14:
        /*0058*/ 	.word	index@(_Z19INT64_maxmul_kernelILi96ELi32ELi64ELi6ELi4EEvPlS0_S0_iii)
        /*005c*/ 	.word	0x00000000


	//----- nvinfo : EIATTR_MIN_STACK_SIZE
	.align		4
.L_15:
        /*0060*/ 	.byte	0x04, 0x12
        /*0062*/ 	.short	(.L_17 - .L_16)
	.align		4
.L_16:
        /*0064*/ 	.word	index@(_Z19INT64_maxmul_kernelILi96ELi32ELi64ELi6ELi4EEvPlS0_S0_iii)
        /*0068*/ 	.word	0x00000000


	//----- nvinfo : EIATTR_MIN_STACK_SIZE
	.align		4
.L_17:
        /*006c*/ 	.byte	0x04, 0x12
        /*006e*/ 	.short	(.L_19 - .L_18)
	.align		4
.L_18:
        /*0070*/ 	.word	index@(_Z19INT32_maxmul_kernelILi96ELi32ELi64ELi6ELi4EEvPiS0_S0_iii)
        /*0074*/ 	.word	0x00000000


	//----- nvinfo : EIATTR_MIN_STACK_SIZE
	.align		4
.L_19:
        /*0078*/ 	.byte	0x04, 0x12
        /*007a*/ 	.short	(.L_21 - .L_20)
	.align		4
.L_20:
        /*007c*/ 	.word	index@(_Z18FP64_maxmul_kernelILi96ELi32ELi64ELi6ELi4EEvPdS0_S0_iii)
        /*0080*/ 	.word	0x00000000


	//----- nvinfo : EIATTR_MIN_STACK_SIZE
	.align		4
.L_21:
        /*0084*/ 	.byte	0x04, 0x12
        /*0086*/ 	.short	(.L_23 - .L_22)
	.align		4
.L_22:
        /*0088*/ 	.word	index@(_Z18FP32_maxmul_kernelILi96ELi32ELi64ELi6ELi4EEvPfS0_S0_iii)
        /*008c*/ 	.word	0x00000000
.L_23:


//--------------------- .nv.compat                --------------------------
	.section	.nv.compat,"",@"SHT_CUDA_COMPAT_INFO"
	.align	4
        /*0000*/ 	.byte	0x02, 0x09, 0x00, 0x00, 0x02, 0x02, 0x01, 0x00, 0x02, 0x05, 0x05, 0x00, 0x03, 0x07, 0x01, 0x01
        /*0010*/ 	.byte	0x02, 0x03, 0x00, 0x00, 0x02, 0x06, 0x01, 0x00, 0x04, 0x0b, 0x08, 0x00, 0x01, 0x00, 0x00, 0x00
        /*0020*/ 	.byte	0x00, 0x00, 0x00, 0x00


//--------------------- .nv.info._Z19INT64_maxmul_kernelILi96ELi32ELi64ELi6ELi4EEvPlS0_S0_iii --------------------------
	.section	.nv.info._Z19INT64_maxmul_kernelILi96ELi32ELi64ELi6ELi4EEvPlS0_S0_iii,"",@"SHT_CUDA_INFO"
	.sectionflags	@""
	.align	4


	//----- nvinfo : EIATTR_CUDA_API_VERSION
	.align		4
        /*0000*/ 	.byte	0x04, 0x37
        /*0002*/ 	.short	(.L_25 - .L_24)
.L_24:
        /*0004*/ 	.word	0x00000082


	//----- nvinfo : EIATTR_KPARAM_INFO
	.align		4
.L_25:
        /*0008*/ 	.byte	0x04, 0x17
        /*000a*/ 	.short	(.L_27 - .L_26)
.L_26:
        /*000c*/ 	.word	0x00000000
        /*0010*/ 	.short	0x0005
        /*0012*/ 	.short	0x0020
        /*0014*/ 	.byte	0x00, 0xf0, 0x11, 0x00


	//----- nvinfo : EIATTR_KPARAM_INFO
	.align		4
.L_27:
        /*0018*/ 	.byte	0x04, 0x17
        /*001a*/ 	.short	(.L_29 - .L_28)
.L_28:
        /*001c*/ 	.word	0x00000000
        /*0020*/ 	.short	0x0004
        /*0022*/ 	.short	0x001c
        /*0024*/ 	.byte	0x00, 0xf0, 0x11, 0x00


	//----- nvinfo : EIATTR_KPARAM_INFO
	.align		4
.L_29:
        /*0028*/ 	.byte	0x04, 0x17
        /*002a*/ 	.short	(.L_31 - .L_30)
.L_30:
        /*002c*/ 	.word	0x00000000
        /*0030*/ 	.short	0x0003
        /*0032*/ 	.short	0x0018
        /*0034*/ 	.byte	0x00, 0xf0, 0x11, 0x00


	//----- nvinfo : EIATTR_KPARAM_INFO
	.align		4
.L_31:
        /*0038*/ 	.byte	0x04, 0x17
        /*003a*/ 	.short	(.L_33 - .L_32)
.L_32:
        /*003c*/ 	.word	0x00000000
        /*0040*/ 	.short	0x0002
        /*0042*/ 	.short	0x0010
        /*0044*/ 	.byte	0x00, 0xf5, 0x21, 0x00


	//----- nvinfo : EIATTR_KPARAM_INFO
	.align		4
.L_33:
        /*0048*/ 	.byte	0x04, 0x17
        /*004a*/ 	.short	(.L_35 - .L_34)
.L_34:
        /*004c*/ 	.word	0x00000000
        /*0050*/ 	.short	0x0001
        /*0052*/ 	.short	0x0008
        /*0054*/ 	.byte	0x00, 0xf5, 0x21, 0x00


	//----- nvinfo : EIATTR_KPARAM_INFO
	.align		4
.L_35:
        /*0058*/ 	.byte	0x04, 0x17
        /*005a*/ 	.short	(.L_37 - .L_36)
.L_36:
        /*005c*/ 	.word	0x00000000
        /*0060*/ 	.short	0x0000
        /*0062*/ 	.short	0x0000
        /*0064*/ 	.byte	0x00, 0xf5, 0x21, 0x00


	//----- nvinfo : EIATTR_SPARSE_MMA_MASK
	.align		4
.L_37:
        /*0068*/ 	.byte	0x03, 0x50
        /*006a*/ 	.short	0x0000


	//----- nvinfo : EIATTR_MAXREG_COUNT
	.align		4
        /*006c*/ 	.byte	0x03, 0x1b
        /*006e*/ 	.short	0x00ff


	//----- nvinfo : EIATTR_NUM_BARRIERS
	.align		4
        /*0070*/ 	.byte	0x02, 0x4c
        /*0072*/ 	.byte	0x01
	.zero		1


	//----- nvinfo : EIATTR_MERCURY_ISA_VERSION
	.align		4
        /*0074*/ 	.byte	0x03, 0x5f
        /*0076*/ 	.short	0x0101


	//----- nvinfo : EIATTR_VRC_CTA_INIT_COUNT
	.align		4
        /*0078*/ 	.byte	0x02, 0x4a
	.zero		1
	.zero		1


	//----- nvinfo : EIATTR_EXIT_INSTR_OFFSETS
	.align		4
        /*007c*/ 	.byte	0x04, 0x1c
        /*007e*/ 	.short	(.L_39 - .L_38)


	//   ....[0]....
.L_38:
        /*0080*/ 	.word	0x0001ce40


	//   ....[1]....
        /*0084*/ 	.word	0x0001ce80


	//   ....[2]....
        /*0088*/ 	.word	0x0001cef0


	//----- nvinfo : EIATTR_CRS_STACK_SIZE
	.align		4
.L_39:
        /*008c*/ 	.byte	0x04, 0x1e
        /*008e*/ 	.short	(.L_41 - .L_40)
.L_40:
        /*0090*/ 	.word	0x00000000


	//----- nvinfo : EIATTR_CBANK_PARAM_SIZE
	.align		4
.L_41:
        /*0094*/ 	.byte	0x03, 0x19
        /*0096*/ 	.short	0x0024


	//----- nvinfo : EIATTR_PARAM_CBANK
	.align		4
        /*0098*/ 	.byte	0x04, 0x0a
        /*009a*/ 	.short	(.L_43 - .L_42)
	.align		4
.L_42:
        /*009c*/ 	.word	index@(.nv.constant0._Z19INT64_maxmul_kernelILi96ELi32ELi64ELi6ELi4EEvPlS0_S0_iii)
        /*00a0*/ 	.short	0x0380
        /*00a2*/ 	.short	0x0024


	//----- nvinfo : EIATTR_SW_WAR
	.align		4
.L_43:
        /*00a4*/ 	.byte	0x04, 0x36
        /*00a6*/ 	.short	(.L_45 - .L_44)
.L_44:
        /*00a8*/ 	.word	0x00000008
.L_45:


//--------------------- .nv.info._Z19INT32_maxmul_kernelILi96ELi32ELi64ELi6ELi4EEvPiS0_S0_iii --------------------------
	.section	.nv.info._Z19INT32_maxmul_kernelILi96ELi32ELi64ELi6ELi4EEvPiS0_S0_iii,"",@"SHT_CUDA_INFO"
	.sectionflags	@""
	.align	4


	//----- nvinfo : EIATTR_CUDA_API_VERSION
	.align		4
        /*0000*/ 	.byte	0x04, 0x37
        /*0002*/ 	.short	(.L_47 - .L_46)
.L_46:
        /*0004*/ 	.word	0x00000082


	//----- nvinfo : EIATTR_KPARAM_INFO
	.align		4
.L_47:
        /*0008*/ 	.byte	0x04, 0x17
        /*000a*/ 	.short	(.L_49 - .L_48)
.L_48:
        /*000c*/ 	.word	0x00000000
        /*0010*/ 	.short	0x0005
        /*0012*/ 	.short	0x0020
        /*0014*/ 	.byte	0x00, 0xf0, 0x11, 0x00


	//----- nvinfo : EIATTR_KPARAM_INFO
	.align		4
.L_49:
        /*0018*/ 	.byte	0x04, 0x17
        /*001a*/ 	.short	(.L_51 - .L_50)
.L_50:
        /*001c*/ 	.word	0x00000000
        /*0020*/ 	.short	0x0004
        /*0022*/ 	.short	0x001c
        /*0024*/ 	.byte	0x00, 0xf0, 0x11, 0x00


	//----- nvinfo : EIATTR_KPARAM_INFO
	.align		4
.L_51:
        /*0028*/ 	.byte	0x04, 0x17
        /*002a*/ 	.short	(.L_53 - .L_52)
.L_52:
        /*002c*/ 	.word	0x00000000
        /*0030*/ 	.short	0x0003
        /*0032*/ 	.short	0x0018
        /*0034*/ 	.byte	0x00, 0xf0, 0x11, 0x00


	//----- nvinfo : EIATTR_KPARAM_INFO
	.align		4
.L_53:
        /*0038*/ 	.byte	0x04, 0x17
        /*003a*/ 	.short	(.L_55 - .L_54)
.L_54:
        /*003c*/ 	.word	0x00000000
        /*0040*/ 	.short	0x0002
        /*0042*/ 	.short	0x0010
        /*0044*/ 	.byte	0x00, 0xf5, 0x21, 0x00


	//----- nvinfo : EIATTR_KPARAM_INFO
	.align		4
.L_55:
        /*0048*/ 	.byte	0x04, 0x17
        /*004a*/ 	.short	(.L_57 - .L_56)
.L_56:
        /*004c*/ 	.word	0x00000000
        /*0050*/ 	.short	0x0001
        /*0052*/ 	.short	0x0008
        /*0054*/ 	.byte	0x00, 0xf5, 0x21, 0x00


	//----- nvinfo : EIATTR_KPARAM_INFO
	.align		4
.L_57:
        /*0058*/ 	.byte	0x04, 0x17
        /*005a*/ 	.short	(.L_59 - .L_58)
.L_58:
        /*005c*/ 	.word	0x00000000
        /*0060*/ 	.short	0x0000
        /*0062*/ 	.short	0x0000
        /*0064*/ 	.byte	0x00, 0xf5, 0x21, 0x00


	//----- nvinfo : EIATTR_SPARSE_MMA_MASK
	.align		4
.L_59:
        /*0068*/ 	.byte	0x03, 0x50
        /*006a*/ 	.short	0x0000


	//----- nvinfo : EIATTR_MAXREG_COUNT
	.align		4
        /*006c*/ 	.byte	0x03, 0x1b
        /*006e*/ 	.short	0x00ff


	//----- nvinfo : EIATTR_NUM_BARRIERS
	.align		4
        /*0070*/ 	.byte	0x02, 0x4c
        /*0072*/ 	.byte	0x01
	.zero		1


	//----- nvinfo : EIATTR_MERCURY_ISA_VERSION
	.align		4
        /*0074*/ 	.byte	0x03, 0x5f
        /*0076*/ 	.short	0x0101


	//----- nvinfo : EIATTR_VRC_CTA_INIT_COUNT
	.align		4
        /*0078*/ 	.byte	0x02, 0x4a
	.zero		1
	.zero		1


	//----- nvinfo : EIATTR_EXIT_INSTR_OFFSETS
	.align		4
        /*007c*/ 	.byte	0x04, 0x1c
        /*007e*/ 	.short	(.L_61 - .L_60)


	//   ....[0]....
.L_60:
        /*0080*/ 	.word	0x00009e50


	//   ....[1]....
        /*0084*/ 	.word	0x00009e90


	//   ....[2]....
        /*0088*/ 	.word	0x00009ed0


	//----- nvinfo : EIATTR_CRS_STACK_SIZE
	.align		4
.L_61:
        /*008c*/ 	.byte	0x04, 0x1e
        /*008e*/ 	.short	(.L_63 - .L_62)
.L_62:
        /*0090*/ 	.word	0x00000000


	//----- nvinfo : EIATTR_CBANK_PARAM_SIZE
	.align		4
.L_63:
        /*0094*/ 	.byte	0x03, 0x19
        /*0096*/ 	.short	0x0024


	//----- nvinfo : EIATTR_PARAM_CBANK
	.align		4
        /*0098*/ 	.byte	0x04, 0x0a
        /*009a*/ 	.short	(.L_65 - .L_64)
	.align		4
.L_64:
        /*009c*/ 	.word	index@(.nv.constant0._Z19INT32_maxmul_kernelILi96ELi32ELi64ELi6ELi4EEvPiS0_S0_iii)
        /*00a0*/ 	.short	0x0380
        /*00a2*/ 	.short	0x0024


	//----- nvinfo : EIATTR_SW_WAR
	.align		4
.L_65:
        /*00a4*/ 	.byte	0x04, 0x36
        /*00a6*/ 	.short	(.L_67 - .L_66)
.L_66:
        /*00a8*/ 	.word	0x00000008
.L_67:


//--------------------- .nv.info._Z18FP64_maxmul_kernelILi96ELi32ELi64ELi6ELi4EEvPdS0_S0_iii --------------------------
	.section	.nv.info._Z18FP64_maxmul_kernelILi96ELi32ELi64ELi6ELi4EEvPdS0_S0_iii,"",@"SHT_CUDA_INFO"
	.sectionflags	@""
	.align	4


	//----- nvinfo : EIATTR_CUDA_API_VERSION
	.align		4
        /*0000*/ 	.byte	0x04, 0x37
        /*0002*/ 	.short	(.L_69 - .L_68)
.L_68:
        /*0004*/ 	.word	0x00000082


	//----- nvinfo : EIATTR_KPARAM_INFO
	.align		4
.L_69:
        /*0008*/ 	.byte	0x04, 0x17
        /*000a*/ 	.short	(.L_71 - .L_70)
.L_70:
        /*000c*/ 	.word	0x00000000
        /*0010*/ 	.short	0x0005
        /*0012*/ 	.short	0x0020
        /*0014*/ 	.byte	0x00, 0xf0, 0x11, 0x00


	//----- nvinfo : EIATTR_KPARAM_INFO
	.align		4
.L_71:
        /*0018*/ 	.byte	0x04, 0x17
        /*001a*/ 	.short	(.L_73 - .L_72)
.L_72:
        /*001c*/ 	.word	0x00000000
        /*0020*/ 	.short	0x0004
        /*0022*/ 	.short	0x001c
        /*0024*/ 	.byte	0x00, 0xf0, 0x11, 0x00


	//----- nvinfo : EIATTR_KPARAM_INFO
	.align		4
.L_73:
        /*0028*/ 	.byte	0x04, 0x17
        /*002a*/ 	.short	(.L_75 - .L_74)
.L_74:
        /*002c*/ 	.word	0x00000000
        /*0030*/ 	.short	0x0003
        /*0032*/ 	.short	0x0018
        /*0034*/ 	.byte	0x00, 0xf0, 0x11, 0x00


	//----- nvinfo : EIATTR_KPARAM_INFO
	.align		4
.L_75:
        /*0038*/ 	.byte	0x04, 0x17
        /*003a*/ 	.short	(.L_77 - .L_76)
.L_76:
        /*003c*/ 	.word	0x00000000
        /*0040*/ 	.short	0x0002
        /*0042*/ 	.short	0x0010
        /*0044*/ 	.byte	0x00, 0xf5, 0x21, 0x00


	//----- nvinfo : EIATTR_KPARAM_INFO
	.align		4
.L_77:
        /*0048*/ 	.byte	0x04, 0x17
        /*004a*/ 	.short	(.L_79 - .L_78)
.L_78:
        /*004c*/ 	.word	0x00000000
        /*0050*/ 	.short	0x0001
        /*0052*/ 	.short	0x0008
        /*0054*/ 	.byte	0x00, 0xf5, 0x21, 0x00


	//----- nvinfo : EIATTR_KPARAM_INFO
	.align		4
.L_79:
        /*0058*/ 	.byte	0x04, 0x17
        /*005a*/ 	.short	(.L_81 - .L_80)
.L_80:
        /*005c*/ 	.word	0x00000000
        /*0060*/ 	.short	0x0000
        /*0062*/ 	.short	0x0000
        /*0064*/ 	.byte	0x00, 0xf5, 0x21, 0x00


	//----- nvinfo : EIATTR_SPARSE_MMA_MASK
	.align		4
.L_81:
        /*0068*/ 	.byte	0x03, 0x50
        /*006a*/ 	.short	0x0000


	//----- nvinfo : EIATTR_MAXREG_COUNT
	.align		4
        /*006c*/ 	.byte	0x03, 0x1b
        /*006e*/ 	.short	0x00ff


	//----- nvinfo : EIATTR_NUM_BARRIERS
	.align		4
        /*0070*/ 	.byte	0x02, 0x4c
        /*0072*/ 	.byte	0x01
	.zero		1


	//----- nvinfo : EIATTR_MERCURY_ISA_VERSION
	.align		4
        /*0074*/ 	.byte	0x03, 0x5f
        /*0076*/ 	.short	0x0101


	//----- nvinfo : EIATTR_VRC_CTA_INIT_COUNT
	.align		4
        /*0078*/ 	.byte	0x02, 0x4a
	.zero		1
	.zero		1


	//----- nvinfo : EIATTR_EXIT_INSTR_OFFSETS
	.align		4
        /*007c*/ 	.byte	0x04, 0x1c
        /*007e*/ 	.short	(.L_83 - .L_82)


	//   ....[0]....
.L_82:
        /*0080*/ 	.word	0x00021340


	//   ....[1]....
        /*0084*/ 	.word	0x00021380


	//   ....[2]....
        /*0088*/ 	.word	0x00021420


	//----- nvinfo : EIATTR_CRS_STACK_SIZE
	.align		4
.L_83:
        /*008c*/ 	.byte	0x04, 0x1e
        /*008e*/ 	.short	(.L_85 - .L_84)
.L_84:
        /*0090*/ 	.word	0x00000000


	//----- nvinfo : EIATTR_CBANK_PARAM_SIZE
	.align		4
.L_85:
        /*0094*/ 	.byte	0x03, 0x19
        /*0096*/ 	.short	0x0024


	//----- nvinfo : EIATTR_PARAM_CBANK
	.align		4
        /*0098*/ 	.byte	0x04, 0x0a
        /*009a*/ 	.short	(.L_87 - .L_86)
	.align		4
.L_86:
        /*009c*/ 	.word	index@(.nv.constant0._Z18FP64_maxmul_kernelILi96ELi32ELi64ELi6ELi4EEvPdS0_S0_iii)
        /*00a0*/ 	.short	0x0380
        /*00a2*/ 	.short	0x0024


	//----- nvinfo : EIATTR_SW_WAR
	.align		4
.L_87:
        /*00a4*/ 	.byte	0x04, 0x36
        /*00a6*/ 	.short	(.L_89 - .L_88)
.L_88:
        /*00a8*/ 	.word	0x00000008
.L_89:


//--------------------- .nv.info._Z18FP32_maxmul_kernelILi96ELi32ELi64ELi6ELi4EEvPfS0_S0_iii --------------------------
	.section	.nv.info._Z18FP32_maxmul_kernelILi96ELi32ELi64ELi6ELi4EEvPfS0_S0_iii,"",@"SHT_CUDA_INFO"
	.sectionflags	@""
	.align	4


	//----- nvinfo : EIATTR_CUDA_API_VERSION
	.align		4
        /*0000*/ 	.byte	0x04, 0x37
        /*0002*/ 	.short	(.L_91 - .L_90)
.L_90:
        /*0004*/ 	.word	0x00000082


	//----- nvinfo : EIATTR_KPARAM_INFO
	.align		4
.L_91:
        /*0008*/ 	.byte	0x04, 0x17
        /*000a*/ 	.short	(.L_93 - .L_92)
.L_92:
        /*000c*/ 	.word	0x00000000
        /*0010*/ 	.short	0x0005
        /*0012*/ 	.short	0x0020
        /*0014*/ 	.byte	0x00, 0xf0, 0x11, 0x00


	//----- nvinfo : EIATTR_KPARAM_INFO
	.align		4
.L_93:
        /*0018*/ 	.byte	0x04, 0x17
        /*001a*/ 	.short	(.L_95 - .L_94)
.L_94:
        /*001c*/ 	.word	0x00000000
        /*0020*/ 	.short	0x0004
        /*0022*/ 	.short	0x001c
        /*0024*/ 	.byte	0x00, 0xf0, 0x11, 0x00


	//----- nvinfo : EIATTR_KPARAM_INFO
	.align		4
.L_95:
        /*0028*/ 	.byte	0x04, 0x17
        /*002a*/ 	.short	(.L_97 - .L_96)
.L_96:
        /*002c*/ 	.word	0x00000000
        /*0030*/ 	.short	0x0003
        /*0032*/ 	.short	0x0018
        /*0034*/ 	.byte	0x00, 0xf0, 0x11, 0x00


	//----- nvinfo : EIATTR_KPARAM_INFO
	.align		4
.L_97:
        /*0038*/ 	.byte	0x04, 0x17
        /*003a*/ 	.short	(.L_99 - .L_98)
.L_98:
        /*003c*/ 	.word	0x00000000
        /*0040*/ 	.short	0x0002
        /*0042*/ 	.short	0x0010
        /*0044*/ 	.byte	0x00, 0xf5, 0x21, 0x00


	//----- nvinfo : EIATTR_KPARAM_INFO
	.align		4
.L_99:
        /*0048*/ 	.byte	0x04, 0x17
        /*004a*/ 	.short	(.L_101 - .L_100)
.L_100:
        /*004c*/ 	.word	0x00000000
        /*0050*/ 	.short	0x0001
        /*0052*/ 	.short	0x0008
        /*0054*/ 	.byte	0x00, 0xf5, 0x21, 0x00


	//----- nvinfo : EIATTR_KPARAM_INFO
	.align		4
.L_101:
        /*0058*/ 	.byte	0x04, 0x17
        /*005a*/ 	.short	(.L_103 - .L_102)
.L_102:
        /*005c*/ 	.word	0x00000000
        /*0060*/ 	.short	0x0000
        /*0062*/ 	.short	0x0000
        /*0064*/ 	.byte	0x00, 0xf5, 0x21, 0x00


	//----- nvinfo : EIATTR_SPARSE_MMA_MASK
	.align		4
.L_103:
        /*0068*/ 	.byte	0x03, 0x50
        /*006a*/ 	.short	0x0000


	//----- nvinfo : EIATTR_MAXREG_COUNT
	.align		4
        /*006c*/ 	.byte	0x03, 0x1b
        /*006e*/ 	.short	0x00ff


	//----- nvinfo : EIATTR_NUM_BARRIERS
	.align		4
        /*0070*/ 	.byte	0x02, 0x4c
        /*0072*/ 	.byte	0x01
	.zero		1


	//----- nvinfo : EIATTR_MERCURY_ISA_VERSION
	.align		4
        /*0074*/ 	.byte	0x03, 0x5f
        /*0076*/ 	.short	0x0101


	//----- nvinfo : EIATTR_VRC_CTA_INIT_COUNT
	.align		4
        /*0078*/ 	.byte	0x02, 0x4a
	.zero		1
	.zero		1


	//----- nvinfo : EIATTR_EXIT_INSTR_OFFSETS
	.align		4
        /*007c*/ 	.byte	0x04, 0x1c
        /*007e*/ 	.short	(.L_105 - .L_104)


	//   ....[0]....
.L_104:
        /*0080*/ 	.word	0x00009e50


	//   ....[1]....
        /*0084*/ 	.word	0x00009e90


	//   ....[2]....
        /*0088*/ 	.word	0x00009ed0


	//----- nvinfo : EIATTR_CRS_STACK_SIZE
	.align		4
.L_105:
        /*008c*/ 	.byte	0x04, 0x1e
        /*008e*/ 	.short	(.L_107 - .L_106)
.L_106:
        /*0090*/ 	.word	0x00000000


	//----- nvinfo : EIATTR_CBANK_PARAM_SIZE
	.align		4
.L_107:
        /*0094*/ 	.byte	0x03, 0x19
        /*0096*/ 	.short	0x0024


	//----- nvinfo : EIATTR_PARAM_CBANK
	.align		4
        /*0098*/ 	.byte	0x04, 0x0a
        /*009a*/ 	.short	(.L_109 - .L_108)
	.align		4
.L_108:
        /*009c*/ 	.word	index@(.nv.constant0._Z18FP32_maxmul_kernelILi96ELi32ELi64ELi6ELi4EEvPfS0_S0_iii)
        /*00a0*/ 	.short	0x0380
        /*00a2*/ 	.short	0x0024


	//----- nvinfo : EIATTR_SW_WAR
	.align		4
.L_109:
        /*00a4*/ 	.byte	0x04, 0x36
        /*00a6*/ 	.short	(.L_111 - .L_110)
.L_110:
        /*00a8*/ 	.word	0x00000008
.L_111:


//--------------------- .nv.callgraph             --------------------------
	.section	.nv.callgraph,"",@"SHT_CUDA_CALLGRAPH"
	.align	4
	.sectionentsize	8
	.align		4
        /*0000*/ 	.word	0x00000000
	.align		4
        /*0004*/ 	.word	0xffffffff
	.align		4
        /*0008*/ 	.word	0x00000000
	.align		4
        /*000c*/ 	.word	0xfffffffe
	.align		4
        /*0010*/ 	.word	0x00000000
	.align		4
        /*0014*/ 	.word	0xfffffffd
	.align		4
        /*0018*/ 	.word	0x00000000
	.align		4
        /*001c*/ 	.word	0xfffffffc


//--------------------- .text._Z19INT64_maxmul_kernelILi96ELi32ELi64ELi6ELi4EEvPlS0_S0_iii --------------------------
	.section	.text._Z19INT64_maxmul_kernelILi96ELi32ELi64ELi6ELi4EEvPlS0_S0_iii,"ax",@progbits
	.align	128
        .global         _Z19INT64_maxmul_kernelILi96ELi32ELi64ELi6ELi4EEvPlS0_S0_iii
        .type           _Z19INT64_maxmul_kernelILi96ELi32ELi64ELi6ELi4EEvPlS0_S0_iii,@function
        .size           _Z19INT64_maxmul_kernelILi96ELi32ELi64ELi6ELi4EEvPlS0_S0_iii,(.L_x_592 - _Z19INT64_maxmul_kernelILi96ELi32ELi64ELi6ELi4EEvPlS0_S0_iii)
        .other          _Z19INT64_maxmul_kernelILi96ELi32ELi64ELi6ELi4EEvPlS0_S0_iii,@"STO_CUDA_ENTRY STV_DEFAULT"
_Z19INT64_maxmul_kernelILi96ELi32ELi64ELi6ELi4EEvPlS0_S0_iii:
.text._Z19INT64_maxmul_kernelILi96ELi32ELi64ELi6ELi4EEvPlS0_S0_iii:
[----:B------:R-:W-:Y:S08]  /*0000*/  LDC R1, c[0x0][0x37c] ;  /* 0x0000df00ff017b82 */ /* 0x000ff00000000800 */
[----:B------:R-:W0:Y:S01]  /*0010*/  LDC R27, c[0x0][0x3a0] ;  /* 0x0000e800ff1b7b82 */ /* 0x000e220000000800 */
[----:B------:R-:W1:Y:S01]  /*0020*/  S2R R0, SR_TID.Y ;  /* 0x0000000000007919 */ /* 0x000e620000002200 */
[----:B------:R-:W2:Y:S01]  /*0030*/  LDCU.64 UR8, c[0x0][0x358] ;  /* 0x00006b00ff0877ac */ /* 0x000ea20008000a00 */
[----:B------:R-:W-:-:S02]  /*0040*/  CS2R R98, SRZ ;  /* 0x0000000000627805 */ /* 0x000fc4000001ff00 */
[----:B------:R-:W-:Y:S01]  /*0050*/  CS2R R96, SRZ ;  /* 0x0000000000607805 */ /* 0x000fe2000001ff00 */
[----:B------:R-:W1:Y:S01]  /*0060*/  S2R R3, SR_TID.X ;  /* 0x0000000000037919 */ /* 0x000e620000002100 */
[----:B------:R-:W-:Y:S02]  /*0070*/  CS2R R76, SRZ ;  /* 0x00000000004c7805 */ /* 0x000fe4000001ff00 */
[----:B------:R-:W-:Y:S02]  /*0080*/  CS2R R72, SRZ ;  /* 0x0000000000487805 */ /* 0x000fe4000001ff00 */
[----:B------:R-:W-:Y:S01]  /*0090*/  CS2R R68, SRZ ;  /* 0x0000000000447805 */ /* 0x000fe2000001ff00 */
[----:B------:R-:W-:Y:S01]  /*00a0*/  IMAD.MOV.U32 R57, RZ, RZ, RZ ;  /* 0x000000ffff397224 */ /* 0x000fe200078e00ff */
[----:B------:R-:W-:Y:S01]  /*00b0*/  CS2R R106, SRZ ;  /* 0x00000000006a7805 */ /* 0x000fe2000001ff00 */
[----:B------:R-:W-:Y:S01]  /*00c0*/  IMAD.MOV.U32 R102, RZ, RZ, RZ ;  /* 0x000000ffff667224 */ /* 0x000fe200078e00ff */
[----:B------:R-:W-:-:S02]  /*00d0*/  CS2R R90, SRZ ;  /* 0x00000000005a7805 */ /* 0x000fc4000001ff00 */
[----:B------:R-:W-:Y:S02]  /*00e0*/  CS2R R84, SRZ ;  /* 0x0000000000547805 */ /* 0x000fe4000001ff00 */
[----:B------:R-:W-:Y:S02]  /*00f0*/  CS2R R74, SRZ ;  /* 0x00000000004a7805 */ /* 0x000fe4000001ff00 */
[----:B------:R-:W-:Y:S02]  /*0100*/  CS2R R70, SRZ ;  /* 0x0000000000467805 */ /* 0x000fe4000001ff00 */
[----:B------:R-:W-:Y:S02]  /*0110*/  CS2R R110, SRZ ;  /* 0x00000000006e7805 */ /* 0x000fe4000001ff00 */
[----:B------:R-:W-:Y:S02]  /*0120*/  CS2R R94, SRZ ;  /* 0x00000000005e7805 */ /* 0x000fe4000001ff00 */
[----:B------:R-:W-:-:S02]  /*0130*/  CS2R R24, SRZ ;  /* 0x0000000000187805 */ /* 0x000fc4000001ff00 */
[----:B------:R-:W-:Y:S02]  /*0140*/  CS2R R92, SRZ ;  /* 0x00000000005c7805 */ /* 0x000fe4000001ff00 */
[----:B------:R-:W-:Y:S02]  /*0150*/  CS2R R78, SRZ ;  /* 0x00000000004e7805 */ /* 0x000fe4000001ff00 */
[----:B------:R-:W-:Y:S02]  /*0160*/  CS2R R44, SRZ ;  /* 0x00000000002c7805 */ /* 0x000fe4000001ff00 */
[----:B------:R-:W-:Y:S02]  /*0170*/  CS2R R80, SRZ ;  /* 0x0000000000507805 */ /* 0x000fe4000001ff00 */
[----:B------:R-:W-:Y:S02]  /*0180*/  CS2R R48, SRZ ;  /* 0x0000000000307805 */ /* 0x000fe4000001ff00 */
[----:B0-----:R-:W-:-:S02]  /*0190*/  ISETP.GE.AND P0, PT, R27, 0x1, PT ;  /* 0x000000011b00780c */ /* 0x001fc40003f06270 */
[----:B------:R-:W-:Y:S02]  /*01a0*/  CS2R R58, SRZ ;  /* 0x00000000003a7805 */ /* 0x000fe4000001ff00 */
[----:B------:R-:W-:Y:S02]  /*01b0*/  CS2R R82, SRZ ;  /* 0x0000000000527805 */ /* 0x000fe4000001ff00 */
[----:B------:R-:W-:Y:S02]  /*01c0*/  CS2R R86, SRZ ;  /* 0x0000000000567805 */ /* 0x000fe4000001ff00 */
[----:B------:R-:W-:Y:S02]  /*01d0*/  CS2R R88, SRZ ;  /* 0x0000000000587805 */ /* 0x000fe4000001ff00 */
[----:B------:R-:W-:Y:S01]  /*01e0*/  CS2R R40, SRZ ;  /* 0x0000000000287805 */ /* 0x000fe2000001ff00 */
[----:B-1----:R-:W-:Y:S02]  /*01f0*/  IMAD R2, R0, 0x10, R3 ;  /* 0x0000001000027824 */ /* 0x002fe400078e0203 */
[----:B--2---:R-:W-:Y:S05]  /*0200*/  @!P0 BRA `(.L_x_0) ;  /* 0x000001ac00448947 */ /* 0x004fea0003800000 */
[----:B------:R-:W0:Y:S01]  /*0210*/  S2UR UR5, SR_CTAID.Y ;  /* 0x00000000000579c3 */ /* 0x000e220000002600 */
[--C-:B------:R-:W-:Y:S01]  /*0220*/  SHF.R.U32.HI R3, RZ, 0x5, R2.reuse ;  /* 0x00000005ff037819 */ /* 0x100fe20000011602 */
[----:B------:R-:W-:Y:S01]  /*0230*/  IMAD.MOV.U32 R99, RZ, RZ, RZ ;  /* 0x000000ffff637224 */ /* 0x000fe200078e00ff */
[----:B------:R-:W-:Y:S01]  /*0240*/  SHF.R.U32.HI R55, RZ, 0x6, R2 ;  /* 0x00000006ff377819 */ /* 0x000fe20000011602 */
[----:B------:R-:W-:Y:S01]  /*0250*/  IMAD.MOV.U32 R96, RZ, RZ, RZ ;  /* 0x000000ffff607224 */ /* 0x000fe200078e00ff */
[C---:B------:R-:W-:Y:S01]  /*0260*/  LOP3.LUT R54, R2.reuse, 0x1f, RZ, 0xc0, !PT ;  /* 0x0000001f02367812 */ /* 0x040fe200078ec0ff */
[----:B------:R-:W1:Y:S01]  /*0270*/  LDCU UR11, c[0x0][0x398] ;  /* 0x00007300ff0b77ac */ /* 0x000e620008000800 */
[----:B------:R-:W-:Y:S01]  /*0280*/  LOP3.LUT R13, R2, 0x3f, RZ, 0xc0, !PT ;  /* 0x0000003f020d7812 */ /* 0x000fe200078ec0ff */
[----:B------:R-:W2:Y:S01]  /*0290*/  S2UR UR4, SR_CTAID.X ;  /* 0x00000000000479c3 */ /* 0x000ea20000002500 */
[C---:B------:R-:W-:Y:S01]  /*02a0*/  VIADD R7, R55.reuse, 0x10 ;  /* 0x0000001037077836 */ /* 0x040fe20000000000 */
[----:B------:R-:W3:Y:S01]  /*02b0*/  LDCU UR12, c[0x0][0x3a0] ;  /* 0x00007400ff0c77ac */ /* 0x000ee20008000800 */
[----:B------:R-:W-:-:S02]  /*02c0*/  VIADD R0, R55, 0x1c ;  /* 0x0000001c37007836 */ /* 0x000fc40000000000 */
[C---:B------:R-:W-:Y:S01]  /*02d0*/  VIADD R2, R55.reuse, 0x18 ;  /* 0x0000001837027836 */ /* 0x040fe20000000000 */
[----:B------:R-:W4:Y:S01]  /*02e0*/  LDCU UR13, c[0x0][0x39c] ;  /* 0x00007380ff0d77ac */ /* 0x000f220008000800 */
[C---:B------:R-:W-:Y:S01]  /*02f0*/  VIADD R5, R55.reuse, 0x14 ;  /* 0x0000001437057836 */ /* 0x040fe20000000000 */
[----:B------:R-:W5:Y:S01]  /*0300*/  LDC R16, c[0x0][0x39c] ;  /* 0x0000e700ff107b82 */ /* 0x000f620000000800 */
[C---:B------:R-:W-:Y:S02]  /*0310*/  VIADD R9, R55.reuse, 0xc ;  /* 0x0000000c37097836 */ /* 0x040fe40000000000 */
[C---:B------:R-:W-:Y:S02]  /*0320*/  VIADD R11, R55.reuse, 0x8 ;  /* 0x00000008370b7836 */ /* 0x040fe40000000000 */
[----:B------:R-:W-:Y:S02]  /*0330*/  VIADD R15, R55, 0x4 ;  /* 0x00000004370f7836 */ /* 0x000fe40000000000 */
[----:B0-----:R-:W-:-:S04]  /*0340*/  IMAD.U32 R6, RZ, RZ, UR5 ;  /* 0x00000005ff067e24 */ /* 0x001fc8000f8e00ff */
[----:B------:R-:W-:Y:S01]  /*0350*/  IMAD R3, R6, 0x60, R3 ;  /* 0x0000006006037824 */ /* 0x000fe200078e0203 */
[----:B--2---:R-:W-:-:S03]  /*0360*/  USHF.L.U32 UR4, UR4, 0x6, URZ ;  /* 0x0000000604047899 */ /* 0x004fc600080006ff */
[C---:B------:R-:W-:Y:S02]  /*0370*/  IMAD R52, R3.reuse, R27, R54 ;  /* 0x0000001b03347224 */ /* 0x040fe400078e0236 */
[----:B------:R-:W-:Y:S02]  /*0380*/  VIADD R53, R3, 0x58 ;  /* 0x0000005803357836 */ /* 0x000fe40000000000 */
[C-C-:B------:R-:W-:Y:S02]  /*0390*/  IMAD R22, R27.reuse, 0x20, R52.reuse ;  /* 0x000000201b167824 */ /* 0x140fe400078e0234 */
[----:B------:R-:W-:Y:S02]  /*03a0*/  IMAD R21, R27, 0x40, R52 ;  /* 0x000000401b157824 */ /* 0x000fe400078e0234 */
[-C--:B-----5:R-:W-:Y:S02]  /*03b0*/  IMAD R10, R7, R16.reuse, UR4 ;  /* 0x00000004070a7e24 */ /* 0x0a0fe4000f8e0210 */
[----:B------:R-:W-:-:S02]  /*03c0*/  IMAD R0, R0, R16, UR4 ;  /* 0x0000000400007e24 */ /* 0x000fc4000f8e0210 */
[-C--:B------:R-:W-:Y:S02]  /*03d0*/  IMAD R4, R2, R16.reuse, UR4 ;  /* 0x0000000402047e24 */ /* 0x080fe4000f8e0210 */
[-C--:B------:R-:W-:Y:S02]  /*03e0*/  IMAD R8, R5, R16.reuse, UR4 ;  /* 0x0000000405087e24 */ /* 0x080fe4000f8e0210 */
[-C--:B------:R-:W-:Y:S02]  /*03f0*/  IMAD R12, R9, R16.reuse, UR4 ;  /* 0x00000004090c7e24 */ /* 0x080fe4000f8e0210 */
[-C--:B------:R-:W-:Y:S02]  /*0400*/  IMAD R14, R11, R16.reuse, UR4 ;  /* 0x000000040b0e7e24 */ /* 0x080fe4000f8e0210 */
[-C--:B------:R-:W-:Y:S02]  /*0410*/  IMAD R18, R15, R16.reuse, UR4 ;  /* 0x000000040f127e24 */ /* 0x080fe4000f8e0210 */
[----:B------:R-:W-:Y:S01]  /*0420*/  IMAD R16, R55, R16, UR4 ;  /* 0x0000000437107e24 */ /* 0x000fe2000f8e0210 */
[----:B------:R-:W-:Y:S01]  /*0430*/  UMOV UR4, 0x10 ;  /* 0x0000001000047882 */ /* 0x000fe20000000000 */
[----:B------:R-:W-:-:S02]  /*0440*/  IMAD.IADD R9, R13, 0x1, R10 ;  /* 0x000000010d097824 */ /* 0x000fc400078e020a */
[C---:B------:R-:W-:Y:S02]  /*0450*/  IMAD R23, R27.reuse, 0x10, R52 ;  /* 0x000000101b177824 */ /* 0x040fe400078e0234 */
[----:B------:R-:W-:Y:S02]  /*0460*/  IMAD R5, R27, 0x10, R22 ;  /* 0x000000101b057824 */ /* 0x000fe400078e0216 */
[C---:B------:R-:W-:Y:S02]  /*0470*/  IMAD.IADD R10, R13.reuse, 0x1, R12 ;  /* 0x000000010d0a7824 */ /* 0x040fe400078e020c */
[C---:B------:R-:W-:Y:S02]  /*0480*/  IMAD.IADD R2, R13.reuse, 0x1, R0 ;  /* 0x000000010d027824 */ /* 0x040fe400078e0200 */
[C---:B------:R-:W-:Y:S02]  /*0490*/  IMAD.IADD R7, R13.reuse, 0x1, R4 ;  /* 0x000000010d077824 */ /* 0x040fe400078e0204 */
[----:B------:R-:W-:-:S02]  /*04a0*/  IMAD.IADD R8, R13, 0x1, R8 ;  /* 0x000000010d087824 */ /* 0x000fc400078e0208 */
[C---:B------:R-:W-:Y:S02]  /*04b0*/  IMAD.IADD R11, R13.reuse, 0x1, R14 ;  /* 0x000000010d0b7824 */ /* 0x040fe400078e020e */
[C---:B------:R-:W-:Y:S02]  /*04c0*/  IMAD.IADD R12, R13.reuse, 0x1, R16 ;  /* 0x000000010d0c7824 */ /* 0x040fe400078e0210 */
[----:B------:R-:W-:Y:S02]  /*04d0*/  IMAD.IADD R13, R13, 0x1, R18 ;  /* 0x000000010d0d7824 */ /* 0x000fe400078e0212 */
[----:B------:R-:W-:Y:S02]  /*04e0*/  VIADD R14, R27, 0xffffffe0 ;  /* 0xffffffe01b0e7836 */ /* 0x000fe40000000000 */
[----:B------:R-:W-:Y:S02]  /*04f0*/  IMAD R53, R53, R27, R54 ;  /* 0x0000001b35357224 */ /* 0x000fe400078e0236 */
[----:B------:R-:W-:-:S02]  /*0500*/  IMAD R18, R27, 0x8, R52 ;  /* 0x000000081b127824 */ /* 0x000fc400078e0234 */
[C-C-:B------:R-:W-:Y:S02]  /*0510*/  IMAD R15, R27.reuse, 0x10, R21.reuse ;  /* 0x000000101b0f7824 */ /* 0x140fe400078e0215 */
[C---:B------:R-:W-:Y:S02]  /*0520*/  IMAD R19, R27.reuse, 0x8, R21 ;  /* 0x000000081b137824 */ /* 0x040fe400078e0215 */
[C---:B------:R-:W-:Y:S02]  /*0530*/  IMAD R20, R27.reuse, 0x8, R22 ;  /* 0x000000081b147824 */ /* 0x040fe400078e0216 */
[C---:B------:R-:W-:Y:S02]  /*0540*/  IMAD R17, R27.reuse, 0x8, R23 ;  /* 0x000000081b117824 */ /* 0x040fe400078e0217 */
[----:B-1-34-:R-:W-:-:S07]  /*0550*/  IMAD R16, R27, 0x8, R5 ;  /* 0x000000081b107824 */ /* 0x01afce00078e0205 */
.L_x_76:
[----:B------:R-:W0:Y:S01]  /*0560*/  LDC R3, c[0x0][0x374] ;  /* 0x0000dd00ff037b82 */ /* 0x000e220000000800 */
[----:B------:R-:W-:Y:S01]  /*0570*/  UIADD3 UR7, UPT, UPT, UR4, -0x10, URZ ;  /* 0xfffffff004077890 */ /* 0x000fe2000fffe0ff */
[----:B0-----:R-:W-:-:S05]  /*0580*/  VIADD R3, R3, 0xffffffff ;  /* 0xffffffff03037836 */ /* 0x001fca0000000000 */
[----:B------:R-:W-:-:S04]  /*0590*/  ISETP.NE.AND P0, PT, R6, R3, PT ;  /* 0x000000030600720c */ /* 0x000fc80003f05270 */
[----:B------:R-:W-:-:S13]  /*05a0*/  ISETP.LT.OR P0, PT, R14, UR7, !P0 ;  /* 0x000000070e007c0c */ /* 0x000fda000c701670 */
[----:B------:R-:W0:Y:S08]  /*05b0*/  @!P0 LDC.64 R26, c[0x0][0x380] ;  /* 0x0000e000ff1a8b82 */ /* 0x000e300000000a00 */
[----:B------:R-:W1:Y:S01]  /*05c0*/  @!P0 LDC.64 R28, c[0x0][0x380] ;  /* 0x0000e000ff1c8b82 */ /* 0x000e620000000a00 */
[----:B0-----:R-:W-:-:S06]  /*05d0*/  @!P0 IMAD.WIDE.U32 R26, R18, 0x8, R26 ;  /* 0x00000008121a8825 */ /* 0x001fcc00078e001a */
[----:B------:R-:W2:Y:S01]  /*05e0*/  @!P0 LDG.E.64.CONSTANT R26, desc[UR8][R26.64] ;  /* 0x000000081a1a8981 */ /* 0x000ea2000c1e9b00 */
[----:B-1----:R-:W-:-:S06]  /*05f0*/  @!P0 IMAD.WIDE.U32 R28, R52, 0x8, R28 ;  /* 0x00000008341c8825 */ /* 0x002fcc00078e001c */
[----:B------:R-:W5:Y:S01]  /*0600*/  @!P0 LDG.E.64.CONSTANT R28, desc[UR8][R28.64] ;  /* 0x000000081c1c8981 */ /* 0x000f62000c1e9b00 */
[----:B------:R-:W0:Y:S01]  /*0610*/  S2UR UR6, SR_CgaCtaId ;  /* 0x00000000000679c3 */ /* 0x000e220000008800 */
[----:B------:R-:W-:Y:S01]  /*0620*/  UMOV UR5, 0x400 ;  /* 0x0000040000057882 */ /* 0x000fe20000000000 */
[----:B------:R-:W1:Y:S01]  /*0630*/  S2R R0, SR_TID.Y ;  /* 0x0000000000007919 */ /* 0x000e620000002200 */
[----:B------:R-:W1:Y:S01]  /*0640*/  S2R R3, SR_TID.X ;  /* 0x0000000000037919 */ /* 0x000e620000002100 */
[----:B0-----:R-:W-:Y:S01]  /*0650*/  ULEA UR10, UR6, UR5, 0x18 ;  /* 0x00000005060a7291 */ /* 0x001fe2000f8ec0ff */
[----:B-1----:R-:W-:-:S04]  /*0660*/  IMAD R4, R0, 0x10, R3 ;  /* 0x0000001000047824 */ /* 0x002fc800078e0203 */
[----:B------:R-:W-:-:S05]  /*0670*/  IMAD.SHL.U32 R31, R4, 0x8, RZ ;  /* 0x00000008041f7824 */ /* 0x000fca00078e00ff */
[C---:B------:R-:W-:Y:S02]  /*0680*/  LOP3.LUT R33, R31.reuse, 0xf8, RZ, 0xc0, !PT ;  /* 0x000000f81f217812 */ /* 0x040fe400078ec0ff */
[----:B------:R-:W-:-:S04]  /*0690*/  LOP3.LUT R14, R31, 0x3ff00, RZ, 0xc0, !PT ;  /* 0x0003ff001f0e7812 */ /* 0x000fc800078ec0ff */
[----:B------:R-:W-:-:S05]  /*06a0*/  IADD3 R33, PT, PT, R14, UR10, R33 ;  /* 0x0000000a0e217c10 */ /* 0x000fca000fffe021 */
[----:B--2---:R0:W-:Y:S01]  /*06b0*/  @!P0 STS.64 [R33+0x800], R26 ;  /* 0x0008001a21008388 */ /* 0x0041e20000000a00 */
[----:B------:R-:W-:Y:S05]  /*06c0*/  @!P0 BRA `(.L_x_1) ;  /* 0x0000000000388947 */ /* 0x000fea0003800000 */
[----:B------:R-:W1:Y:S01]  /*06d0*/  S2R R14, SR_TID.Y ;  /* 0x00000000000e7919 */ /* 0x000e620000002200 */
[----:B------:R-:W-:Y:S01]  /*06e0*/  ISETP.GE.AND P1, PT, R54, UR12, PT ;  /* 0x0000000c36007c0c */ /* 0x000fe2000bf26270 */
[----:B------:R-:W-:Y:S01]  /*06f0*/  BSSY.RECONVERGENT B0, `(.L_x_1) ;  /* 0x000000b000007945 */ /* 0x000fe20003800200 */
[----:B-----5:R-:W-:Y:S01]  /*0700*/  CS2R R28, SRZ ;  /* 0x00000000001c7805 */ /* 0x020fe2000001ff00 */
[----:B0-----:R-:W1:Y:S02]  /*0710*/  S2R R27, SR_TID.X ;  /* 0x00000000001b7919 */ /* 0x001e640000002100 */
[----:B-1----:R-:W-:-:S05]  /*0720*/  IMAD R14, R14, 0x10, R27 ;  /* 0x000000100e0e7824 */ /* 0x002fca00078e021b */
[----:B------:R-:W-:-:S05]  /*0730*/  SHF.R.U32.HI R27, RZ, 0x5, R14 ;  /* 0x00000005ff1b7819 */ /* 0x000fca000001160e */
[----:B------:R-:W-:-:S05]  /*0740*/  IMAD R27, R6, 0x60, R27 ;  /* 0x00000060061b7824 */ /* 0x000fca00078e021b */
[----:B------:R-:W-:-:S13]  /*0750*/  ISETP.GE.OR P1, PT, R27, UR11, P1 ;  /* 0x0000000b1b007c0c */ /* 0x000fda0008f26670 */
[----:B------:R-:W-:Y:S05]  /*0760*/  @P1 BRA `(.L_x_2) ;  /* 0x00000000000c1947 */ /* 0x000fea0003800000 */
[----:B------:R-:W0:Y:S02]  /*0770*/  LDC.64 R28, c[0x0][0x380] ;  /* 0x0000e000ff1c7b82 */ /* 0x000e240000000a00 */
[----:B0-----:R-:W-:-:S06]  /*0780*/  IMAD.WIDE.U32 R28, R52, 0x8, R28 ;  /* 0x00000008341c7825 */ /* 0x001fcc00078e001c */
[----:B------:R-:W5:Y:S02]  /*0790*/  LDG.E.64.CONSTANT R28, desc[UR8][R28.64] ;  /* 0x000000081c1c7981 */ /* 0x000f64000c1e9b00 */
.L_x_2:
[----:B------:R-:W-:Y:S05]  /*07a0*/  BSYNC.RECONVERGENT B0 ;  /* 0x0000000000007941 */ /* 0x000fea0003800200 */
.L_x_1:
[----:B-----5:R1:W-:Y:S01]  /*07b0*/  STS.64 [R33], R28 ;  /* 0x0000001c21007388 */ /* 0x0203e20000000a00 */
[----:B------:R-:W-:Y:S05]  /*07c0*/  @!P0 BRA `(.L_x_3) ;  /* 0x0000000000348947 */ /* 0x000fea0003800000 */
[----:B0-----:R-:W-:Y:S01]  /*07d0*/  SHF.R.U32.HI R27, RZ, 0x5, R4 ;  /* 0x00000005ff1b7819 */ /* 0x001fe20000011604 */
[----:B------:R-:W-:Y:S01]  /*07e0*/  BSSY.RECONVERGENT B0, `(.L_x_4) ;  /* 0x000000a000007945 */ /* 0x000fe20003800200 */
[----:B------:R-:W-:-:S03]  /*07f0*/  ISETP.GE.AND P1, PT, R54, UR12, PT ;  /* 0x0000000c36007c0c */ /* 0x000fc6000bf26270 */
[----:B------:R-:W-:Y:S01]  /*0800*/  IMAD R14, R6, 0x60, R27 ;  /* 0x00000060060e7824 */ /* 0x000fe200078e021b */
[----:B------:R-:W-:-:S03]  /*0810*/  CS2R R26, SRZ ;  /* 0x00000000001a7805 */ /* 0x000fc6000001ff00 */
[----:B------:R-:W-:-:S05]  /*0820*/  VIADD R14, R14, 0x8 ;  /* 0x000000080e0e7836 */ /* 0x000fca0000000000 */
[----:B------:R-:W-:-:S13]  /*0830*/  ISETP.GE.OR P1, PT, R14, UR11, P1 ;  /* 0x0000000b0e007c0c */ /* 0x000fda0008f26670 */
[----:B------:R-:W-:Y:S05]  /*0840*/  @P1 BRA `(.L_x_5) ;  /* 0x00000000000c1947 */ /* 0x000fea0003800000 */
[----:B------:R-:W0:Y:S02]  /*0850*/  LDC.64 R26, c[0x0][0x380] ;  /* 0x0000e000ff1a7b82 */ /* 0x000e240000000a00 */
[----:B0-----:R-:W-:-:S06]  /*0860*/  IMAD.WIDE.U32 R26, R18, 0x8, R26 ;  /* 0x00000008121a7825 */ /* 0x001fcc00078e001a */
[----:B------:R-:W5:Y:S02]  /*0870*/  LDG.E.64.CONSTANT R26, desc[UR8][R26.64] ;  /* 0x000000081a1a7981 */ /* 0x000f64000c1e9b00 */
.L_x_5:
[----:B------:R-:W-:Y:S05]  /*0880*/  BSYNC.RECONVERGENT B0 ;  /* 0x0000000000007941 */ /* 0x000fea0003800200 */
.L_x_4:
[----:B-----5:R2:W-:Y:S02]  /*0890*/  STS.64 [R33+0x800], R26 ;  /* 0x0008001a21007388 */ /* 0x0205e40000000a00 */
.L_x_3:
[----:B------:R-:W-:Y:S05]  /*08a0*/  @P0 BRA `(.L_x_6) ;  /* 0x0000000000140947 */ /* 0x000fea0003800000 */
[----:B0-2---:R-:W0:Y:S02]  /*08b0*/  LDC.64 R26, c[0x0][0x380] ;  /* 0x0000e000ff1a7b82 */ /* 0x005e240000000a00 */
[----:B0-----:R-:W-:-:S06]  /*08c0*/  IMAD.WIDE.U32 R26, R23, 0x8, R26 ;  /* 0x00000008171a7825 */ /* 0x001fcc00078e001a */
[----:B------:R-:W2:Y:S04]  /*08d0*/  LDG.E.64.CONSTANT R26, desc[UR8][R26.64] ;  /* 0x000000081a1a7981 */ /* 0x000ea8000c1e9b00 */
[----:B--2---:R0:W-:Y:S01]  /*08e0*/  STS.64 [R33+0x1000], R26 ;  /* 0x0010001a21007388 */ /* 0x0041e20000000a00 */
[----:B------:R-:W-:Y:S05]  /*08f0*/  BRA `(.L_x_7) ;  /* 0x0000000000387947 */ /* 0x000fea0003800000 */
.L_x_6:
[----:B------:R-:W3:Y:S01]  /*0900*/  S2R R6, SR_CTAID.Y ;  /* 0x0000000000067919 */ /* 0x000ee20000002600 */
[----:B0-2---:R-:W-:Y:S01]  /*0910*/  SHF.R.U32.HI R27, RZ, 0x5, R4 ;  /* 0x00000005ff1b7819 */ /* 0x005fe20000011604 */
[----:B------:R-:W-:Y:S01]  /*0920*/  BSSY.RECONVERGENT B0, `(.L_x_8) ;  /* 0x000000a000007945 */ /* 0x000fe20003800200 */
[----:B------:R-:W-:-:S03]  /*0930*/  ISETP.GE.AND P1, PT, R54, UR12, PT ;  /* 0x0000000c36007c0c */ /* 0x000fc6000bf26270 */
[----:B---3--:R-:W-:Y:S01]  /*0940*/  IMAD R14, R6, 0x60, R27 ;  /* 0x00000060060e7824 */ /* 0x008fe200078e021b */
[----:B------:R-:W-:-:S03]  /*0950*/  CS2R R26, SRZ ;  /* 0x00000000001a7805 */ /* 0x000fc6000001ff00 */
[----:B------:R-:W-:-:S05]  /*0960*/  VIADD R14, R14, 0x10 ;  /* 0x000000100e0e7836 */ /* 0x000fca0000000000 */
[----:B------:R-:W-:-:S13]  /*0970*/  ISETP.GE.OR P1, PT, R14, UR11, P1 ;  /* 0x0000000b0e007c0c */ /* 0x000fda0008f26670 */
[----:B------:R-:W-:Y:S05]  /*0980*/  @P1 BRA `(.L_x_9) ;  /* 0x00000000000c1947 */ /* 0x000fea0003800000 */
[----:B------:R-:W0:Y:S02]  /*0990*/  LDC.64 R26, c[0x0][0x380] ;  /* 0x0000e000ff1a7b82 */ /* 0x000e240000000a00 */
[----:B0-----:R-:W-:-:S06]  /*09a0*/  IMAD.WIDE.U32 R26, R23, 0x8, R26 ;  /* 0x00000008171a7825 */ /* 0x001fcc00078e001a */
[----:B------:R-:W5:Y:S02]  /*09b0*/  LDG.E.64.CONSTANT R26, desc[UR8][R26.64] ;  /* 0x000000081a1a7981 */ /* 0x000f64000c1e9b00 */
.L_x_9:
[----:B------:R-:W-:Y:S05]  /*09c0*/  BSYNC.RECONVERGENT B0 ;  /* 0x0000000000007941 */ /* 0x000fea0003800200 */
.L_x_8:
[----:B-----5:R2:W-:Y:S02]  /*09d0*/  STS.64 [R33+0x1000], R26 ;  /* 0x0010001a21007388 */ /* 0x0205e40000000a00 */
.L_x_7:
[----:B------:R-:W-:Y:S05]  /*09e0*/  @P0 BRA `(.L_x_10) ;  /* 0x0000000000140947 */ /* 0x000fea0003800000 */
[----:B0-2---:R-:W0:Y:S02]  /*09f0*/  LDC.64 R26, c[0x0][0x380] ;  /* 0x0000e000ff1a7b82 */ /* 0x005e240000000a00 */
[----:B0-----:R-:W-:-:S06]  /*0a00*/  IMAD.WIDE.U32 R26, R17, 0x8, R26 ;  /* 0x00000008111a7825 */ /* 0x001fcc00078e001a */
[----:B------:R-:W2:Y:S04]  /*0a10*/  LDG.E.64.CONSTANT R26, desc[UR8][R26.64] ;  /* 0x000000081a1a7981 */ /* 0x000ea8000c1e9b00 */
[----:B--2---:R0:W-:Y:S01]  /*0a20*/  STS.64 [R33+0x1800], R26 ;  /* 0x0018001a21007388 */ /* 0x0041e20000000a00 */
[----:B------:R-:W-:Y:S05]  /*0a30*/  BRA `(.L_x_11) ;  /* 0x0000000000387947 */ /* 0x000fea0003800000 */
.L_x_10:
        /* <DEDUP_REMOVED lines=12> */
.L_x_13:
[----:B------:R-:W-:Y:S05]  /*0b00*/  BSYNC.RECONVERGENT B0 ;  /* 0x0000000000007941 */ /* 0x000fea0003800200 */
.L_x_12:
[----:B-----5:R2:W-:Y:S02]  /*0b10*/  STS.64 [R33+0x1800], R26 ;  /* 0x0018001a21007388 */ /* 0x0205e40000000a00 */
.L_x_11:
[----:B------:R-:W-:Y:S05]  /*0b20*/  @P0 BRA `(.L_x_14) ;  /* 0x0000000000140947 */ /* 0x000fea0003800000 */
[----:B0-2---:R-:W0:Y:S02]  /*0b30*/  LDC.64 R26, c[0x0][0x380] ;  /* 0x0000e000ff1a7b82 */ /* 0x005e240000000a00 */
[----:B0-----:R-:W-:-:S06]  /*0b40*/  IMAD.WIDE.U32 R26, R22, 0x8, R26 ;  /* 0x00000008161a7825 */ /* 0x001fcc00078e001a */
[----:B------:R-:W2:Y:S04]  /*0b50*/  LDG.E.64.CONSTANT R26, desc[UR8][R26.64] ;  /* 0x000000081a1a7981 */ /* 0x000ea8000c1e9b00 */
[----:B--2---:R0:W-:Y:S01]  /*0b60*/  STS.64 [R33+0x2000], R26 ;  /* 0x0020001a21007388 */ /* 0x0041e20000000a00 */
[----:B------:R-:W-:Y:S05]  /*0b70*/  BRA `(.L_x_15) ;  /* 0x0000000000387947 */ /* 0x000fea0003800000 */
.L_x_14:
        /* <DEDUP_REMOVED lines=12> */
.L_x_17:
[----:B------:R-:W-:Y:S05]  /*0c40*/  BSYNC.RECONVERGENT B0 ;  /* 0x0000000000007941 */ /* 0x000fea0003800200 */
.L_x_16:
[----:B-----5:R2:W-:Y:S02]  /*0c50*/  STS.64 [R33+0x2000], R26 ;  /* 0x0020001a21007388 */ /* 0x0205e40000000a00 */
.L_x_15:
[----:B------:R-:W-:Y:S05]  /*0c60*/  @P0 BRA `(.L_x_18) ;  /* 0x0000000000140947 */ /* 0x000fea0003800000 */
[----:B0-2---:R-:W0:Y:S02]  /*0c70*/  LDC.64 R26, c[0x0][0x380] ;  /* 0x0000e000ff1a7b82 */ /* 0x005e240000000a00 */
[----:B0-----:R-:W-:-:S06]  /*0c80*/  IMAD.WIDE.U32 R26, R20, 0x8, R26 ;  /* 0x00000008141a7825 */ /* 0x001fcc00078e001a */
[----:B------:R-:W2:Y:S04]  /*0c90*/  LDG.E.64.CONSTANT R26, desc[UR8][R26.64] ;  /* 0x000000081a1a7981 */ /* 0x000ea8000c1e9b00 */
[----:B--2---:R0:W-:Y:S01]  /*0ca0*/  STS.64 [R33+0x2800], R26 ;  /* 0x0028001a21007388 */ /* 0x0041e20000000a00 */
[----:B------:R-:W-:Y:S05]  /*0cb0*/  BRA `(.L_x_19) ;  /* 0x0000000000387947 */ /* 0x000fea0003800000 */
.L_x_18:
        /* <DEDUP_REMOVED lines=12> */
.L_x_21:
[----:B------:R-:W-:Y:S05]  /*0d80*/  BSYNC.RECONVERGENT B0 ;  /* 0x0000000000007941 */ /* 0x000fea0003800200 */
.L_x_20:
[----:B-----5:R2:W-:Y:S02]  /*0d90*/  STS.64 [R33+0x2800], R26 ;  /* 0x0028001a21007388 */ /* 0x0205e40000000a00 */
.L_x_19:
[----:B------:R-:W-:Y:S05]  /*0da0*/  @P0 BRA `(.L_x_22) ;  /* 0x0000000000140947 */ /* 0x000fea0003800000 */
[----:B0-2---:R-:W0:Y:S02]  /*0db0*/  LDC.64 R26, c[0x0][0x380] ;  /* 0x0000e000ff1a7b82 */ /* 0x005e240000000a00 */
[----:B0-----:R-:W-:-:S06]  /*0dc0*/  IMAD.WIDE.U32 R26, R5, 0x8, R26 ;  /* 0x00000008051a7825 */ /* 0x001fcc00078e001a */
[----:B------:R-:W2:Y:S04]  /*0dd0*/  LDG.E.64.CONSTANT R26, desc[UR8][R26.64] ;  /* 0x000000081a1a7981 */ /* 0x000ea8000c1e9b00 */
[----:B--2---:R0:W-:Y:S01]  /*0de0*/  STS.64 [R33+0x3000], R26 ;  /* 0x0030001a21007388 */ /* 0x0041e20000000a00 */
[----:B------:R-:W-:Y:S05]  /*0df0*/  BRA `(.L_x_23) ;  /* 0x0000000000387947 */ /* 0x000fea0003800000 */
.L_x_22:
        /* <DEDUP_REMOVED lines=12> */
.L_x_25:
[----:B------:R-:W-:Y:S05]  /*0ec0*/  BSYNC.RECONVERGENT B0 ;  /* 0x0000000000007941 */ /* 0x000fea0003800200 */
.L_x_24:
[----:B-----5:R2:W-:Y:S02]  /*0ed0*/  STS.64 [R33+0x3000], R26 ;  /* 0x0030001a21007388 */ /* 0x0205e40000000a00 */
.L_x_23:
[----:B------:R-:W-:Y:S05]  /*0ee0*/  @P0 BRA `(.L_x_26) ;  /* 0x0000000000140947 */ /* 0x000fea0003800000 */
[----:B0-2---:R-:W0:Y:S02]  /*0ef0*/  LDC.64 R26, c[0x0][0x380] ;  /* 0x0000e000ff1a7b82 */ /* 0x005e240000000a00 */
[----:B0-----:R-:W-:-:S06]  /*0f00*/  IMAD.WIDE.U32 R26, R16, 0x8, R26 ;  /* 0x00000008101a7825 */ /* 0x001fcc00078e001a */
[----:B------:R-:W2:Y:S04]  /*0f10*/  LDG.E.64.CONSTANT R26, desc[UR8][R26.64] ;  /* 0x000000081a1a7981 */ /* 0x000ea8000c1e9b00 */
[----:B--2---:R0:W-:Y:S01]  /*0f20*/  STS.64 [R33+0x3800], R26 ;  /* 0x0038001a21007388 */ /* 0x0041e20000000a00 */
[----:B------:R-:W-:Y:S05]  /*0f30*/  BRA `(.L_x_27) ;  /* 0x0000000000387947 */ /* 0x000fea0003800000 */
.L_x_26:
        /* <DEDUP_REMOVED lines=12> */
.L_x_29:
[----:B------:R-:W-:Y:S05]  /*1000*/  BSYNC.RECONVERGENT B0 ;  /* 0x0000000000007941 */ /* 0x000fea0003800200 */
.L_x_28:
[----:B-----5:R2:W-:Y:S02]  /*1010*/  STS.64 [R33+0x3800], R26 ;  /* 0x0038001a21007388 */ /* 0x0205e40000000a00 */
.L_x_27:
[----:B------:R-:W-:Y:S05]  /*1020*/  @P0 BRA `(.L_x_30) ;  /* 0x0000000000140947 */ /* 0x000fea0003800000 */
[----:B0-2---:R-:W0:Y:S02]  /*1030*/  LDC.64 R26, c[0x0][0x380] ;  /* 0x0000e000ff1a7b82 */ /* 0x005e240000000a00 */
[----:B0-----:R-:W-:-:S06]  /*1040*/  IMAD.WIDE.U32 R26, R21, 0x8, R26 ;  /* 0x00000008151a7825 */ /* 0x001fcc00078e001a */
[----:B------:R-:W2:Y:S04]  /*1050*/  LDG.E.64.CONSTANT R26, desc[UR8][R26.64] ;  /* 0x000000081a1a7981 */ /* 0x000ea8000c1e9b00 */
[----:B--2---:R0:W-:Y:S01]  /*1060*/  STS.64 [R33+0x4000], R26 ;  /* 0x0040001a21007388 */ /* 0x0041e20000000a00 */
[----:B------:R-:W-:Y:S05]  /*1070*/  BRA `(.L_x_31) ;  /* 0x0000000000387947 */ /* 0x000fea0003800000 */
.L_x_30:
        /* <DEDUP_REMOVED lines=12> */
.L_x_33:
[----:B------:R-:W-:Y:S05]  /*1140*/  BSYNC.RECONVERGENT B0 ;  /* 0x0000000000007941 */ /* 0x000fea0003800200 */
.L_x_32:
[----:B-----5:R2:W-:Y:S02]  /*1150*/  STS.64 [R33+0x4000], R26 ;  /* 0x0040001a21007388 */ /* 0x0205e40000000a00 */
.L_x_31:
[----:B------:R-:W-:Y:S05]  /*1160*/  @P0 BRA `(.L_x_34) ;  /* 0x0000000000140947 */ /* 0x000fea0003800000 */
[----:B0-2---:R-:W0:Y:S02]  /*1170*/  LDC.64 R26, c[0x0][0x380] ;  /* 0x0000e000ff1a7b82 */ /* 0x005e240000000a00 */
[----:B0-----:R-:W-:-:S06]  /*1180*/  IMAD.WIDE.U32 R26, R19, 0x8, R26 ;  /* 0x00000008131a7825 */ /* 0x001fcc00078e001a */
[----:B------:R-:W2:Y:S04]  /*1190*/  LDG.E.64.CONSTANT R26, desc[UR8][R26.64] ;  /* 0x000000081a1a7981 */ /* 0x000ea8000c1e9b00 */
[----:B--2---:R0:W-:Y:S01]  /*11a0*/  STS.64 [R33+0x4800], R26 ;  /* 0x0048001a21007388 */ /* 0x0041e20000000a00 */
[----:B------:R-:W-:Y:S05]  /*11b0*/  BRA `(.L_x_35) ;  /* 0x0000000000387947 */ /* 0x000fea0003800000 */
.L_x_34:
        /* <DEDUP_REMOVED lines=12> */
.L_x_37:
[----:B------:R-:W-:Y:S05]  /*1280*/  BSYNC.RECONVERGENT B0 ;  /* 0x0000000000007941 */ /* 0x000fea0003800200 */
.L_x_36:
[----:B-----5:R2:W-:Y:S02]  /*1290*/  STS.64 [R33+0x4800], R26 ;  /* 0x0048001a21007388 */ /* 0x0205e40000000a00 */
.L_x_35:
[----:B------:R-:W-:Y:S05]  /*12a0*/  @P0 BRA `(.L_x_38) ;  /* 0x0000000000140947 */ /* 0x000fea0003800000 */
[----:B0-2---:R-:W0:Y:S02]  /*12b0*/  LDC.64 R26, c[0x0][0x380] ;  /* 0x0000e000ff1a7b82 */ /* 0x005e240000000a00 */
[----:B0-----:R-:W-:-:S06]  /*12c0*/  IMAD.WIDE.U32 R26, R15, 0x8, R26 ;  /* 0x000000080f1a7825 */ /* 0x001fcc00078e001a */
[----:B------:R-:W2:Y:S04]  /*12d0*/  LDG.E.64.CONSTANT R26, desc[UR8][R26.64] ;  /* 0x000000081a1a7981 */ /* 0x000ea8000c1e9b00 */
[----:B--2---:R0:W-:Y:S01]  /*12e0*/  STS.64 [R33+0x5000], R26 ;  /* 0x0050001a21007388 */ /* 0x0041e20000000a00 */
[----:B------:R-:W-:Y:S05]  /*12f0*/  BRA `(.L_x_39) ;  /* 0x0000000000387947 */ /* 0x000fea0003800000 */
.L_x_38:
        /* <DEDUP_REMOVED lines=12> */
.L_x_41:
[----:B------:R-:W-:Y:S05]  /*13c0*/  BSYNC.RECONVERGENT B0 ;  /* 0x0000000000007941 */ /* 0x000fea0003800200 */
.L_x_40:
[----:B-----5:R2:W-:Y:S02]  /*13d0*/  STS.64 [R33+0x5000], R26 ;  /* 0x0050001a21007388 */ /* 0x0205e40000000a00 */
.L_x_39:
[----:B------:R-:W-:Y:S05]  /*13e0*/  @P0 BRA `(.L_x_42) ;  /* 0x0000000000140947 */ /* 0x000fea0003800000 */
[----:B0-2---:R-:W0:Y:S02]  /*13f0*/  LDC.64 R26, c[0x0][0x380] ;  /* 0x0000e000ff1a7b82 */ /* 0x005e240000000a00 */
[----:B0-----:R-:W-:-:S06]  /*1400*/  IMAD.WIDE.U32 R26, R53, 0x8, R26 ;  /* 0x00000008351a7825 */ /* 0x001fcc00078e001a */
[----:B------:R-:W2:Y:S04]  /*1410*/  LDG.E.64.CONSTANT R26, desc[UR8][R26.64] ;  /* 0x000000081a1a7981 */ /* 0x000ea8000c1e9b00 */
[----:B--2---:R0:W-:Y:S01]  /*1420*/  STS.64 [R33+0x5800], R26 ;  /* 0x0058001a21007388 */ /* 0x0041e20000000a00 */
[----:B------:R-:W-:Y:S05]  /*1430*/  BRA `(.L_x_43) ;  /* 0x0000000000387947 */ /* 0x000fea0003800000 */
.L_x_42:
[----:B------:R-:W3:Y:S01]  /*1440*/  S2R R6, SR_CTAID.Y ;  /* 0x0000000000067919 */ /* 0x000ee20000002600 */
[----:B0-2---:R-:W-:Y:S01]  /*1450*/  SHF.R.U32.HI R27, RZ, 0x5, R4 ;  /* 0x00000005ff1b7819 */ /* 0x005fe20000011604 */
[----:B------:R-:W-:Y:S01]  /*1460*/  BSSY.RECONVERGENT B0, `(.L_x_44) ;  /* 0x000000a000007945 */ /* 0x000fe20003800200 */
[----:B------:R-:W-:-:S03]  /*1470*/  ISETP.GE.AND P0, PT, R54, UR12, PT ;  /* 0x0000000c36007c0c */ /* 0x000fc6000bf06270 */
[----:B---3--:R-:W-:-:S04]  /*1480*/  IMAD R27, R6, 0x60, R27 ;  /* 0x00000060061b7824 */ /* 0x008fc800078e021b */
[----:B------:R-:W-:-:S05]  /*1490*/  VIADD R27, R27, 0x58 ;  /* 0x000000581b1b7836 */ /* 0x000fca0000000000 */
[----:B------:R-:W-:Y:S02]  /*14a0*/  ISETP.GE.OR P0, PT, R27, UR11, P0 ;  /* 0x0000000b1b007c0c */ /* 0x000fe40008706670 */
[----:B------:R-:W-:-:S11]  /*14b0*/  CS2R R26, SRZ ;  /* 0x00000000001a7805 */ /* 0x000fd6000001ff00 */
[----:B------:R-:W-:Y:S05]  /*14c0*/  @P0 BRA `(.L_x_45) ;  /* 0x00000000000c0947 */ /* 0x000fea0003800000 */
[----:B------:R-:W0:Y:S02]  /*14d0*/  LDC.64 R26, c[0x0][0x380] ;  /* 0x0000e000ff1a7b82 */ /* 0x000e240000000a00 */
[----:B0-----:R-:W-:-:S06]  /*14e0*/  IMAD.WIDE.U32 R26, R53, 0x8, R26 ;  /* 0x00000008351a7825 */ /* 0x001fcc00078e001a */
[----:B------:R-:W5:Y:S02]  /*14f0*/  LDG.E.64.CONSTANT R26, desc[UR8][R26.64] ;  /* 0x000000081a1a7981 */ /* 0x000f64000c1e9b00 */
.L_x_45:
[----:B------:R-:W-:Y:S05]  /*1500*/  BSYNC.RECONVERGENT B0 ;  /* 0x0000000000007941 */ /* 0x000fea0003800200 */
.L_x_44:
[----:B-----5:R2:W-:Y:S02]  /*1510*/  STS.64 [R33+0x5800], R26 ;  /* 0x0058001a21007388 */ /* 0x0205e40000000a00 */
.L_x_43:
[----:B------:R-:W3:Y:S01]  /*1520*/  S2R R30, SR_CTAID.X ;  /* 0x00000000001e7919 */ /* 0x000ee20000002500 */
[----:B0-2---:R-:W0:Y:S01]  /*1530*/  LDC R27, c[0x0][0x370] ;  /* 0x0000dc00ff1b7b82 */ /* 0x005e220000000800 */
[----:B------:R-:W-:Y:S01]  /*1540*/  UIADD3 UR14, UPT, UPT, UR12, -0x20, URZ ;  /* 0xffffffe00c0e7890 */ /* 0x000fe2000fffe0ff */
[----:B------:R-:W-:Y:S05]  /*1550*/  BSSY.RECONVERGENT B0, `(.L_x_46) ;  /* 0x0000013000007945 */ /* 0x000fea0003800200 */
[----:B------:R-:W-:-:S05]  /*1560*/  IMAD.U32 R14, RZ, RZ, UR14 ;  /* 0x0000000eff0e7e24 */ /* 0x000fca000f8e00ff */
[----:B------:R-:W-:Y:S01]  /*1570*/  ISETP.LT.AND P0, PT, R14, UR7, PT ;  /* 0x000000070e007c0c */ /* 0x000fe2000bf01270 */
[----:B0-----:R-:W-:-:S05]  /*1580*/  VIADD R27, R27, 0xffffffff ;  /* 0xffffffff1b1b7836 */ /* 0x001fca0000000000 */
[----:B---3--:R-:W-:-:S13]  /*1590*/  ISETP.EQ.OR P0, PT, R30, R27, P0 ;  /* 0x0000001b1e00720c */ /* 0x008fda0000702670 */
[----:B------:R-:W-:Y:S05]  /*15a0*/  @!P0 BRA `(.L_x_47) ;  /* 0x0000000000288947 */ /* 0x000fea0003800000 */
[----:B------:R-:W-:Y:S02]  /*15b0*/  LOP3.LUT R27, R4, 0x3f, RZ, 0xc0, !PT ;  /* 0x0000003f041b7812 */ /* 0x000fe400078ec0ff */
[----:B-1----:R-:W-:-:S03]  /*15c0*/  CS2R R28, SRZ ;  /* 0x00000000001c7805 */ /* 0x002fc6000001ff00 */
[----:B------:R-:W-:-:S05]  /*15d0*/  IMAD R26, R30, 0x40, R27 ;  /* 0x000000401e1a7824 */ /* 0x000fca00078e021b */
[----:B------:R-:W-:-:S04]  /*15e0*/  ISETP.GE.AND P1, PT, R26, UR13, PT ;  /* 0x0000000d1a007c0c */ /* 0x000fc8000bf26270 */
[----:B------:R-:W-:-:S13]  /*15f0*/  ISETP.GE.OR P1, PT, R55, UR12, P1 ;  /* 0x0000000c37007c0c */ /* 0x000fda0008f26670 */
[----:B------:R-:W-:Y:S05]  /*1600*/  @P1 BRA `(.L_x_48) ;  /* 0x00000000001c1947 */ /* 0x000fea0003800000 */
[----:B------:R-:W0:Y:S02]  /*1610*/  LDC.64 R26, c[0x0][0x388] ;  /* 0x0000e200ff1a7b82 */ /* 0x000e240000000a00 */
[----:B0-----:R-:W-:-:S05]  /*1620*/  IMAD.WIDE R26, R12, 0x8, R26 ;  /* 0x000000080c1a7825 */ /* 0x001fca00078e021a */
[----:B------:R0:W5:Y:S01]  /*1630*/  LDG.E.64.CONSTANT R28, desc[UR8][R26.64] ;  /* 0x000000081a1c7981 */ /* 0x000162000c1e9b00 */
[----:B------:R-:W-:Y:S05]  /*1640*/  BRA `(.L_x_48) ;  /* 0x00000000000c7947 */ /* 0x000fea0003800000 */
.L_x_47:
[----:B-1----:R-:W0:Y:S02]  /*1650*/  LDC.64 R28, c[0x0][0x388] ;  /* 0x0000e200ff1c7b82 */ /* 0x002e240000000a00 */
[----:B0-----:R-:W-:-:S06]  /*1660*/  IMAD.WIDE R28, R12, 0x8, R28 ;  /* 0x000000080c1c7825 */ /* 0x001fcc00078e021c */
[----:B------:R-:W5:Y:S02]  /*1670*/  LDG.E.64.CONSTANT R28, desc[UR8][R28.64] ;  /* 0x000000081c1c7981 */ /* 0x000f64000c1e9b00 */
.L_x_48:
[----:B------:R-:W-:Y:S05]  /*1680*/  BSYNC.RECONVERGENT B0 ;  /* 0x0000000000007941 */ /* 0x000fea0003800200 */
.L_x_46:
[----:B0-----:R-:W0:Y:S02]  /*1690*/  @!P0 LDC.64 R26, c[0x0][0x388] ;  /* 0x0000e200ff1a8b82 */ /* 0x001e240000000a00 */
[----:B0-----:R-:W-:-:S06]  /*16a0*/  @!P0 IMAD.WIDE R26, R13, 0x8, R26 ;  /* 0x000000080d1a8825 */ /* 0x001fcc00078e021a */
[----:B------:R-:W2:Y:S01]  /*16b0*/  @!P0 LDG.E.64.CONSTANT R26, desc[UR8][R26.64] ;  /* 0x000000081a1a8981 */ /* 0x000ea2000c1e9b00 */
[----:B------:R-:W-:Y:S01]  /*16c0*/  UIADD3 UR5, UPT, UPT, UR5, 0x6000, URZ ;  /* 0x0000600005057890 */ /* 0x000fe2000fffe0ff */
[C---:B------:R-:W-:Y:S02]  /*16d0*/  LOP3.LUT R32, R31.reuse, 0x1f8, RZ, 0xc0, !PT ;  /* 0x000001f81f207812 */ /* 0x040fe400078ec0ff */
[----:B------:R-:W-:Y:S01]  /*16e0*/  LOP3.LUT R31, R31, 0x3fe00, RZ, 0xc0, !PT ;  /* 0x0003fe001f1f7812 */ /* 0x000fe200078ec0ff */
[----:B------:R-:W-:-:S06]  /*16f0*/  ULEA UR5, UR6, UR5, 0x18 ;  /* 0x0000000506057291 */ /* 0x000fcc000f8ec0ff */
[----:B------:R-:W-:-:S05]  /*1700*/  IADD3 R31, PT, PT, R31, UR5, R32 ;  /* 0x000000051f1f7c10 */ /* 0x000fca000fffe020 */
[----:B-----5:R0:W-:Y:S04]  /*1710*/  STS.64 [R31], R28 ;  /* 0x0000001c1f007388 */ /* 0x0201e80000000a00 */
[----:B--2---:R0:W-:Y:S01]  /*1720*/  @!P0 STS.64 [R31+0x800], R26 ;  /* 0x0008001a1f008388 */ /* 0x0041e20000000a00 */
[----:B------:R-:W-:Y:S05]  /*1730*/  @!P0 BRA `(.L_x_49) ;  /* 0x0000000000348947 */ /* 0x000fea0003800000 */
[----:B0-----:R-:W-:Y:S01]  /*1740*/  LOP3.LUT R27, R4, 0x3f, RZ, 0xc0, !PT ;  /* 0x0000003f041b7812 */ /* 0x001fe200078ec0ff */
[----:B------:R-:W-:Y:S01]  /*1750*/  VIADD R26, R55, 0x4 ;  /* 0x00000004371a7836 */ /* 0x000fe20000000000 */
[----:B------:R-:W-:Y:S03]  /*1760*/  BSSY.RECONVERGENT B0, `(.L_x_50) ;  /* 0x0000009000007945 */ /* 0x000fe60003800200 */
[----:B------:R-:W-:-:S05]  /*1770*/  IMAD R27, R30, 0x40, R27 ;  /* 0x000000401e1b7824 */ /* 0x000fca00078e021b */
[----:B------:R-:W-:-:S04]  /*1780*/  ISETP.GE.AND P1, PT, R27, UR13, PT ;  /* 0x0000000d1b007c0c */ /* 0x000fc8000bf26270 */
[----:B------:R-:W-:Y:S02]  /*1790*/  ISETP.GE.OR P1, PT, R26, UR12, P1 ;  /* 0x0000000c1a007c0c */ /* 0x000fe40008f26670 */
[----:B------:R-:W-:-:S11]  /*17a0*/  CS2R R26, SRZ ;  /* 0x00000000001a7805 */ /* 0x000fd6000001ff00 */
[----:B------:R-:W-:Y:S05]  /*17b0*/  @P1 BRA `(.L_x_51) ;  /* 0x00000000000c1947 */ /* 0x000fea0003800000 */
[----:B------:R-:W0:Y:S02]  /*17c0*/  LDC.64 R26, c[0x0][0x388] ;  /* 0x0000e200ff1a7b82 */ /* 0x000e240000000a00 */
[----:B0-----:R-:W-:-:S06]  /*17d0*/  IMAD.WIDE R26, R13, 0x8, R26 ;  /* 0x000000080d1a7825 */ /* 0x001fcc00078e021a */
[----:B------:R-:W5:Y:S02]  /*17e0*/  LDG.E.64.CONSTANT R26, desc[UR8][R26.64] ;  /* 0x000000081a1a7981 */ /* 0x000f64000c1e9b00 */
.L_x_51:
[----:B------:R-:W-:Y:S05]  /*17f0*/  BSYNC.RECONVERGENT B0 ;  /* 0x0000000000007941 */ /* 0x000fea0003800200 */
.L_x_50:
[----:B-----5:R1:W-:Y:S02]  /*1800*/  STS.64 [R31+0x800], R26 ;  /* 0x0008001a1f007388 */ /* 0x0203e40000000a00 */
.L_x_49:
[----:B------:R-:W-:Y:S05]  /*1810*/  @P0 BRA `(.L_x_52) ;  /* 0x0000000000140947 */ /* 0x000fea0003800000 */
[----:B01----:R-:W0:Y:S02]  /*1820*/  LDC.64 R26, c[0x0][0x388] ;  /* 0x0000e200ff1a7b82 */ /* 0x003e240000000a00 */
[----:B0-----:R-:W-:-:S06]  /*1830*/  IMAD.WIDE R26, R11, 0x8, R26 ;  /* 0x000000080b1a7825 */ /* 0x001fcc00078e021a */
[----:B------:R-:W2:Y:S04]  /*1840*/  LDG.E.64.CONSTANT R26, desc[UR8][R26.64] ;  /* 0x000000081a1a7981 */ /* 0x000ea8000c1e9b00 */
[----:B--2---:R0:W-:Y:S01]  /*1850*/  STS.64 [R31+0x1000], R26 ;  /* 0x0010001a1f007388 */ /* 0x0041e20000000a00 */
[----:B------:R-:W-:Y:S05]  /*1860*/  BRA `(.L_x_53) ;  /* 0x0000000000347947 */ /* 0x000fea0003800000 */
.L_x_52:
[----:B01----:R-:W-:Y:S01]  /*1870*/  LOP3.LUT R27, R4, 0x3f, RZ, 0xc0, !PT ;  /* 0x0000003f041b7812 */ /* 0x003fe200078ec0ff */
        /* <DEDUP_REMOVED lines=10> */
.L_x_55:
[----:B------:R-:W-:Y:S05]  /*1920*/  BSYNC.RECONVERGENT B0 ;  /* 0x0000000000007941 */ /* 0x000fea0003800200 */
.L_x_54:
[----:B-----5:R1:W-:Y:S02]  /*1930*/  STS.64 [R31+0x1000], R26 ;  /* 0x0010001a1f007388 */ /* 0x0203e40000000a00 */
.L_x_53:
[----:B------:R-:W-:Y:S05]  /*1940*/  @P0 BRA `(.L_x_56) ;  /* 0x0000000000140947 */ /* 0x000fea0003800000 */
[----:B01----:R-:W0:Y:S02]  /*1950*/  LDC.64 R26, c[0x0][0x388] ;  /* 0x0000e200ff1a7b82 */ /* 0x003e240000000a00 */
[----:B0-----:R-:W-:-:S06]  /*1960*/  IMAD.WIDE R26, R10, 0x8, R26 ;  /* 0x000000080a1a7825 */ /* 0x001fcc00078e021a */
[----:B------:R-:W2:Y:S04]  /*1970*/  LDG.E.64.CONSTANT R26, desc[UR8][R26.64] ;  /* 0x000000081a1a7981 */ /* 0x000ea8000c1e9b00 */
[----:B--2---:R0:W-:Y:S01]  /*1980*/  STS.64 [R31+0x1800], R26 ;  /* 0x0018001a1f007388 */ /* 0x0041e20000000a00 */
[----:B------:R-:W-:Y:S05]  /*1990*/  BRA `(.L_x_57) ;  /* 0x0000000000347947 */ /* 0x000fea0003800000 */
.L_x_56:
        /* <DEDUP_REMOVED lines=11> */
.L_x_59:
[----:B------:R-:W-:Y:S05]  /*1a50*/  BSYNC.RECONVERGENT B0 ;  /* 0x0000000000007941 */ /* 0x000fea0003800200 */
.L_x_58:
[----:B-----5:R1:W-:Y:S02]  /*1a60*/  STS.64 [R31+0x1800], R26 ;  /* 0x0018001a1f007388 */ /* 0x0203e40000000a00 */
.L_x_57:
[----:B------:R-:W-:Y:S05]  /*1a70*/  @P0 BRA `(.L_x_60) ;  /* 0x0000000000140947 */ /* 0x000fea0003800000 */
[----:B01----:R-:W0:Y:S02]  /*1a80*/  LDC.64 R26, c[0x0][0x388] ;  /* 0x0000e200ff1a7b82 */ /* 0x003e240000000a00 */
[----:B0-----:R-:W-:-:S06]  /*1a90*/  IMAD.WIDE R26, R9, 0x8, R26 ;  /* 0x00000008091a7825 */ /* 0x001fcc00078e021a */
[----:B------:R-:W2:Y:S04]  /*1aa0*/  LDG.E.64.CONSTANT R26, desc[UR8][R26.64] ;  /* 0x000000081a1a7981 */ /* 0x000ea8000c1e9b00 */
[----:B--2---:R0:W-:Y:S01]  /*1ab0*/  STS.64 [R31+0x2000], R26 ;  /* 0x0020001a1f007388 */ /* 0x0041e20000000a00 */
[----:B------:R-:W-:Y:S05]  /*1ac0*/  BRA `(.L_x_61) ;  /* 0x0000000000347947 */ /* 0x000fea0003800000 */
.L_x_60:
        /* <DEDUP_REMOVED lines=11> */
.L_x_63:
[----:B------:R-:W-:Y:S05]  /*1b80*/  BSYNC.RECONVERGENT B0 ;  /* 0x0000000000007941 */ /* 0x000fea0003800200 */
.L_x_62:
[----:B-----5:R1:W-:Y:S02]  /*1b90*/  STS.64 [R31+0x2000], R26 ;  /* 0x0020001a1f007388 */ /* 0x0203e40000000a00 */
.L_x_61:
[----:B------:R-:W-:Y:S05]  /*1ba0*/  @P0 BRA `(.L_x_64) ;  /* 0x0000000000140947 */ /* 0x000fea0003800000 */
[----:B01----:R-:W0:Y:S02]  /*1bb0*/  LDC.64 R26, c[0x0][0x388] ;  /* 0x0000e200ff1a7b82 */ /* 0x003e240000000a00 */
[----:B0-----:R-:W-:-:S06]  /*1bc0*/  IMAD.WIDE R26, R8, 0x8, R26 ;  /* 0x00000008081a7825 */ /* 0x001fcc00078e021a */
[----:B------:R-:W2:Y:S04]  /*1bd0*/  LDG.E.64.CONSTANT R26, desc[UR8][R26.64] ;  /* 0x000000081a1a7981 */ /* 0x000ea8000c1e9b00 */
[----:B--2---:R0:W-:Y:S01]  /*1be0*/  STS.64 [R31+0x2800], R26 ;  /* 0x0028001a1f007388 */ /* 0x0041e20000000a00 */
[----:B------:R-:W-:Y:S05]  /*1bf0*/  BRA `(.L_x_65) ;  /* 0x0000000000347947 */ /* 0x000fea0003800000 */
.L_x_64:
        /* <DEDUP_REMOVED lines=11> */
.L_x_67:
[----:B------:R-:W-:Y:S05]  /*1cb0*/  BSYNC.RECONVERGENT B0 ;  /* 0x0000000000007941 */ /* 0x000fea0003800200 */
.L_x_66:
[----:B-----5:R1:W-:Y:S02]  /*1cc0*/  STS.64 [R31+0x2800], R26 ;  /* 0x0028001a1f007388 */ /* 0x0203e40000000a00 */
.L_x_65:
[----:B------:R-:W-:Y:S05]  /*1cd0*/  @P0 BRA `(.L_x_68) ;  /* 0x0000000000140947 */ /* 0x000fea0003800000 */
[----:B01----:R-:W0:Y:S02]  /*1ce0*/  LDC.64 R26, c[0x0][0x388] ;  /* 0x0000e200ff1a7b82 */ /* 0x003e240000000a00 */
[----:B0-----:R-:W-:-:S06]  /*1cf0*/  IMAD.WIDE R26, R7, 0x8, R26 ;  /* 0x00000008071a7825 */ /* 0x001fcc00078e021a */
[----:B------:R-:W2:Y:S04]  /*1d00*/  LDG.E.64.CONSTANT R26, desc[UR8][R26.64] ;  /* 0x000000081a1a7981 */ /* 0x000ea8000c1e9b00 */
[----:B--2---:R0:W-:Y:S01]  /*1d10*/  STS.64 [R31+0x3000], R26 ;  /* 0x0030001a1f007388 */ /* 0x0041e20000000a00 */
[----:B------:R-:W-:Y:S05]  /*1d20*/  BRA `(.L_x_69) ;  /* 0x0000000000347947 */ /* 0x000fea0003800000 */
.L_x_68:
        /* <DEDUP_REMOVED lines=11> */
.L_x_71:
[----:B------:R-:W-:Y:S05]  /*1de0*/  BSYNC.RECONVERGENT B0 ;  /* 0x0000000000007941 */ /* 0x000fea0003800200 */
.L_x_70:
[----:B-----5:R1:W-:Y:S02]  /*1df0*/  STS.64 [R31+0x3000], R26 ;  /* 0x0030001a1f007388 */ /* 0x0203e40000000a00 */
.L_x_69:
[----:B------:R-:W-:Y:S05]  /*1e00*/  @P0 BRA `(.L_x_72) ;  /* 0x0000000000140947 */ /* 0x000fea0003800000 */
[----:B01----:R-:W0:Y:S02]  /*1e10*/  LDC.64 R26, c[0x0][0x388] ;  /* 0x0000e200ff1a7b82 */ /* 0x003e240000000a00 */
[----:B0-----:R-:W-:-:S06]  /*1e20*/  IMAD.WIDE R26, R2, 0x8, R26 ;  /* 0x00000008021a7825 */ /* 0x001fcc00078e021a */
[----:B------:R-:W2:Y:S04]  /*1e30*/  LDG.E.64.CONSTANT R26, desc[UR8][R26.64] ;  /* 0x000000081a1a7981 */ /* 0x000ea8000c1e9b00 */
[----:B--2---:R0:W-:Y:S01]  /*1e40*/  STS.64 [R31+0x3800], R26 ;  /* 0x0038001a1f007388 */ /* 0x0041e20000000a00 */
[----:B------:R-:W-:Y:S05]  /*1e50*/  BRA `(.L_x_73) ;  /* 0x0000000000347947 */ /* 0x000fea0003800000 */
.L_x_72:
[----:B01----:R-:W-:Y:S01]  /*1e60*/  LOP3.LUT R27, R4, 0x3f, RZ, 0xc0, !PT ;  /* 0x0000003f041b7812 */ /* 0x003fe200078ec0ff */
[----:B------:R-:W-:Y:S01]  /*1e70*/  VIADD R4, R55, 0x1c ;  /* 0x0000001c37047836 */ /* 0x000fe20000000000 */
[----:B------:R-:W-:Y:S03]  /*1e80*/  BSSY.RECONVERGENT B0, `(.L_x_74) ;  /* 0x0000009000007945 */ /* 0x000fe60003800200 */
[----:B------:R-:W-:-:S05]  /*1e90*/  IMAD R27, R30, 0x40, R27 ;  /* 0x000000401e1b7824 */ /* 0x000fca00078e021b */
[----:B------:R-:W-:Y:S02]  /*1ea0*/  ISETP.GE.AND P0, PT, R27, UR13, PT ;  /* 0x0000000d1b007c0c */ /* 0x000fe4000bf06270 */
[----:B------:R-:W-:Y:S02]  /*1eb0*/  CS2R R26, SRZ ;  /* 0x00000000001a7805 */ /* 0x000fe4000001ff00 */
[----:B------:R-:W-:-:S13]  /*1ec0*/  ISETP.GE.OR P0, PT, R4, UR12, P0 ;  /* 0x0000000c04007c0c */ /* 0x000fda0008706670 */
[----:B------:R-:W-:Y:S05]  /*1ed0*/  @P0 BRA `(.L_x_75) ;  /* 0x00000000000c0947 */ /* 0x000fea0003800000 */
[----:B------:R-:W0:Y:S02]  /*1ee0*/  LDC.64 R26, c[0x0][0x388] ;  /* 0x0000e200ff1a7b82 */ /* 0x000e240000000a00 */
[----:B0-----:R-:W-:-:S06]  /*1ef0*/  IMAD.WIDE R26, R2, 0x8, R26 ;  /* 0x00000008021a7825 */ /* 0x001fcc00078e021a */
[----:B------:R-:W5:Y:S02]  /*1f00*/  LDG.E.64.CONSTANT R26, desc[UR8][R26.64] ;  /* 0x000000081a1a7981 */ /* 0x000f64000c1e9b00 */
.L_x_75:
[----:B------:R-:W-:Y:S05]  /*1f10*/  BSYNC.RECONVERGENT B0 ;  /* 0x0000000000007941 */ /* 0x000fea0003800200 */
.L_x_74:
[----:B-----5:R1:W-:Y:S02]  /*1f20*/  STS.64 [R31+0x3800], R26 ;  /* 0x0038001a1f007388 */ /* 0x0203e40000000a00 */
.L_x_73:
[----:B------:R-:W-:Y:S01]  /*1f30*/  BAR.SYNC.DEFER_BLOCKING 0x0 ;  /* 0x0000000000007b1d */ /* 0x000fe20000010000 */
[----:B------:R-:W-:Y:S01]  /*1f40*/  LEA R4, R3, UR5, 0x3 ;  /* 0x0000000503047c11 */ /* 0x000fe2000f8e18ff */
[----:B------:R-:W-:Y:S01]  /*1f50*/  UIADD3 UR5, UPT, UPT, UR4, 0x10, URZ ;  /* 0x0000001004057890 */ /* 0x000fe2000fffe0ff */
[----:B------:R-:W-:Y:S01]  /*1f60*/  LEA R56, R0, UR10, 0x8 ;  /* 0x0000000a00387c11 */ /* 0x000fe2000f8e40ff */
[----:B------:R-:W-:Y:S01]  /*1f70*/  VIADD R53, R53, 0x20 ;  /* 0x0000002035357836 */ /* 0x000fe20000000000 */
[----:B------:R-:W-:Y:S01]  /*1f80*/  UIADD3 UR4, UPT, UPT, UR4, 0x20, URZ ;  /* 0x0000002004047890 */ /* 0x000fe2000fffe0ff */
[----:B------:R-:W-:Y:S01]  /*1f90*/  VIADD R15, R15, 0x20 ;  /* 0x000000200f0f7836 */ /* 0x000fe20000000000 */
[----:B------:R-:W-:Y:S01]  /*1fa0*/  UISETP.GE.AND UP0, UPT, UR5, UR12, UPT ;  /* 0x0000000c0500728c */ /* 0x000fe2000bf06270 */
[----:B------:R-:W-:Y:S02]  /*1fb0*/  VIADD R19, R19, 0x20 ;  /* 0x0000002013137836 */ /* 0x000fe40000000000 */
[----:B------:R-:W-:-:S02]  /*1fc0*/  VIADD R21, R21, 0x20 ;  /* 0x0000002015157836 */ /* 0x000fc40000000000 */
[----:B------:R-:W-:Y:S02]  /*1fd0*/  VIADD R16, R16, 0x20 ;  /* 0x0000002010107836 */ /* 0x000fe40000000000 */
[----:B------:R-:W-:Y:S02]  /*1fe0*/  VIADD R5, R5, 0x20 ;  /* 0x0000002005057836 */ /* 0x000fe40000000000 */
[----:B------:R-:W-:Y:S02]  /*1ff0*/  VIADD R20, R20, 0x20 ;  /* 0x0000002014147836 */ /* 0x000fe40000000000 */
[----:B------:R-:W-:Y:S02]  /*2000*/  VIADD R22, R22, 0x20 ;  /* 0x0000002016167836 */ /* 0x000fe40000000000 */
[----:B------:R-:W-:Y:S02]  /*2010*/  VIADD R17, R17, 0x20 ;  /* 0x0000002011117836 */ /* 0x000fe40000000000 */
[----:B------:R-:W-:Y:S01]  /*2020*/  VIADD R23, R23, 0x20 ;  /* 0x0000002017177836 */ /* 0x000fe20000000000 */
[----:B------:R-:W-:Y:S01]  /*2030*/  LDS.64 R62, [R4] ;  /* 0x00000000043e7984 */ /* 0x000fe20000000a00 */
[----:B------:R-:W-:-:S02]  /*2040*/  VIADD R18, R18, 0x20 ;  /* 0x0000002012127836 */ /* 0x000fc40000000000 */
[----:B------:R-:W-:Y:S01]  /*2050*/  VIADD R52, R52, 0x20 ;  /* 0x0000002034347836 */ /* 0x000fe20000000000 */
[----:B01----:R-:W0:Y:S01]  /*2060*/  LDS.128 R28, [R56] ;  /* 0x00000000381c7984 */ /* 0x003e220000000c00 */
[----:B------:R-:W-:Y:S02]  /*2070*/  VIADD R54, R54, 0x20 ;  /* 0x0000002036367836 */ /* 0x000fe40000000000 */
[----:B------:R-:W-:Y:S01]  /*2080*/  VIADD R55, R55, 0x20 ;  /* 0x0000002037377836 */ /* 0x000fe20000000000 */
[----:B------:R-:W-:Y:S04]  /*2090*/  LDS.64 R64, [R4+0x80] ;  /* 0x0000800004407984 */ /* 0x000fe80000000a00 */
[----:B------:R-:W1:Y:S04]  /*20a0*/  LDS.128 R32, [R56+0x1000] ;  /* 0x0010000038207984 */ /* 0x000e680000000c00 */
[----:B------:R-:W2:Y:S01]  /*20b0*/  LDS.64 R66, [R4+0x100] ;  /* 0x0001000004427984 */ /* 0x000ea20000000a00 */
[----:B0-----:R-:W-:-:S02]  /*20c0*/  IMAD R27, R63, R28, RZ ;  /* 0x0000001c3f1b7224 */ /* 0x001fc400078e02ff */
[----:B------:R-:W-:-:S04]  /*20d0*/  IMAD.WIDE.U32 R36, R62, R28, RZ ;  /* 0x0000001c3e247225 */ /* 0x000fc800078e00ff */
[----:B------:R-:W-:Y:S01]  /*20e0*/  IMAD R27, R29, R62, R27 ;  /* 0x0000003e1d1b7224 */ /* 0x000fe200078e021b */
[----:B------:R-:W-:Y:S01]  /*20f0*/  ISETP.GT.U32.AND P0, PT, R36, R97, PT ;  /* 0x000000612400720c */ /* 0x000fe20003f04070 */
[-C--:B-1----:R-:W-:Y:S02]  /*2100*/  IMAD R109, R65, R32.reuse, RZ ;  /* 0x00000020416d7224 */ /* 0x082fe400078e02ff */
[----:B------:R-:W-:Y:S02]  /*2110*/  IMAD.IADD R37, R37, 0x1, R27 ;  /* 0x0000000125257824 */ /* 0x000fe400078e021b */
[----:B------:R-:W0:Y:S01]  /*2120*/  LDS.64 R26, [R4+0x180] ;  /* 0x00018000041a7984 */ /* 0x000e220000000a00 */
[-C--:B------:R-:W-:Y:S02]  /*2130*/  IMAD R105, R63, R32.reuse, RZ ;  /* 0x000000203f697224 */ /* 0x080fe400078e02ff */
[----:B------:R-:W-:Y:S01]  /*2140*/  IMAD.WIDE.U32 R46, R64, R32, RZ ;  /* 0x00000020402e7225 */ /* 0x000fe200078e00ff */
[----:B------:R-:W-:-:S03]  /*2150*/  ISETP.GT.AND.EX P0, PT, R37, R98, PT, P0 ;  /* 0x000000622500720c */ /* 0x000fc60003f04300 */
[----:B------:R-:W-:Y:S01]  /*2160*/  IMAD R109, R64, R33, R109 ;  /* 0x00000021406d7224 */ /* 0x000fe200078e026d */
[----:B------:R-:W-:Y:S01]  /*2170*/  ISETP.GT.U32.AND P3, PT, R46, R86, PT ;  /* 0x000000562e00720c */ /* 0x000fe20003f64070 */
[----:B------:R-:W-:Y:S01]  /*2180*/  IMAD R43, R65, R28, RZ ;  /* 0x0000001c412b7224 */ /* 0x000fe200078e02ff */
[----:B------:R-:W-:Y:S01]  /*2190*/  SEL R97, R36, R97, P0 ;  /* 0x0000006124617207 */ /* 0x000fe20000000000 */
[C---:B------:R-:W-:Y:S01]  /*21a0*/  IMAD.WIDE.U32 R50, R62.reuse, R32, RZ ;  /* 0x000000203e327225 */ /* 0x040fe200078e00ff */
[----:B------:R-:W-:Y:S02]  /*21b0*/  SEL R98, R37, R98, P0 ;  /* 0x0000006225627207 */ /* 0x000fe40000000000 */
[----:B------:R-:W1:Y:S01]  /*21c0*/  LDS.128 R36, [R56+0x2000] ;  /* 0x0020000038247984 */ /* 0x000e620000000c00 */
[----:B------:R-:W-:Y:S01]  /*21d0*/  IMAD R105, R62, R33, R105 ;  /* 0x000000213e697224 */ /* 0x000fe200078e0269 */
[----:B------:R-:W-:Y:S01]  /*21e0*/  ISETP.GT.U32.AND P2, PT, R50, R40, PT ;  /* 0x000000283200720c */ /* 0x000fe20003f44070 */
[----:B------:R-:W-:-:S02]  /*21f0*/  IMAD.IADD R47, R47, 0x1, R109 ;  /* 0x000000012f2f7824 */ /* 0x000fc400078e026d */
[----:B------:R-:W-:-:S03]  /*2200*/  IMAD.WIDE.U32 R60, R64, R28, RZ ;  /* 0x0000001c403c7225 */ /* 0x000fc600078e00ff */
[----:B------:R-:W-:Y:S01]  /*2210*/  ISETP.GT.AND.EX P3, PT, R47, R88, PT, P3 ;  /* 0x000000582f00720c */ /* 0x000fe20003f64330 */
[----:B------:R-:W-:Y:S01]  /*2220*/  IMAD R101, R29, R64, R43 ;  /* 0x000000401d657224 */ /* 0x000fe200078e022b */
[----:B------:R-:W-:Y:S01]  /*2230*/  ISETP.GT.U32.AND P0, PT, R60, R85, PT ;  /* 0x000000553c00720c */ /* 0x000fe20003f04070 */
[----:B------:R-:W-:Y:S01]  /*2240*/  IMAD.IADD R100, R51, 0x1, R105 ;  /* 0x0000000133647824 */ /* 0x000fe200078e0269 */
[----:B------:R-:W-:Y:S01]  /*2250*/  SEL R88, R47, R88, P3 ;  /* 0x000000582f587207 */ /* 0x000fe20001800000 */
[----:B--2---:R-:W-:Y:S01]  /*2260*/  IMAD R103, R67, R28, RZ ;  /* 0x0000001c43677224 */ /* 0x004fe200078e02ff */
[----:B------:R-:W-:Y:S01]  /*2270*/  SEL R86, R46, R86, P3 ;  /* 0x000000562e567207 */ /* 0x000fe20001800000 */
[----:B------:R-:W-:Y:S01]  /*2280*/  IMAD.IADD R104, R61, 0x1, R101 ;  /* 0x000000013d687824 */ /* 0x000fe200078e0265 */
[----:B------:R-:W-:Y:S01]  /*2290*/  ISETP.GT.AND.EX P2, PT, R100, R41, PT, P2 ;  /* 0x000000296400720c */ /* 0x000fe20003f44320 */
[----:B------:R-:W-:-:S03]  /*22a0*/  IMAD.WIDE.U32 R42, R66, R28, RZ ;  /* 0x0000001c422a7225 */ /* 0x000fc600078e00ff */
[----:B------:R-:W-:Y:S01]  /*22b0*/  ISETP.GT.AND.EX P0, PT, R104, R87, PT, P0 ;  /* 0x000000576800720c */ /* 0x000fe20003f04300 */
[----:B------:R-:W-:Y:S01]  /*22c0*/  IMAD R103, R29, R66, R103 ;  /* 0x000000421d677224 */ /* 0x000fe200078e0267 */
[----:B------:R-:W-:Y:S01]  /*22d0*/  SEL R101, R50, R40, P2 ;  /* 0x0000002832657207 */ /* 0x000fe20001000000 */
[-C--:B------:R-:W-:Y:S01]  /*22e0*/  IMAD R47, R67, R32.reuse, RZ ;  /* 0x00000020432f7224 */ /* 0x080fe200078e02ff */
[----:B------:R-:W-:Y:S01]  /*22f0*/  SEL R100, R100, R41, P2 ;  /* 0x0000002964647207 */ /* 0x000fe20001000000 */
[----:B------:R-:W-:Y:S01]  /*2300*/  IMAD.IADD R51, R43, 0x1, R103 ;  /* 0x000000012b337824 */ /* 0x000fe200078e0267 */
[----:B------:R-:W-:Y:S01]  /*2310*/  SEL R85, R60, R85, P0 ;  /* 0x000000553c557207 */ /* 0x000fe20000000000 */
[----:B------:R-:W-:Y:S01]  /*2320*/  IMAD.WIDE.U32 R40, R66, R32, RZ ;  /* 0x0000002042287225 */ /* 0x000fe200078e00ff */
[----:B------:R-:W-:Y:S02]  /*2330*/  ISETP.GT.U32.AND P1, PT, R42, R89, PT ;  /* 0x000000592a00720c */ /* 0x000fe40003f24070 */
[----:B------:R-:W-:Y:S01]  /*2340*/  SEL R87, R104, R87, P0 ;  /* 0x0000005768577207 */ /* 0x000fe20000000000 */
[----:B------:R-:W-:Y:S01]  /*2350*/  IMAD R103, R66, R33, R47 ;  /* 0x0000002142677224 */ /* 0x000fe200078e022f */
[----:B------:R-:W-:Y:S01]  /*2360*/  ISETP.GT.U32.AND P2, PT, R40, R81, PT ;  /* 0x000000512800720c */ /* 0x000fe20003f44070 */
[----:B0-----:R-:W-:Y:S01]  /*2370*/  IMAD R43, R27, R28, RZ ;  /* 0x0000001c1b2b7224 */ /* 0x001fe200078e02ff */
[----:B------:R-:W-:Y:S01]  /*2380*/  ISETP.GT.AND.EX P0, PT, R51, R82, PT, P1 ;  /* 0x000000523300720c */ /* 0x000fe20003f04310 */
[----:B------:R-:W-:-:S03]  /*2390*/  IMAD.WIDE.U32 R60, R26, R28, RZ ;  /* 0x0000001c1a3c7225 */ /* 0x000fc600078e00ff */
[----:B------:R-:W-:Y:S01]  /*23a0*/  SEL R89, R42, R89, P0 ;  /* 0x000000592a597207 */ /* 0x000fe20000000000 */
[----:B------:R-:W-:Y:S01]  /*23b0*/  IMAD.IADD R28, R41, 0x1, R103 ;  /* 0x00000001291c7824 */ /* 0x000fe200078e0267 */
[----:B------:R-:W-:Y:S01]  /*23c0*/  ISETP.GT.U32.AND P1, PT, R60, R48, PT ;  /* 0x000000303c00720c */ /* 0x000fe20003f24070 */
[----:B------:R-:W-:Y:S01]  /*23d0*/  IMAD R43, R29, R26, R43 ;  /* 0x0000001a1d2b7224 */ /* 0x000fe200078e022b */
[----:B------:R-:W-:Y:S01]  /*23e0*/  SEL R82, R51, R82, P0 ;  /* 0x0000005233527207 */ /* 0x000fe20000000000 */
[-C--:B------:R-:W-:Y:S01]  /*23f0*/  IMAD R105, R27, R32.reuse, RZ ;  /* 0x000000201b697224 */ /* 0x080fe200078e02ff */
[----:B------:R-:W-:Y:S01]  /*2400*/  ISETP.GT.AND.EX P2, PT, R28, R83, PT, P2 ;  /* 0x000000531c00720c */ /* 0x000fe20003f44320 */
[----:B------:R-:W-:-:S03]  /*2410*/  IMAD.WIDE.U32 R46, R26, R32, RZ ;  /* 0x000000201a2e7225 */ /* 0x000fc600078e00ff */
[----:B------:R-:W-:Y:S01]  /*2420*/  SEL R81, R40, R81, P2 ;  /* 0x0000005128517207 */ /* 0x000fe20001000000 */
[----:B------:R-:W-:Y:S01]  /*2430*/  IMAD.IADD R32, R61, 0x1, R43 ;  /* 0x000000013d207824 */ /* 0x000fe200078e022b */
[----:B------:R-:W-:Y:S01]  /*2440*/  ISETP.GT.U32.AND P3, PT, R46, R49, PT ;  /* 0x000000312e00720c */ /* 0x000fe20003f64070 */
[----:B------:R-:W0:Y:S01]  /*2450*/  LDS.128 R40, [R56+0x3000] ;  /* 0x0030000038287984 */ /* 0x000e220000000c00 */
[----:B------:R-:W-:Y:S01]  /*2460*/  IMAD R29, R26, R33, R105 ;  /* 0x000000211a1d7224 */ /* 0x000fe200078e0269 */
[----:B------:R-:W-:Y:S01]  /*2470*/  SEL R83, R28, R83, P2 ;  /* 0x000000531c537207 */ /* 0x000fe20001000000 */
[-C--:B-1----:R-:W-:Y:S01]  /*2480*/  IMAD R51, R65, R36.reuse, RZ ;  /* 0x0000002441337224 */ /* 0x082fe200078e02ff */
[CC--:B------:R-:W-:Y:S01]  /*2490*/  ISETP.GT.AND.EX P1, PT, R32.reuse, R59.reuse, PT, P1 ;  /* 0x0000003b2000720c */ /* 0x0c0fe20003f24310 */
[----:B------:R-:W-:Y:S02]  /*24a0*/  IMAD.IADD R29, R47, 0x1, R29 ;  /* 0x000000012f1d7824 */ /* 0x000fe400078e021d */
[-C--:B------:R-:W-:Y:S01]  /*24b0*/  IMAD R103, R67, R36.reuse, RZ ;  /* 0x0000002443677224 */ /* 0x080fe200078e02ff */
[----:B------:R-:W-:Y:S01]  /*24c0*/  SEL R59, R32, R59, P1 ;  /* 0x0000003b203b7207 */ /* 0x000fe20000800000 */
[----:B------:R-:W-:Y:S01]  /*24d0*/  IMAD R109, R27, R36, RZ ;  /* 0x000000241b6d7224 */ /* 0x000fe200078e02ff */
[----:B------:R-:W-:Y:S01]  /*24e0*/  ISETP.GT.AND.EX P3, PT, R29, R58, PT, P3 ;  /* 0x0000003a1d00720c */ /* 0x000fe20003f64330 */
[-C--:B------:R-:W-:Y:S01]  /*24f0*/  IMAD R51, R64, R37.reuse, R51 ;  /* 0x0000002540337224 */ /* 0x080fe200078e0233 */
[----:B------:R-:W-:Y:S01]  /*2500*/  SEL R60, R60, R48, P1 ;  /* 0x000000303c3c7207 */ /* 0x000fe20000800000 */
[----:B------:R-:W-:Y:S01]  /*2510*/  IMAD R105, R66, R37, R103 ;  /* 0x0000002542697224 */ /* 0x000fe200078e0267 */
[----:B------:R-:W-:Y:S01]  /*2520*/  SEL R61, R46, R49, P3 ;  /* 0x000000312e3d7207 */ /* 0x000fe20001800000 */
[----:B------:R-:W-:Y:S01]  /*2530*/  IMAD R49, R63, R36, RZ ;  /* 0x000000243f317224 */ /* 0x000fe200078e02ff */
[----:B------:R-:W-:Y:S01]  /*2540*/  SEL R58, R29, R58, P3 ;  /* 0x0000003a1d3a7207 */ /* 0x000fe20001800000 */
[----:B------:R-:W-:-:S04]  /*2550*/  IMAD.WIDE.U32 R46, R62, R36, RZ ;  /* 0x000000243e2e7225 */ /* 0x000fc800078e00ff */
[----:B------:R-:W-:Y:S01]  /*2560*/  IMAD.WIDE.U32 R28, R64, R36, RZ ;  /* 0x00000024401c7225 */ /* 0x000fe200078e00ff */
[----:B------:R-:W-:-:S03]  /*2570*/  ISETP.GT.U32.AND P1, PT, R46, R44, PT ;  /* 0x0000002c2e00720c */ /* 0x000fc60003f24070 */
[----:B------:R-:W-:Y:S01]  /*2580*/  IMAD R49, R62, R37, R49 ;  /* 0x000000253e317224 */ /* 0x000fe200078e0231 */
[----:B------:R-:W-:Y:S01]  /*2590*/  ISETP.GT.U32.AND P2, PT, R28, R45, PT ;  /* 0x0000002d1c00720c */ /* 0x000fe20003f44070 */
[----:B------:R-:W-:-:S04]  /*25a0*/  IMAD.WIDE.U32 R32, R66, R36, RZ ;  /* 0x0000002442207225 */ /* 0x000fc800078e00ff */
[----:B------:R-:W-:Y:S01]  /*25b0*/  IMAD R109, R26, R37, R109 ;  /* 0x000000251a6d7224 */ /* 0x000fe200078e026d */
[----:B------:R-:W-:Y:S01]  /*25c0*/  ISETP.GT.U32.AND P3, PT, R32, R79, PT ;  /* 0x0000004f2000720c */ /* 0x000fe20003f64070 */
[----:B------:R-:W-:Y:S02]  /*25d0*/  IMAD.IADD R103, R47, 0x1, R49 ;  /* 0x000000012f677824 */ /* 0x000fe400078e0231 */
[----:B------:R-:W-:Y:S02]  /*25e0*/  IMAD.IADD R51, R29, 0x1, R51 ;  /* 0x000000011d337824 */ /* 0x000fe400078e0233 */
[----:B------:R-:W-:Y:S01]  /*25f0*/  IMAD.WIDE.U32 R36, R26, R36, RZ ;  /* 0x000000241a247225 */ /* 0x000fe200078e00ff */
[----:B------:R-:W-:Y:S02]  /*2600*/  ISETP.GT.AND.EX P1, PT, R103, R78, PT, P1 ;  /* 0x0000004e6700720c */ /* 0x000fe40003f24310 */
[----:B------:R-:W-:Y:S01]  /*2610*/  ISETP.GT.AND.EX P2, PT, R51, R80, PT, P2 ;  /* 0x000000503300720c */ /* 0x000fe20003f44320 */
[----:B------:R-:W-:Y:S01]  /*2620*/  IMAD.IADD R48, R37, 0x1, R109 ;  /* 0x0000000125307824 */ /* 0x000fe200078e026d */
[----:B------:R-:W-:Y:S01]  /*2630*/  ISETP.GT.U32.AND P0, PT, R36, R71, PT ;  /* 0x000000472400720c */ /* 0x000fe20003f04070 */
[----:B------:R-:W-:Y:S01]  /*2640*/  IMAD.IADD R49, R33, 0x1, R105 ;  /* 0x0000000121317824 */ /* 0x000fe200078e0269 */
[----:B------:R-:W-:Y:S01]  /*2650*/  SEL R33, R46, R44, P1 ;  /* 0x0000002c2e217207 */ /* 0x000fe20000800000 */
[-C--:B0-----:R-:W-:Y:S01]  /*2660*/  IMAD R37, R63, R40.reuse, RZ ;  /* 0x000000283f257224 */ /* 0x081fe200078e02ff */
[----:B------:R-:W-:Y:S01]  /*2670*/  SEL R28, R28, R45, P2 ;  /* 0x0000002d1c1c7207 */ /* 0x000fe20001000000 */
[----:B------:R-:W-:Y:S01]  /*2680*/  IMAD R113, R27, R40, RZ ;  /* 0x000000281b717224 */ /* 0x000fe200078e02ff */
[----:B------:R-:W-:Y:S01]  /*2690*/  ISETP.GT.AND.EX P0, PT, R48, R93, PT, P0 ;  /* 0x0000005d3000720c */ /* 0x000fe20003f04300 */
[----:B------:R-:W0:Y:S01]  /*26a0*/  LDS.128 R44, [R56+0x4000] ;  /* 0x00400000382c7984 */ /* 0x000e220000000c00 */
[----:B------:R-:W-:Y:S01]  /*26b0*/  SEL R29, R103, R78, P1 ;  /* 0x0000004e671d7207 */ /* 0x000fe20000800000 */
[----:B------:R-:W-:Y:S01]  /*26c0*/  IMAD R103, R67, R40, RZ ;  /* 0x0000002843677224 */ /* 0x000fe200078e02ff */
[----:B------:R-:W-:Y:S01]  /*26d0*/  ISETP.GT.AND.EX P3, PT, R49, R92, PT, P3 ;  /* 0x0000005c3100720c */ /* 0x000fe20003f64330 */
[----:B------:R-:W-:Y:S01]  /*26e0*/  IMAD.WIDE.U32 R104, R66, R40, RZ ;  /* 0x0000002842687225 */ /* 0x000fe200078e00ff */
[----:B------:R-:W-:-:S02]  /*26f0*/  SEL R78, R51, R80, P2 ;  /* 0x00000050334e7207 */ /* 0x000fc40001000000 */
[----:B------:R-:W-:Y:S01]  /*2700*/  SEL R71, R36, R71, P0 ;  /* 0x0000004724477207 */ /* 0x000fe20000000000 */
[----:B------:R-:W-:Y:S01]  /*2710*/  IMAD R51, R65, R40, RZ ;  /* 0x0000002841337224 */ /* 0x000fe200078e02ff */
[----:B------:R-:W-:Y:S01]  /*2720*/  SEL R80, R49, R92, P3 ;  /* 0x0000005c31507207 */ /* 0x000fe20001800000 */
[----:B------:R-:W-:Y:S01]  /*2730*/  IMAD R109, R66, R41, R103 ;  /* 0x00000029426d7224 */ /* 0x000fe200078e0267 */
[----:B------:R-:W-:Y:S01]  /*2740*/  SEL R36, R48, R93, P0 ;  /* 0x0000005d30247207 */ /* 0x000fe20000000000 */
[----:B------:R-:W-:Y:S01]  /*2750*/  IMAD.WIDE.U32 R48, R64, R40, RZ ;  /* 0x0000002840307225 */ /* 0x000fe200078e00ff */
[----:B------:R-:W-:Y:S02]  /*2760*/  SEL R79, R32, R79, P3 ;  /* 0x0000004f204f7207 */ /* 0x000fe40001800000 */
[----:B------:R-:W-:Y:S01]  /*2770*/  ISETP.GT.U32.AND P3, PT, R104, R107, PT ;  /* 0x0000006b6800720c */ /* 0x000fe20003f64070 */
[----:B------:R-:W-:Y:S01]  /*2780*/  IMAD R51, R64, R41, R51 ;  /* 0x0000002940337224 */ /* 0x000fe200078e0233 */
[----:B------:R-:W-:Y:S01]  /*2790*/  ISETP.GT.U32.AND P2, PT, R48, R94, PT ;  /* 0x0000005e3000720c */ /* 0x000fe20003f44070 */
[----:B------:R-:W-:-:S04]  /*27a0*/  IMAD.WIDE.U32 R92, R62, R40, RZ ;  /* 0x000000283e5c7225 */ /* 0x000fc800078e00ff */
[----:B------:R-:W-:Y:S01]  /*27b0*/  IMAD.IADD R103, R49, 0x1, R51 ;  /* 0x0000000131677824 */ /* 0x000fe200078e0233 */
[----:B------:R-:W-:Y:S01]  /*27c0*/  ISETP.GT.U32.AND P1, PT, R92, R25, PT ;  /* 0x000000195c00720c */ /* 0x000fe20003f24070 */
[-C--:B------:R-:W-:Y:S02]  /*27d0*/  IMAD R37, R62, R41.reuse, R37 ;  /* 0x000000293e257224 */ /* 0x080fe400078e0225 */
[C---:B------:R-:W-:Y:S01]  /*27e0*/  IMAD R113, R26.reuse, R41, R113 ;  /* 0x000000291a717224 */ /* 0x040fe200078e0271 */
[----:B------:R-:W-:Y:S01]  /*27f0*/  ISETP.GT.AND.EX P2, PT, R103, R90, PT, P2 ;  /* 0x0000005a6700720c */ /* 0x000fe20003f44320 */
[----:B------:R-:W-:-:S03]  /*2800*/  IMAD.WIDE.U32 R40, R26, R40, RZ ;  /* 0x000000281a287225 */ /* 0x000fc600078e00ff */
[----:B------:R-:W-:Y:S01]  /*2810*/  SEL R94, R48, R94, P2 ;  /* 0x0000005e305e7207 */ /* 0x000fe20001000000 */
[----:B------:R-:W-:Y:S01]  /*2820*/  IMAD.IADD R93, R93, 0x1, R37 ;  /* 0x000000015d5d7824 */ /* 0x000fe200078e0225 */
[----:B------:R-:W1:Y:S01]  /*2830*/  LDS.128 R48, [R56+0x5000] ;  /* 0x0050000038307984 */ /* 0x000e620000000c00 */
[----:B------:R-:W-:Y:S01]  /*2840*/  IMAD.IADD R37, R41, 0x1, R113 ;  /* 0x0000000129257824 */ /* 0x000fe200078e0271 */
[----:B------:R-:W-:Y:S01]  /*2850*/  ISETP.GT.U32.AND P0, PT, R40, R111, PT ;  /* 0x0000006f2800720c */ /* 0x000fe20003f04070 */
[----:B------:R-:W-:Y:S01]  /*2860*/  IMAD.IADD R32, R105, 0x1, R109 ;  /* 0x0000000169207824 */ /* 0x000fe200078e026d */
[----:B------:R-:W-:Y:S02]  /*2870*/  ISETP.GT.AND.EX P1, PT, R93, R24, PT, P1 ;  /* 0x000000185d00720c */ /* 0x000fe40003f24310 */
[----:B------:R-:W-:Y:S01]  /*2880*/  ISETP.GT.AND.EX P0, PT, R37, R110, PT, P0 ;  /* 0x0000006e2500720c */ /* 0x000fe20003f04300 */
[-C--:B0-----:R-:W-:Y:S01]  /*2890*/  IMAD R113, R67, R44.reuse, RZ ;  /* 0x0000002c43717224 */ /* 0x081fe200078e02ff */
[----:B------:R-:W-:Y:S01]  /*28a0*/  SEL R92, R92, R25, P1 ;  /* 0x000000195c5c7207 */ /* 0x000fe20000800000 */
[-C--:B------:R-:W-:Y:S01]  /*28b0*/  IMAD R25, R63, R44.reuse, RZ ;  /* 0x0000002c3f197224 */ /* 0x080fe200078e02ff */
[----:B------:R-:W-:Y:S01]  /*28c0*/  ISETP.GT.AND.EX P3, PT, R32, R95, PT, P3 ;  /* 0x0000005f2000720c */ /* 0x000fe20003f64330 */
[----:B------:R-:W-:Y:S01]  /*28d0*/  IMAD R115, R27, R44, RZ ;  /* 0x0000002c1b737224 */ /* 0x000fe200078e02ff */
[----:B------:R-:W-:Y:S01]  /*28e0*/  SEL R110, R37, R110, P0 ;  /* 0x0000006e256e7207 */ /* 0x000fe20000000000 */
[-C--:B------:R-:W-:Y:S01]  /*28f0*/  IMAD R37, R65, R44.reuse, RZ ;  /* 0x0000002c41257224 */ /* 0x080fe200078e02ff */
[----:B------:R-:W-:Y:S01]  /*2900*/  SEL R107, R104, R107, P3 ;  /* 0x0000006b686b7207 */ /* 0x000fe20001800000 */
[----:B------:R-:W-:Y:S01]  /*2910*/  IMAD.WIDE.U32 R108, R62, R44, RZ ;  /* 0x0000002c3e6c7225 */ /* 0x000fe200078e00ff */
[----:B------:R-:W-:-:S02]  /*2920*/  SEL R111, R40, R111, P0 ;  /* 0x0000006f286f7207 */ /* 0x000fc40000000000 */
[----:B------:R-:W-:Y:S01]  /*2930*/  SEL R90, R103, R90, P2 ;  /* 0x0000005a675a7207 */ /* 0x000fe20001000000 */
[----:B------:R-:W-:Y:S01]  /*2940*/  IMAD.WIDE.U32 R104, R64, R44, RZ ;  /* 0x0000002c40687225 */ /* 0x000fe200078e00ff */
[----:B------:R-:W-:Y:S02]  /*2950*/  SEL R93, R93, R24, P1 ;  /* 0x000000185d5d7207 */ /* 0x000fe40000800000 */
[----:B------:R-:W-:Y:S01]  /*2960*/  ISETP.GT.U32.AND P1, PT, R108, R73, PT ;  /* 0x000000496c00720c */ /* 0x000fe20003f24070 */
[----:B------:R-:W-:Y:S01]  /*2970*/  IMAD.WIDE.U32 R40, R66, R44, RZ ;  /* 0x0000002c42287225 */ /* 0x000fe200078e00ff */
[----:B------:R-:W-:Y:S02]  /*2980*/  SEL R95, R32, R95, P3 ;  /* 0x0000005f205f7207 */ /* 0x000fe40001800000 */
[----:B------:R-:W-:Y:S01]  /*2990*/  ISETP.GT.U32.AND P2, PT, R104, R75, PT ;  /* 0x0000004b6800720c */ /* 0x000fe20003f44070 */
[----:B------:R-:W-:Y:S01]  /*29a0*/  IMAD R103, R62, R45, R25 ;  /* 0x0000002d3e677224 */ /* 0x000fe200078e0219 */
[----:B------:R-:W-:Y:S01]  /*29b0*/  ISETP.GT.U32.AND P3, PT, R40, R91, PT ;  /* 0x0000005b2800720c */ /* 0x000fe20003f64070 */
[-C--:B------:R-:W-:Y:S01]  /*29c0*/  IMAD R37, R64, R45.reuse, R37 ;  /* 0x0000002d40257224 */ /* 0x080fe200078e0225 */
[----:B------:R-:W0:Y:S01]  /*29d0*/  LDS.64 R24, [R4+0x200] ;  /* 0x0002000004187984 */ /* 0x000e220000000a00 */
[----:B------:R-:W-:-:S02]  /*29e0*/  IMAD R113, R66, R45, R113 ;  /* 0x0000002d42717224 */ /* 0x000fc400078e0271 */
[C---:B------:R-:W-:Y:S02]  /*29f0*/  IMAD R115, R26.reuse, R45, R115 ;  /* 0x0000002d1a737224 */ /* 0x040fe400078e0273 */
[----:B------:R-:W-:-:S04]  /*2a00*/  IMAD.WIDE.U32 R44, R26, R44, RZ ;  /* 0x0000002c1a2c7225 */ /* 0x000fc800078e00ff */
[----:B------:R-:W-:Y:S01]  /*2a10*/  IMAD.IADD R105, R105, 0x1, R37 ;  /* 0x0000000169697824 */ /* 0x000fe200078e0225 */
[----:B------:R-:W-:Y:S01]  /*2a20*/  ISETP.GT.U32.AND P0, PT, R44, R102, PT ;  /* 0x000000662c00720c */ /* 0x000fe20003f04070 */
[----:B------:R-:W-:Y:S02]  /*2a30*/  IMAD.IADD R37, R45, 0x1, R115 ;  /* 0x000000012d257824 */ /* 0x000fe400078e0273 */
[----:B------:R-:W-:Y:S01]  /*2a40*/  IMAD.IADD R103, R109, 0x1, R103 ;  /* 0x000000016d677824 */ /* 0x000fe200078e0267 */
[----:B------:R-:W-:Y:S01]  /*2a50*/  ISETP.GT.AND.EX P2, PT, R105, R74, PT, P2 ;  /* 0x0000004a6900720c */ /* 0x000fe20003f44320 */
[----:B------:R-:W-:Y:S01]  /*2a60*/  IMAD.IADD R41, R41, 0x1, R113 ;  /* 0x0000000129297824 */ /* 0x000fe200078e0271 */
[----:B------:R-:W-:Y:S01]  /*2a70*/  ISETP.GT.AND.EX P0, PT, R37, R106, PT, P0 ;  /* 0x0000006a2500720c */ /* 0x000fe20003f04300 */
[----:B-1----:R-:W-:Y:S01]  /*2a80*/  IMAD R27, R27, R48, RZ ;  /* 0x000000301b1b7224 */ /* 0x002fe200078e02ff */
[----:B------:R-:W-:Y:S02]  /*2a90*/  ISETP.GT.AND.EX P1, PT, R103, R70, PT, P1 ;  /* 0x000000466700720c */ /* 0x000fe40003f24310 */
[----:B------:R-:W-:Y:S01]  /*2aa0*/  SEL R106, R37, R106, P0 ;  /* 0x0000006a256a7207 */ /* 0x000fe20000000000 */
[----:B------:R-:W-:Y:S01]  /*2ab0*/  IMAD R37, R63, R48, RZ ;  /* 0x000000303f257224 */ /* 0x000fe200078e02ff */
[----:B------:R-:W-:Y:S01]  /*2ac0*/  ISETP.GT.AND.EX P3, PT, R41, R84, PT, P3 ;  /* 0x000000542900720c */ /* 0x000fe20003f64330 */
[----:B------:R-:W-:Y:S01]  /*2ad0*/  IMAD R63, R65, R48, RZ ;  /* 0x00000030413f7224 */ /* 0x000fe200078e02ff */
[----:B------:R-:W-:Y:S01]  /*2ae0*/  SEL R108, R108, R73, P1 ;  /* 0x000000496c6c7207 */ /* 0x000fe20000800000 */
[----:B------:R-:W-:Y:S01]  /*2af0*/  IMAD R37, R62, R49, R37 ;  /* 0x000000313e257224 */ /* 0x000fe200078e0225 */
[----:B------:R-:W-:Y:S01]  /*2b00*/  SEL R32, R104, R75, P2 ;  /* 0x0000004b68207207 */ /* 0x000fe20001000000 */
[----:B------:R-:W-:Y:S01]  /*2b10*/  IMAD R63, R64, R49, R63 ;  /* 0x00000031403f7224 */ /* 0x000fe200078e023f */
[----:B------:R-:W-:Y:S01]  /*2b20*/  SEL R73, R105, R74, P2 ;  /* 0x0000004a69497207 */ /* 0x000fe20001000000 */
[----:B------:R-:W-:Y:S01]  /*2b30*/  IMAD R65, R67, R48, RZ ;  /* 0x0000003043417224 */ /* 0x000fe200078e02ff */
[----:B------:R-:W-:Y:S01]  /*2b40*/  SEL R75, R40, R91, P3 ;  /* 0x0000005b284b7207 */ /* 0x000fe20001800000 */
[----:B------:R-:W-:Y:S01]  /*2b50*/  IMAD R27, R26, R49, R27 ;  /* 0x000000311a1b7224 */ /* 0x000fe200078e021b */
[----:B------:R-:W-:Y:S01]  /*2b60*/  SEL R74, R41, R84, P3 ;  /* 0x00000054294a7207 */ /* 0x000fe20001800000 */
[----:B------:R-:W-:Y:S01]  /*2b70*/  IMAD.WIDE.U32 R40, R64, R48, RZ ;  /* 0x0000003040287225 */ /* 0x000fe200078e00ff */
[----:B------:R-:W-:-:S02]  /*2b80*/  SEL R102, R44, R102, P0 ;  /* 0x000000662c667207 */ /* 0x000fc40000000000 */
[----:B------:R-:W-:Y:S01]  /*2b90*/  SEL R103, R103, R70, P1 ;  /* 0x0000004667677207 */ /* 0x000fe20000800000 */
[----:B------:R-:W-:Y:S01]  /*2ba0*/  IMAD.WIDE.U32 R44, R62, R48, RZ ;  /* 0x000000303e2c7225 */ /* 0x000fe200078e00ff */
[----:B------:R-:W-:-:S03]  /*2bb0*/  ISETP.GT.U32.AND P1, PT, R40, R72, PT ;  /* 0x000000482800720c */ /* 0x000fc60003f24070 */
[----:B------:R-:W-:Y:S01]  /*2bc0*/  IMAD.IADD R70, R41, 0x1, R63 ;  /* 0x0000000129467824 */ /* 0x000fe200078e023f */
[----:B------:R-:W-:Y:S01]  /*2bd0*/  ISETP.GT.U32.AND P0, PT, R44, R68, PT ;  /* 0x000000442c00720c */ /* 0x000fe20003f04070 */
[----:B------:R-:W-:-:S03]  /*2be0*/  IMAD.WIDE.U32 R62, R26, R48, RZ ;  /* 0x000000301a3e7225 */ /* 0x000fc600078e00ff */
[----:B------:R-:W-:Y:S01]  /*2bf0*/  ISETP.GT.AND.EX P1, PT, R70, R69, PT, P1 ;  /* 0x000000454600720c */ /* 0x000fe20003f24310 */
[----:B------:R-:W-:Y:S01]  /*2c00*/  IMAD R91, R66, R49, R65 ;  /* 0x00000031425b7224 */ /* 0x000fe200078e0241 */
[----:B------:R-:W-:Y:S01]  /*2c10*/  ISETP.GT.U32.AND P3, PT, R62, R99, PT ;  /* 0x000000633e00720c */ /* 0x000fe20003f64070 */
[----:B------:R-:W-:Y:S02]  /*2c20*/  IMAD.IADD R49, R63, 0x1, R27 ;  /* 0x000000013f317824 */ /* 0x000fe400078e021b */
[----:B------:R-:W1:Y:S01]  /*2c30*/  LDS.64 R26, [R4+0x280] ;  /* 0x00028000041a7984 */ /* 0x000e620000000a00 */
[----:B------:R-:W-:Y:S02]  /*2c40*/  IMAD.IADD R64, R45, 0x1, R37 ;  /* 0x000000012d407824 */ /* 0x000fe400078e0225 */
[----:B------:R-:W-:Y:S01]  /*2c50*/  IMAD.WIDE.U32 R66, R66, R48, RZ ;  /* 0x0000003042427225 */ /* 0x000fe200078e00ff */
[----:B------:R-:W-:Y:S02]  /*2c60*/  ISETP.GT.AND.EX P3, PT, R49, R96, PT, P3 ;  /* 0x000000603100720c */ /* 0x000fe40003f64330 */
[----:B------:R-:W-:Y:S01]  /*2c70*/  ISETP.GT.AND.EX P0, PT, R64, R57, PT, P0 ;  /* 0x000000394000720c */ /* 0x000fe20003f04300 */
[C---:B0-----:R-:W-:Y:S01]  /*2c80*/  IMAD R37, R25.reuse, R30, RZ ;  /* 0x0000001e19257224 */ /* 0x041fe200078e02ff */
[----:B------:R-:W-:Y:S01]  /*2c90*/  ISETP.GT.U32.AND P2, PT, R66, R77, PT ;  /* 0x0000004d4200720c */ /* 0x000fe20003f44070 */
[----:B------:R-:W-:Y:S01]  /*2ca0*/  IMAD R109, R25, R34, RZ ;  /* 0x00000022196d7224 */ /* 0x000fe200078e02ff */
[----:B------:R-:W-:Y:S01]  /*2cb0*/  SEL R65, R44, R68, P0 ;  /* 0x000000442c417207 */ /* 0x000fe20000000000 */
[----:B------:R-:W-:Y:S01]  /*2cc0*/  IMAD.IADD R67, R67, 0x1, R91 ;  /* 0x0000000143437824 */ /* 0x000fe200078e025b */
[----:B------:R-:W-:Y:S01]  /*2cd0*/  SEL R68, R40, R72, P1 ;  /* 0x0000004828447207 */ /* 0x000fe20000800000 */
[----:B------:R-:W-:Y:S01]  /*2ce0*/  IMAD.WIDE.U32 R44, R24, R30, RZ ;  /* 0x0000001e182c7225 */ /* 0x000fe200078e00ff */
[----:B------:R-:W-:-:S02]  /*2cf0*/  SEL R96, R49, R96, P3 ;  /* 0x0000006031607207 */ /* 0x000fc40001800000 */
[----:B------:R-:W-:Y:S01]  /*2d00*/  ISETP.GT.AND.EX P2, PT, R67, R76, PT, P2 ;  /* 0x0000004c4300720c */ /* 0x000fe20003f44320 */
[----:B------:R-:W-:Y:S01]  /*2d10*/  IMAD R105, R24, R31, R37 ;  /* 0x0000001f18697224 */ /* 0x000fe200078e0225 */
[----:B------:R-:W-:Y:S01]  /*2d20*/  ISETP.GT.U32.AND P5, PT, R44, R97, PT ;  /* 0x000000612c00720c */ /* 0x000fe20003fa4070 */
[----:B------:R-:W-:Y:S01]  /*2d30*/  IMAD.WIDE.U32 R40, R24, R34, RZ ;  /* 0x0000002218287225 */ /* 0x000fe200078e00ff */
[----:B------:R-:W-:Y:S02]  /*2d40*/  SEL R37, R66, R77, P2 ;  /* 0x0000004d42257207 */ /* 0x000fe40001000000 */
[----:B------:R-:W-:Y:S01]  /*2d50*/  SEL R66, R64, R57, P0 ;  /* 0x0000003940427207 */ /* 0x000fe20000000000 */
[----:B------:R-:W-:Y:S01]  /*2d60*/  IMAD R63, R24, R35, R109 ;  /* 0x00000023183f7224 */ /* 0x000fe200078e026d */
[----:B------:R-:W-:Y:S01]  /*2d70*/  ISETP.GT.U32.AND P4, PT, R40, R101, PT ;  /* 0x000000652800720c */ /* 0x000fe20003f84070 */
[----:B------:R-:W-:Y:S01]  /*2d80*/  IMAD.IADD R105, R45, 0x1, R105 ;  /* 0x000000012d697824 */ /* 0x000fe200078e0269 */
[----:B------:R-:W-:Y:S01]  /*2d90*/  SEL R57, R70, R69, P1 ;  /* 0x0000004546397207 */ /* 0x000fe20000800000 */
[----:B------:R-:W-:Y:S01]  /*2da0*/  IMAD.IADD R63, R41, 0x1, R63 ;  /* 0x00000001293f7824 */ /* 0x000fe200078e023f */
[----:B------:R-:W-:Y:S01]  /*2db0*/  SEL R99, R62, R99, P3 ;  /* 0x000000633e637207 */ /* 0x000fe20001800000 */
[----:B------:R-:W-:Y:S01]  /*2dc0*/  IMAD R41, R25, R38, RZ ;  /* 0x0000002619297224 */ /* 0x000fe200078e02ff */
[----:B------:R-:W-:Y:S01]  /*2dd0*/  ISETP.GT.AND.EX P0, PT, R105, R98, PT, P5 ;  /* 0x000000626900720c */ /* 0x000fe20003f04350 */
[----:B------:R-:W-:Y:S01]  /*2de0*/  IMAD R69, R25, R42, RZ ;  /* 0x0000002a19457224 */ /* 0x000fe200078e02ff */
[----:B------:R-:W-:Y:S01]  /*2df0*/  ISETP.GT.AND.EX P1, PT, R63, R100, PT, P4 ;  /* 0x000000643f00720c */ /* 0x000fe20003f24340 */
[C---:B------:R-:W-:Y:S01]  /*2e00*/  IMAD R109, R25.reuse, R50, RZ ;  /* 0x00000032196d7224 */ /* 0x040fe200078e02ff */
[----:B------:R-:W-:Y:S01]  /*2e10*/  SEL R97, R44, R97, P0 ;  /* 0x000000612c617207 */ /* 0x000fe20000000000 */
[----:B------:R-:W-:Y:S01]  /*2e20*/  IMAD R91, R25, R46, RZ ;  /* 0x0000002e195b7224 */ /* 0x000fe200078e02ff */
[----:B------:R-:W-:Y:S01]  /*2e30*/  SEL R101, R40, R101, P1 ;  /* 0x0000006528657207 */ /* 0x000fe20000800000 */
[----:B------:R-:W-:Y:S01]  /*2e40*/  IMAD.WIDE.U32 R44, R24, R42, RZ ;  /* 0x0000002a182c7225 */ /* 0x000fe200078e00ff */
[----:B------:R-:W-:-:S02]  /*2e50*/  SEL R67, R67, R76, P2 ;  /* 0x0000004c43437207 */ /* 0x000fc40001000000 */
[----:B------:R-:W-:Y:S01]  /*2e60*/  SEL R100, R63, R100, P1 ;  /* 0x000000643f647207 */ /* 0x000fe20000800000 */
[----:B------:R-:W-:Y:S01]  /*2e70*/  IMAD R25, R24, R39, R41 ;  /* 0x0000002718197224 */ /* 0x000fe200078e0229 */
[----:B------:R-:W-:Y:S01]  /*2e80*/  ISETP.GT.U32.AND P4, PT, R44, R92, PT ;  /* 0x0000005c2c00720c */ /* 0x000fe20003f84070 */
[C---:B------:R-:W-:Y:S01]  /*2e90*/  IMAD R69, R24.reuse, R43, R69 ;  /* 0x0000002b18457224 */ /* 0x040fe200078e0245 */
[----:B------:R-:W-:Y:S01]  /*2ea0*/  SEL R98, R105, R98, P0 ;  /* 0x0000006269627207 */ /* 0x000fe20000000000 */
[----:B------:R-:W-:-:S04]  /*2eb0*/  IMAD.WIDE.U32 R48, R24, R38, RZ ;  /* 0x0000002618307225 */ /* 0x000fc800078e00ff */
[----:B------:R-:W-:Y:S01]  /*2ec0*/  IMAD R109, R24, R51, R109 ;  /* 0x00000033186d7224 */ /* 0x000fe200078e026d */
[----:B------:R-:W-:Y:S01]  /*2ed0*/  ISETP.GT.U32.AND P2, PT, R48, R33, PT ;  /* 0x000000213000720c */ /* 0x000fe20003f44070 */
[----:B------:R-:W-:-:S04]  /*2ee0*/  IMAD.WIDE.U32 R40, R24, R50, RZ ;  /* 0x0000003218287225 */ /* 0x000fc800078e00ff */
[----:B------:R-:W-:Y:S01]  /*2ef0*/  IMAD.IADD R62, R45, 0x1, R69 ;  /* 0x000000012d3e7824 */ /* 0x000fe200078e0245 */
[----:B------:R-:W-:Y:S01]  /*2f00*/  ISETP.GT.U32.AND P3, PT, R40, R65, PT ;  /* 0x000000412800720c */ /* 0x000fe20003f64070 */
[----:B------:R-:W-:-:S03]  /*2f10*/  IMAD.WIDE.U32 R76, R24, R46, RZ ;  /* 0x0000002e184c7225 */ /* 0x000fc600078e00ff */
[----:B------:R-:W-:Y:S01]  /*2f20*/  ISETP.GT.AND.EX P4, PT, R62, R93, PT, P4 ;  /* 0x0000005d3e00720c */ /* 0x000fe20003f84340 */
[----:B------:R-:W-:Y:S01]  /*2f30*/  IMAD R91, R24, R47, R91 ;  /* 0x0000002f185b7224 */ /* 0x000fe200078e025b */
[----:B------:R-:W-:Y:S01]  /*2f40*/  ISETP.GT.U32.AND P5, PT, R76, R108, PT ;  /* 0x0000006c4c00720c */ /* 0x000fe20003fa4070 */
[----:B------:R-:W-:Y:S01]  /*2f50*/  IMAD.IADD R84, R49, 0x1, R25 ;  /* 0x0000000131547824 */ /* 0x000fe200078e0219 */
[----:B------:R-:W-:Y:S01]  /*2f60*/  SEL R92, R44, R92, P4 ;  /* 0x0000005c2c5c7207 */ /* 0x000fe20002000000 */
[----:B------:R-:W-:Y:S01]  /*2f70*/  IMAD.IADD R69, R41, 0x1, R109 ;  /* 0x0000000129457824 */ /* 0x000fe200078e026d */
[----:B------:R-:W0:Y:S01]  /*2f80*/  LDS.64 R24, [R4+0x300] ;  /* 0x0003000004187984 */ /* 0x000e220000000a00 */
[----:B-1----:R-:W-:Y:S01]  /*2f90*/  IMAD R63, R27, R34, RZ ;  /* 0x000000221b3f7224 */ /* 0x002fe200078e02ff */
[----:B------:R-:W-:Y:S01]  /*2fa0*/  ISETP.GT.AND.EX P2, PT, R84, R29, PT, P2 ;  /* 0x0000001d5400720c */ /* 0x000fe20003f44320 */
[----:B------:R-:W-:Y:S01]  /*2fb0*/  IMAD.IADD R72, R77, 0x1, R91 ;  /* 0x000000014d487824 */ /* 0x000fe200078e025b */
[----:B------:R-:W-:Y:S01]  /*2fc0*/  ISETP.GT.AND.EX P3, PT, R69, R66, PT, P3 ;  /* 0x000000424500720c */ /* 0x000fe20003f64330 */
[----:B------:R-:W-:Y:S01]  /*2fd0*/  IMAD R63, R26, R35, R63 ;  /* 0x000000231a3f7224 */ /* 0x000fe200078e023f */
[----:B------:R-:W-:Y:S01]  /*2fe0*/  SEL R91, R48, R33, P2 ;  /* 0x00000021305b7207 */ /* 0x000fe20001000000 */
[----:B------:R-:W-:Y:S01]  /*2ff0*/  IMAD R33, R27, R30, RZ ;  /* 0x0000001e1b217224 */ /* 0x000fe200078e02ff */
[----:B------:R-:W-:Y:S01]  /*3000*/  SEL R70, R40, R65, P3 ;  /* 0x0000004128467207 */ /* 0x000fe20001800000 */
[----:B------:R-:W-:Y:S01]  /*3010*/  IMAD.WIDE.U32 R40, R26, R34, RZ ;  /* 0x000000221a287225 */ /* 0x000fe200078e00ff */
[----:B------:R-:W-:-:S02]  /*3020*/  SEL R93, R62, R93, P4 ;  /* 0x0000005d3e5d7207 */ /* 0x000fc40002000000 */
[----:B------:R-:W-:Y:S01]  /*3030*/  SEL R84, R84, R29, P2 ;  /* 0x0000001d54547207 */ /* 0x000fe20001000000 */
[----:B------:R-:W-:Y:S01]  /*3040*/  IMAD R65, R27, R38, RZ ;  /* 0x000000261b417224 */ /* 0x000fe200078e02ff */
[----:B------:R-:W-:Y:S01]  /*3050*/  ISETP.GT.U32.AND P1, PT, R40, R86, PT ;  /* 0x000000562800720c */ /* 0x000fe20003f24070 */
[----:B------:R-:W-:Y:S01]  /*3060*/  IMAD.WIDE.U32 R48, R26, R30, RZ ;  /* 0x0000001e1a307225 */ /* 0x000fe200078e00ff */
[----:B------:R-:W-:Y:S02]  /*3070*/  SEL R66, R69, R66, P3 ;  /* 0x0000004245427207 */ /* 0x000fe40001800000 */
[----:B------:R-:W-:Y:S01]  /*3080*/  ISETP.GT.AND.EX P5, PT, R72, R103, PT, P5 ;  /* 0x000000674800720c */ /* 0x000fe20003fa4350 */
[----:B------:R-:W-:Y:S01]  /*3090*/  IMAD R33, R26, R31, R33 ;  /* 0x0000001f1a217224 */ /* 0x000fe200078e0221 */
[----:B------:R-:W-:Y:S01]  /*30a0*/  ISETP.GT.U32.AND P0, PT, R48, R85, PT ;  /* 0x000000553000720c */ /* 0x000fe20003f04070 */
[----:B------:R-:W-:Y:S01]  /*30b0*/  IMAD.IADD R63, R41, 0x1, R63 ;  /* 0x00000001293f7824 */ /* 0x000fe200078e023f */
[----:B------:R-:W-:Y:S01]  /*30c0*/  SEL R76, R76, R108, P5 ;  /* 0x0000006c4c4c7207 */ /* 0x000fe20002800000 */
[----:B------:R-:W-:Y:S01]  /*30d0*/  IMAD.WIDE.U32 R44, R26, R38, RZ ;  /* 0x000000261a2c7225 */ /* 0x000fe200078e00ff */
[----:B------:R-:W-:-:S02]  /*30e0*/  SEL R72, R72, R103, P5 ;  /* 0x0000006748487207 */ /* 0x000fc40002800000 */
[----:B------:R-:W-:Y:S01]  /*30f0*/  ISETP.GT.AND.EX P1, PT, R63, R88, PT, P1 ;  /* 0x000000583f00720c */ /* 0x000fe20003f24310 */
[----:B------:R-:W-:Y:S01]  /*3100*/  IMAD R65, R26, R39, R65 ;  /* 0x000000271a417224 */ /* 0x000fe200078e0241 */
[----:B------:R-:W-:Y:S01]  /*3110*/  ISETP.GT.U32.AND P2, PT, R44, R28, PT ;  /* 0x0000001c2c00720c */ /* 0x000fe20003f44070 */
[----:B------:R-:W-:Y:S01]  /*3120*/  IMAD.IADD R62, R49, 0x1, R33 ;  /* 0x00000001313e7824 */ /* 0x000fe200078e0221 */
[----:B------:R-:W-:Y:S01]  /*3130*/  SEL R86, R40, R86, P1 ;  /* 0x0000005628567207 */ /* 0x000fe20000800000 */
[----:B------:R-:W-:Y:S01]  /*3140*/  IMAD.IADD R33, R45, 0x1, R65 ;  /* 0x000000012d217824 */ /* 0x000fe200078e0241 */
[----:B------:R-:W-:Y:S01]  /*3150*/  SEL R88, R63, R88, P1 ;  /* 0x000000583f587207 */ /* 0x000fe20000800000 */
[-C--:B------:R-:W-:Y:S01]  /*3160*/  IMAD R45, R27, R46.reuse, RZ ;  /* 0x0000002e1b2d7224 */ /* 0x080fe200078e02ff */
[----:B------:R-:W-:Y:S01]  /*3170*/  ISETP.GT.AND.EX P0, PT, R62, R87, PT, P0 ;  /* 0x000000573e00720c */ /* 0x000fe20003f04300 */
[----:B------:R-:W-:Y:S01]  /*3180*/  IMAD.WIDE.U32 R40, R26, R46, RZ ;  /* 0x0000002e1a287225 */ /* 0x000fe200078e00ff */
[----:B------:R-:W-:-:S02]  /*3190*/  ISETP.GT.AND.EX P2, PT, R33, R78, PT, P2 ;  /* 0x0000004e2100720c */ /* 0x000fc40003f44320 */
[----:B------:R-:W-:Y:S01]  /*31a0*/  SEL R85, R48, R85, P0 ;  /* 0x0000005530557207 */ /* 0x000fe20000000000 */
[----:B------:R-:W-:Y:S01]  /*31b0*/  IMAD R65, R26, R47, R45 ;  /* 0x0000002f1a417224 */ /* 0x000fe200078e022d */
[----:B------:R-:W-:Y:S01]  /*31c0*/  ISETP.GT.U32.AND P4, PT, R40, R32, PT ;  /* 0x000000202800720c */ /* 0x000fe20003f84070 */
[----:B------:R-:W-:Y:S01]  /*31d0*/  IMAD R29, R27, R42, RZ ;  /* 0x0000002a1b1d7224 */ /* 0x000fe200078e02ff */
[----:B------:R-:W-:Y:S01]  /*31e0*/  SEL R78, R33, R78, P2 ;  /* 0x0000004e214e7207 */ /* 0x000fe20001000000 */
[----:B------:R-:W-:Y:S01]  /*31f0*/  IMAD.IADD R104, R41, 0x1, R65 ;  /* 0x0000000129687824 */ /* 0x000fe200078e0241 */
[----:B------:R-:W-:Y:S01]  /*3200*/  SEL R44, R44, R28, P2 ;  /* 0x0000001c2c2c7207 */ /* 0x000fe20001000000 */
[----:B------:R-:W-:Y:S01]  /*3210*/  IMAD R69, R27, R50, RZ ;  /* 0x000000321b457224 */ /* 0x000fe200078e02ff */
[----:B------:R-:W-:Y:S01]  /*3220*/  SEL R87, R62, R87, P0 ;  /* 0x000000573e577207 */ /* 0x000fe20000000000 */
[----:B------:R-:W-:Y:S01]  /*3230*/  IMAD.WIDE.U32 R48, R26, R42, RZ ;  /* 0x0000002a1a307225 */ /* 0x000fe200078e00ff */
[----:B------:R-:W-:-:S03]  /*3240*/  ISETP.GT.AND.EX P4, PT, R104, R73, PT, P4 ;  /* 0x000000496800720c */ /* 0x000fc60003f84340 */
[----:B------:R-:W-:Y:S01]  /*3250*/  IMAD R27, R26, R43, R29 ;  /* 0x0000002b1a1b7224 */ /* 0x000fe200078e021d */
[----:B------:R-:W-:Y:S01]  /*3260*/  SEL R77, R40, R32, P4 ;  /* 0x00000020284d7207 */ /* 0x000fe20002000000 */
[----:B0-----:R-:W-:Y:S01]  /*3270*/  IMAD R45, R25, R30, RZ ;  /* 0x0000001e192d7224 */ /* 0x001fe200078e02ff */
[----:B------:R-:W0:Y:S01]  /*3280*/  LDS.64 R32, [R4+0x380] ;  /* 0x0003800004207984 */ /* 0x000e220000000a00 */
[----:B------:R-:W-:Y:S01]  /*3290*/  IMAD R69, R26, R51, R69 ;  /* 0x000000331a457224 */ /* 0x000fe200078e0245 */
[----:B------:R-:W-:Y:S01]  /*32a0*/  ISETP.GT.U32.AND P5, PT, R48, R94, PT ;  /* 0x0000005e3000720c */ /* 0x000fe20003fa4070 */
[----:B------:R-:W-:Y:S01]  /*32b0*/  IMAD.WIDE.U32 R28, R26, R50, RZ ;  /* 0x000000321a1c7225 */ /* 0x000fe200078e00ff */
[----:B------:R-:W-:-:S03]  /*32c0*/  SEL R73, R104, R73, P4 ;  /* 0x0000004968497207 */ /* 0x000fc60002000000 */
        /* <DEDUP_REMOVED lines=17> */
[C---:B------:R-:W-:Y:S01]  /*33e0*/  IMAD R63, R25.reuse, R38, RZ ;  /* 0x00000026193f7224 */ /* 0x040fe200078e02ff */
[----:B------:R-:W-:Y:S01]  /*33f0*/  SEL R68, R28, R68, P3 ;  /* 0x000000441c447207 */ /* 0x000fe20001800000 */
[C---:B------:R-:W-:Y:S01]  /*3400*/  IMAD R65, R25.reuse, R42, RZ ;  /* 0x0000002a19417224 */ /* 0x040fe200078e02ff */
[----:B------:R-:W-:Y:S01]  /*3410*/  SEL R89, R26, R89, P0 ;  /* 0x000000591a597207 */ /* 0x000fe20000000000 */
[----:B------:R-:W-:Y:S01]  /*3420*/  IMAD R69, R25, R46, RZ ;  /* 0x0000002e19457224 */ /* 0x000fe200078e02ff */
[----:B------:R-:W-:Y:S01]  /*3430*/  SEL R82, R45, R82, P0 ;  /* 0x000000522d527207 */ /* 0x000fe20000000000 */
[----:B------:R-:W-:Y:S02]  /*3440*/  IMAD.IADD R64, R49, 0x1, R27 ;  /* 0x0000000131407824 */ /* 0x000fe400078e021b */
[----:B------:R-:W-:-:S02]  /*3450*/  IMAD R25, R25, R50, RZ ;  /* 0x0000003219197224 */ /* 0x000fc400078e02ff */
[----:B------:R-:W-:Y:S01]  /*3460*/  IMAD.WIDE.U32 R40, R24, R38, RZ ;  /* 0x0000002618287225 */ /* 0x000fe200078e00ff */
[----:B------:R-:W-:-:S03]  /*3470*/  ISETP.GT.AND.EX P1, PT, R64, R83, PT, P1 ;  /* 0x000000534000720c */ /* 0x000fc60003f24310 */
[----:B------:R-:W-:Y:S01]  /*3480*/  IMAD.WIDE.U32 R28, R24, R42, RZ ;  /* 0x0000002a181c7225 */ /* 0x000fe200078e00ff */
[----:B------:R-:W-:Y:S02]  /*3490*/  SEL R81, R48, R81, P1 ;  /* 0x0000005130517207 */ /* 0x000fe40000800000 */
[----:B------:R-:W-:Y:S01]  /*34a0*/  ISETP.GT.U32.AND P4, PT, R40, R79, PT ;  /* 0x0000004f2800720c */ /* 0x000fe20003f84070 */
[----:B------:R-:W-:Y:S01]  /*34b0*/  IMAD.WIDE.U32 R26, R24, R46, RZ ;  /* 0x0000002e181a7225 */ /* 0x000fe200078e00ff */
[----:B------:R-:W-:Y:S02]  /*34c0*/  ISETP.GT.U32.AND P5, PT, R28, R107, PT ;  /* 0x0000006b1c00720c */ /* 0x000fe40003fa4070 */
[----:B------:R-:W-:Y:S01]  /*34d0*/  SEL R83, R64, R83, P1 ;  /* 0x0000005340537207 */ /* 0x000fe20000800000 */
[----:B------:R-:W-:Y:S01]  /*34e0*/  IMAD R63, R24, R39, R63 ;  /* 0x00000027183f7224 */ /* 0x000fe200078e023f */
[----:B------:R-:W-:Y:S01]  /*34f0*/  ISETP.GT.U32.AND P2, PT, R26, R75, PT ;  /* 0x0000004b1a00720c */ /* 0x000fe20003f44070 */
[----:B------:R-:W-:-:S02]  /*3500*/  IMAD R65, R24, R43, R65 ;  /* 0x0000002b18417224 */ /* 0x000fc400078e0241 */
[C---:B------:R-:W-:Y:S02]  /*3510*/  IMAD R69, R24.reuse, R47, R69 ;  /* 0x0000002f18457224 */ /* 0x040fe400078e0245 */
        /* <DEDUP_REMOVED lines=9> */
[----:B------:R-:W-:Y:S01]  /*35b0*/  LDS.64 R64, [R4+0x480] ;  /* 0x0004800004407984 */ /* 0x000fe20000000a00 */
[----:B------:R-:W-:Y:S02]  /*35c0*/  ISETP.GT.AND.EX P2, PT, R27, R74, PT, P2 ;  /* 0x0000004a1b00720c */ /* 0x000fe40003f44320 */
[----:B------:R-:W-:Y:S01]  /*35d0*/  SEL R69, R24, R37, P3 ;  /* 0x0000002518457207 */ /* 0x000fe20001800000 */
[----:B0-----:R-:W-:Y:S01]  /*35e0*/  IMAD R37, R33, R30, RZ ;  /* 0x0000001e21257224 */ /* 0x001fe200078e02ff */
[----:B------:R-:W-:-:S02]  /*35f0*/  ISETP.GT.AND.EX P4, PT, R41, R80, PT, P4 ;  /* 0x000000502900720c */ /* 0x000fc40003f84340 */
[----:B------:R-:W-:Y:S01]  /*3600*/  SEL R107, R28, R107, P5 ;  /* 0x0000006b1c6b7207 */ /* 0x000fe20002800000 */
[----:B------:R-:W-:Y:S01]  /*3610*/  IMAD R37, R32, R31, R37 ;  /* 0x0000001f20257224 */ /* 0x000fe200078e0225 */
[----:B------:R-:W-:Y:S01]  /*3620*/  SEL R75, R26, R75, P2 ;  /* 0x0000004b1a4b7207 */ /* 0x000fe20001000000 */
[----:B------:R-:W-:Y:S01]  /*3630*/  LDS.64 R28, [R4+0x400] ;  /* 0x00040000041c7984 */ /* 0x000fe20000000a00 */
[----:B------:R-:W-:Y:S01]  /*3640*/  SEL R74, R27, R74, P2 ;  /* 0x0000004a1b4a7207 */ /* 0x000fe20001000000 */
[----:B------:R-:W-:Y:S01]  /*3650*/  IMAD R31, R33, R38, RZ ;  /* 0x00000026211f7224 */ /* 0x000fe200078e02ff */
[----:B------:R-:W-:Y:S01]  /*3660*/  SEL R80, R41, R80, P4 ;  /* 0x0000005029507207 */ /* 0x000fe20002000000 */
[----:B------:R-:W0:Y:S01]  /*3670*/  LDS.128 R24, [R56+0x10] ;  /* 0x0000100038187984 */ /* 0x000e220000000c00 */
[C---:B------:R-:W-:Y:S01]  /*3680*/  IMAD R41, R33.reuse, R34, RZ ;  /* 0x0000002221297224 */ /* 0x040fe200078e02ff */
[----:B------:R-:W-:Y:S01]  /*3690*/  SEL R67, R48, R67, P3 ;  /* 0x0000004330437207 */ /* 0x000fe20001800000 */
[----:B------:R-:W-:Y:S01]  /*36a0*/  IMAD R63, R32, R39, R31 ;  /* 0x00000027203f7224 */ /* 0x000fe200078e021f */
[----:B------:R-:W-:Y:S01]  /*36b0*/  SEL R79, R40, R79, P4 ;  /* 0x0000004f284f7207 */ /* 0x000fe20002000000 */
[----:B------:R-:W-:Y:S01]  /*36c0*/  IMAD R45, R32, R35, R41 ;  /* 0x00000023202d7224 */ /* 0x000fe200078e0229 */
[----:B------:R-:W-:Y:S01]  /*36d0*/  SEL R95, R62, R95, P5 ;  /* 0x0000005f3e5f7207 */ /* 0x000fe20002800000 */
[----:B------:R-:W-:-:S02]  /*36e0*/  IMAD R35, R33, R42, RZ ;  /* 0x0000002a21237224 */ /* 0x000fc400078e02ff */
[C---:B------:R-:W-:Y:S02]  /*36f0*/  IMAD R39, R33.reuse, R46, RZ ;  /* 0x0000002e21277224 */ /* 0x040fe400078e02ff */
[----:B------:R-:W-:Y:S02]  /*3700*/  IMAD R33, R33, R50, RZ ;  /* 0x0000003221217224 */ /* 0x000fe400078e02ff */
[----:B------:R-:W-:-:S04]  /*3710*/  IMAD.WIDE.U32 R48, R32, R30, RZ ;  /* 0x0000001e20307225 */ /* 0x000fc800078e00ff */
[----:B------:R-:W-:Y:S01]  /*3720*/  IMAD.WIDE.U32 R30, R32, R38, RZ ;  /* 0x00000026201e7225 */ /* 0x000fe200078e00ff */
[----:B------:R-:W-:-:S03]  /*3730*/  ISETP.GT.U32.AND P2, PT, R48, R60, PT ;  /* 0x0000003c3000720c */ /* 0x000fc60003f44070 */
[----:B------:R-:W-:Y:S01]  /*3740*/  IMAD R103, R32, R43, R35 ;  /* 0x0000002b20677224 */ /* 0x000fe200078e0223 */
[----:B------:R-:W-:Y:S01]  /*3750*/  ISETP.GT.U32.AND P1, PT, R30, R71, PT ;  /* 0x000000471e00720c */ /* 0x000fe20003f24070 */
[C---:B------:R-:W-:Y:S02]  /*3760*/  IMAD R105, R32.reuse, R47, R39 ;  /* 0x0000002f20697224 */ /* 0x040fe400078e0227 */
[----:B------:R-:W-:-:S04]  /*3770*/  IMAD.WIDE.U32 R40, R32, R34, RZ ;  /* 0x0000002220287225 */ /* 0x000fc800078e00ff */
[----:B------:R-:W-:Y:S01]  /*3780*/  IMAD.WIDE.U32 R42, R32, R42, RZ ;  /* 0x0000002a202a7225 */ /* 0x000fe200078e00ff */
[----:B------:R-:W-:-:S03]  /*3790*/  ISETP.GT.U32.AND P0, PT, R40, R61, PT ;  /* 0x0000003d2800720c */ /* 0x000fc60003f04070 */
[----:B------:R-:W-:Y:S01]  /*37a0*/  IMAD.WIDE.U32 R46, R32, R46, RZ ;  /* 0x0000002e202e7225 */ /* 0x000fe200078e00ff */
[----:B------:R-:W-:-:S03]  /*37b0*/  ISETP.GT.U32.AND P3, PT, R42, R111, PT ;  /* 0x0000006f2a00720c */ /* 0x000fc60003f64070 */
[----:B------:R-:W-:Y:S01]  /*37c0*/  IMAD.WIDE.U32 R38, R32, R50, RZ ;  /* 0x0000003220267225 */ /* 0x000fe200078e00ff */
[----:B------:R-:W-:-:S03]  /*37d0*/  ISETP.GT.U32.AND P4, PT, R46, R102, PT ;  /* 0x000000662e00720c */ /* 0x000fc60003f84070 */
[----:B------:R-:W-:Y:S01]  /*37e0*/  IMAD R51, R32, R51, R33 ;  /* 0x0000003320337224 */ /* 0x000fe200078e0221 */
[----:B------:R-:W-:Y:S01]  /*37f0*/  ISETP.GT.U32.AND P5, PT, R38, R99, PT ;  /* 0x000000632600720c */ /* 0x000fe20003fa4070 */
[----:B------:R-:W1:Y:S01]  /*3800*/  LDS.128 R32, [R56+0x1010] ;  /* 0x0010100038207984 */ /* 0x000e620000000c00 */
[----:B------:R-:W-:Y:S02]  /*3810*/  IMAD.IADD R50, R49, 0x1, R37 ;  /* 0x0000000131327824 */ /* 0x000fe400078e0225 */
[----:B------:R-:W-:Y:S02]  /*3820*/  IMAD.IADD R49, R41, 0x1, R45 ;  /* 0x0000000129317824 */ /* 0x000fe400078e022d */
[----:B------:R-:W-:Y:S01]  /*3830*/  IMAD.IADD R45, R31, 0x1, R63 ;  /* 0x000000011f2d7824 */ /* 0x000fe200078e023f */
[----:B------:R-:W-:Y:S01]  /*3840*/  ISETP.GT.AND.EX P2, PT, R50, R59, PT, P2 ;  /* 0x0000003b3200720c */ /* 0x000fe20003f44320 */
[----:B------:R-:W2:Y:S01]  /*3850*/  LDS.64 R62, [R4+0x500] ;  /* 0x00050000043e7984 */ /* 0x000ea20000000a00 */
[----:B0-----:R-:W-:Y:S01]  /*3860*/  IMAD R31, R29, R24, RZ ;  /* 0x000000181d1f7224 */ /* 0x001fe200078e02ff */
[----:B------:R-:W-:Y:S01]  /*3870*/  ISETP.GT.AND.EX P0, PT, R49, R58, PT, P0 ;  /* 0x0000003a3100720c */ /* 0x000fe20003f04300 */
[----:B------:R-:W-:Y:S01]  /*3880*/  IMAD.IADD R37, R43, 0x1, R103 ;  /* 0x000000012b257824 */ /* 0x000fe200078e0267 */
[----:B------:R-:W-:Y:S01]  /*3890*/  ISETP.GT.AND.EX P1, PT, R45, R36, PT, P1 ;  /* 0x000000242d00720c */ /* 0x000fe20003f24310 */
[----:B------:R-:W-:Y:S01]  /*38a0*/  IMAD.IADD R43, R39, 0x1, R51 ;  /* 0x00000001272b7824 */ /* 0x000fe200078e0233 */
[----:B------:R-:W-:Y:S01]  /*38b0*/  SEL R61, R40, R61, P0 ;  /* 0x0000003d283d7207 */ /* 0x000fe20000000000 */
[----:B------:R-:W-:Y:S01]  /*38c0*/  IMAD R39, R25, R28, R31 ;  /* 0x0000001c19277224 */ /* 0x000fe200078e021f */
[----:B------:R-:W-:Y:S01]  /*38d0*/  SEL R71, R30, R71, P1 ;  /* 0x000000471e477207 */ /* 0x000fe20000800000 */
[----:B------:R-:W-:Y:S01]  /*38e0*/  IMAD.WIDE.U32 R40, R28, R24, RZ ;  /* 0x000000181c287225 */ /* 0x000fe200078e00ff */
[----:B------:R-:W0:Y:S01]  /*38f0*/  LDS.64 R30, [R4+0x580] ;  /* 0x00058000041e7984 */ /* 0x000e220000000a00 */
[----:B------:R-:W-:-:S02]  /*3900*/  ISETP.GT.AND.EX P3, PT, R37, R110, PT, P3 ;  /* 0x0000006e2500720c */ /* 0x000fc40003f64330 */
[----:B------:R-:W-:Y:S01]  /*3910*/  IMAD.IADD R47, R47, 0x1, R105 ;  /* 0x000000012f2f7824 */ /* 0x000fe200078e0269 */
[----:B------:R-:W-:Y:S01]  /*3920*/  SEL R60, R48, R60, P2 ;  /* 0x0000003c303c7207 */ /* 0x000fe20001000000 */
[----:B------:R-:W-:Y:S01]  /*3930*/  IMAD.IADD R39, R41, 0x1, R39 ;  /* 0x0000000129277824 */ /* 0x000fe200078e0227 */
[----:B------:R-:W-:Y:S02]  /*3940*/  SEL R59, R50, R59, P2 ;  /* 0x0000003b323b7207 */ /* 0x000fe40001000000 */
[----:B------:R-:W-:Y:S02]  /*3950*/  ISETP.GT.U32.AND P2, PT, R40, R97, PT ;  /* 0x000000612800720c */ /* 0x000fe40003f44070 */
[----:B------:R-:W-:Y:S01]  /*3960*/  SEL R110, R37, R110, P3 ;  /* 0x0000006e256e7207 */ /* 0x000fe20001800000 */
[----:B------:R-:W-:Y:S01]  /*3970*/  IMAD R37, R65, R24, RZ ;  /* 0x0000001841257224 */ /* 0x000fe200078e02ff */
[----:B------:R-:W-:Y:S02]  /*3980*/  ISETP.GT.AND.EX P4, PT, R47, R106, PT, P4 ;  /* 0x0000006a2f00720c */ /* 0x000fe40003f84340 */
[----:B------:R-:W-:Y:S01]  /*3990*/  ISETP.GT.AND.EX P5, PT, R43, R96, PT, P5 ;  /* 0x000000602b00720c */ /* 0x000fe20003fa4350 */
[----:B------:R-:W-:Y:S01]  /*39a0*/  IMAD R37, R25, R64, R37 ;  /* 0x0000004019257224 */ /* 0x000fe200078e0225 */
[----:B------:R-:W-:-:S02]  /*39b0*/  SEL R58, R49, R58, P0 ;  /* 0x0000003a313a7207 */ /* 0x000fc40000000000 */
[----:B------:R-:W-:Y:S02]  /*39c0*/  ISETP.GT.AND.EX P0, PT, R39, R98, PT, P2 ;  /* 0x000000622700720c */ /* 0x000fe40003f04320 */
[----:B------:R-:W-:Y:S02]  /*39d0*/  SEL R102, R46, R102, P4 ;  /* 0x000000662e667207 */ /* 0x000fe40002000000 */
[----:B------:R-:W-:Y:S01]  /*39e0*/  SEL R106, R47, R106, P4 ;  /* 0x0000006a2f6a7207 */ /* 0x000fe20002000000 */
[-C--:B-1----:R-:W-:Y:S01]  /*39f0*/  IMAD R41, R29, R32.reuse, RZ ;  /* 0x000000201d297224 */ /* 0x082fe200078e02ff */
[----:B------:R-:W-:Y:S01]  /*3a00*/  SEL R111, R42, R111, P3 ;  /* 0x0000006f2a6f7207 */ /* 0x000fe20001800000 */
[----:B------:R-:W-:Y:S01]  /*3a10*/  IMAD R49, R65, R32, RZ ;  /* 0x0000002041317224 */ /* 0x000fe200078e02ff */
[----:B------:R-:W-:Y:S01]  /*3a20*/  SEL R48, R45, R36, P1 ;  /* 0x000000242d307207 */ /* 0x000fe20000800000 */
[----:B------:R-:W-:Y:S01]  /*3a30*/  IMAD.WIDE.U32 R46, R64, R24, RZ ;  /* 0x00000018402e7225 */ /* 0x000fe200078e00ff */
[----:B------:R-:W-:-:S02]  /*3a40*/  SEL R96, R43, R96, P5 ;  /* 0x000000602b607207 */ /* 0x000fc40002800000 */
[----:B------:R-:W-:Y:S01]  /*3a50*/  SEL R97, R40, R97, P0 ;  /* 0x0000006128617207 */ /* 0x000fe20000000000 */
[----:B------:R-:W-:Y:S01]  /*3a60*/  IMAD.WIDE.U32 R42, R28, R32, RZ ;  /* 0x000000201c2a7225 */ /* 0x000fe200078e00ff */
[----:B------:R-:W-:Y:S02]  /*3a70*/  SEL R99, R38, R99, P5 ;  /* 0x0000006326637207 */ /* 0x000fe40002800000 */
[----:B------:R-:W-:Y:S01]  /*3a80*/  SEL R98, R39, R98, P0 ;  /* 0x0000006227627207 */ /* 0x000fe20000000000 */
[----:B------:R-:W-:Y:S01]  /*3a90*/  IMAD R45, R28, R33, R41 ;  /* 0x000000211c2d7224 */ /* 0x000fe200078e0229 */
[----:B------:R-:W-:Y:S01]  /*3aa0*/  ISETP.GT.U32.AND P1, PT, R42, R101, PT ;  /* 0x000000652a00720c */ /* 0x000fe20003f24070 */
[----:B------:R-:W-:Y:S01]  /*3ab0*/  IMAD.WIDE.U32 R40, R64, R32, RZ ;  /* 0x0000002040287225 */ /* 0x000fe200078e00ff */
[----:B------:R-:W-:-:S03]  /*3ac0*/  ISETP.GT.U32.AND P0, PT, R46, R85, PT ;  /* 0x000000552e00720c */ /* 0x000fc60003f04070 */
[----:B------:R-:W-:Y:S01]  /*3ad0*/  IMAD R49, R64, R33, R49 ;  /* 0x0000002140317224 */ /* 0x000fe200078e0231 */
[----:B------:R-:W-:Y:S01]  /*3ae0*/  ISETP.GT.U32.AND P2, PT, R40, R86, PT ;  /* 0x000000562800720c */ /* 0x000fe20003f44070 */
[----:B------:R-:W-:Y:S02]  /*3af0*/  IMAD.IADD R50, R47, 0x1, R37 ;  /* 0x000000012f327824 */ /* 0x000fe400078e0225 */
[----:B------:R-:W1:Y:S01]  /*3b00*/  LDS.128 R36, [R56+0x2010] ;  /* 0x0020100038247984 */ /* 0x000e620000000c00 */
[----:B------:R-:W-:Y:S02]  /*3b10*/  IMAD.IADD R43, R43, 0x1, R45 ;  /* 0x000000012b2b7824 */ /* 0x000fe400078e022d */
[----:B------:R-:W-:Y:S01]  /*3b20*/  IMAD.IADD R45, R41, 0x1, R49 ;  /* 0x00000001292d7824 */ /* 0x000fe200078e0231 */
[----:B------:R-:W-:Y:S01]  /*3b30*/  ISETP.GT.AND.EX P0, PT, R50, R87, PT, P0 ;  /* 0x000000573200720c */ /* 0x000fe20003f04300 */
[----:B--2---:R-:W-:Y:S01]  /*3b40*/  IMAD R41, R63, R24, RZ ;  /* 0x000000183f297224 */ /* 0x004fe200078e02ff */
[----:B------:R-:W-:Y:S01]  /*3b50*/  ISETP.GT.AND.EX P1, PT, R43, R100, PT, P1 ;  /* 0x000000642b00720c */ /* 0x000fe20003f24310 */
[----:B------:R-:W-:Y:S01]  /*3b60*/  IMAD R51, R63, R32, RZ ;  /* 0x000000203f337224 */ /* 0x000fe200078e02ff */
[----:B------:R-:W-:Y:S01]  /*3b70*/  ISETP.GT.AND.EX P2, PT, R45, R88, PT, P2 ;  /* 0x000000582d00720c */ /* 0x000fe20003f44320 */
[----:B------:R-:W-:Y:S01]  /*3b80*/  IMAD R47, R25, R62, R41 ;  /* 0x0000003e192f7224 */ /* 0x000fe200078e0229 */
[----:B------:R-:W-:Y:S01]  /*3b90*/  SEL R101, R42, R101, P1 ;  /* 0x000000652a657207 */ /* 0x000fe20000800000 */
[----:B------:R-:W-:Y:S01]  /*3ba0*/  IMAD R51, R62, R33, R51 ;  /* 0x000000213e337224 */ /* 0x000fe200078e0233 */
[----:B------:R-:W-:Y:S01]  /*3bb0*/  SEL R86, R40, R86, P2 ;  /* 0x0000005628567207 */ /* 0x000fe20001000000 */
[----:B------:R-:W-:Y:S01]  /*3bc0*/  IMAD.WIDE.U32 R40, R62, R32, RZ ;  /* 0x000000203e287225 */ /* 0x000fe200078e00ff */
[----:B------:R-:W-:-:S02]  /*3bd0*/  SEL R100, R43, R100, P1 ;  /* 0x000000642b647207 */ /* 0x000fc40000800000 */
[----:B------:R-:W-:Y:S01]  /*3be0*/  SEL R85, R46, R85, P0 ;  /* 0x000000552e557207 */ /* 0x000fe20000000000 */
[----:B------:R-:W-:Y:S01]  /*3bf0*/  IMAD.WIDE.U32 R42, R62, R24, RZ ;  /* 0x000000183e2a7225 */ /* 0x000fe200078e00ff */
[----:B------:R-:W-:Y:S02]  /*3c00*/  SEL R87, R50, R87, P0 ;  /* 0x0000005732577207 */ /* 0x000fe40000000000 */
[----:B------:R-:W-:Y:S01]  /*3c10*/  ISETP.GT.U32.AND P1, PT, R40, R81, PT ;  /* 0x000000512800720c */ /* 0x000fe20003f24070 */
[----:B------:R-:W-:Y:S01]  /*3c20*/  IMAD.IADD R47, R43, 0x1, R47 ;  /* 0x000000012b2f7824 */ /* 0x000fe200078e022f */
[----:B------:R-:W-:Y:S01]  /*3c30*/  ISETP.GT.U32.AND P0, PT, R42, R89, PT ;  /* 0x000000592a00720c */ /* 0x000fe20003f04070 */
[----:B------:R-:W-:Y:S01]  /*3c40*/  IMAD.IADD R46, R41, 0x1, R51 ;  /* 0x00000001292e7824 */ /* 0x000fe200078e0233 */
[----:B------:R-:W-:Y:S01]  /*3c50*/  SEL R88, R45, R88, P2 ;  /* 0x000000582d587207 */ /* 0x000fe20001000000 */
[----:B0-----:R-:W-:Y:S01]  /*3c60*/  IMAD R49, R31, R24, RZ ;  /* 0x000000181f317224 */ /* 0x001fe200078e02ff */
[----:B------:R-:W-:Y:S01]  /*3c70*/  ISETP.GT.AND.EX P0, PT, R47, R82, PT, P0 ;  /* 0x000000522f00720c */ /* 0x000fe20003f04300 */
[----:B------:R-:W-:Y:S01]  /*3c80*/  IMAD R103, R31, R32, RZ ;  /* 0x000000201f677224 */ /* 0x000fe200078e02ff */
[----:B------:R-:W-:Y:S01]  /*3c90*/  ISETP.GT.AND.EX P2, PT, R46, R83, PT, P1 ;  /* 0x000000532e00720c */ /* 0x000fe20003f44310 */
[----:B------:R-:W-:Y:S01]  /*3ca0*/  IMAD R49, R25, R30, R49 ;  /* 0x0000001e19317224 */ /* 0x000fe200078e0231 */
[----:B------:R-:W-:Y:S01]  /*3cb0*/  SEL R89, R42, R89, P0 ;  /* 0x000000592a597207 */ /* 0x000fe20000000000 */
[----:B------:R-:W-:Y:S01]  /*3cc0*/  IMAD.WIDE.U32 R24, R30, R24, RZ ;  /* 0x000000181e187225 */ /* 0x000fe200078e00ff */
[----:B------:R-:W-:-:S02]  /*3cd0*/  SEL R81, R40, R81, P2 ;  /* 0x0000005128517207 */ /* 0x000fc40001000000 */
[----:B------:R-:W0:Y:S01]  /*3ce0*/  LDS.128 R40, [R56+0x3010] ;  /* 0x0030100038287984 */ /* 0x000e220000000c00 */
[----:B------:R-:W-:Y:S01]  /*3cf0*/  IMAD R103, R30, R33, R103 ;  /* 0x000000211e677224 */ /* 0x000fe200078e0267 */
[----:B------:R-:W-:Y:S01]  /*3d00*/  ISETP.GT.U32.AND P1, PT, R24, R60, PT ;  /* 0x0000003c1800720c */ /* 0x000fe20003f24070 */
[----:B------:R-:W-:Y:S01]  /*3d10*/  IMAD.WIDE.U32 R32, R30, R32, RZ ;  /* 0x000000201e207225 */ /* 0x000fe200078e00ff */
[----:B------:R-:W-:Y:S02]  /*3d20*/  SEL R82, R47, R82, P0 ;  /* 0x000000522f527207 */ /* 0x000fe40000000000 */
[----:B------:R-:W-:Y:S01]  /*3d30*/  SEL R83, R46, R83, P2 ;  /* 0x000000532e537207 */ /* 0x000fe20001000000 */
[----:B------:R-:W-:Y:S01]  /*3d40*/  IMAD.IADD R50, R25, 0x1, R49 ;  /* 0x0000000119327824 */ /* 0x000fe200078e0231 */
[----:B------:R-:W-:Y:S01]  /*3d50*/  ISETP.GT.U32.AND P3, PT, R32, R61, PT ;  /* 0x0000003d2000720c */ /* 0x000fe20003f64070 */
[----:B------:R-:W-:Y:S02]  /*3d60*/  IMAD.IADD R25, R33, 0x1, R103 ;  /* 0x0000000121197824 */ /* 0x000fe400078e0267 */
[-C--:B-1----:R-:W-:Y:S01]  /*3d70*/  IMAD R45, R29, R36.reuse, RZ ;  /* 0x000000241d2d7224 */ /* 0x082fe200078e02ff */
[----:B------:R-:W-:Y:S01]  /*3d80*/  ISETP.GT.AND.EX P1, PT, R50, R59, PT, P1 ;  /* 0x0000003b3200720c */ /* 0x000fe20003f24310 */
[----:B------:R-:W-:Y:S01]  /*3d90*/  IMAD R49, R65, R36, RZ ;  /* 0x0000002441317224 */ /* 0x000fe200078e02ff */
[----:B------:R-:W-:Y:S01]  /*3da0*/  ISETP.GT.AND.EX P3, PT, R25, R58, PT, P3 ;  /* 0x0000003a1900720c */ /* 0x000fe20003f64330 */
[----:B------:R-:W-:Y:S01]  /*3db0*/  IMAD R51, R63, R36, RZ ;  /* 0x000000243f337224 */ /* 0x000fe200078e02ff */
[----:B------:R-:W-:Y:S01]  /*3dc0*/  SEL R60, R24, R60, P1 ;  /* 0x0000003c183c7207 */ /* 0x000fe20000800000 */
[----:B------:R-:W-:Y:S01]  /*3dd0*/  IMAD.WIDE.U32 R46, R28, R36, RZ ;  /* 0x000000241c2e7225 */ /* 0x000fe200078e00ff */
[----:B------:R-:W-:-:S02]  /*3de0*/  SEL R61, R32, R61, P3 ;  /* 0x0000003d203d7207 */ /* 0x000fc40001800000 */
[----:B------:R-:W-:Y:S01]  /*3df0*/  SEL R59, R50, R59, P1 ;  /* 0x0000003b323b7207 */ /* 0x000fe20000800000 */
[----:B------:R-:W-:Y:S01]  /*3e00*/  IMAD.WIDE.U32 R32, R64, R36, RZ ;  /* 0x0000002440207225 */ /* 0x000fe200078e00ff */
[----:B------:R-:W-:Y:S02]  /*3e10*/  ISETP.GT.U32.AND P0, PT, R46, R91, PT ;  /* 0x0000005b2e00720c */ /* 0x000fe40003f04070 */
[----:B------:R-:W-:Y:S01]  /*3e20*/  SEL R58, R25, R58, P3 ;  /* 0x0000003a193a7207 */ /* 0x000fe20001800000 */
[-C--:B------:R-:W-:Y:S01]  /*3e30*/  IMAD R45, R28, R37.reuse, R45 ;  /* 0x000000251c2d7224 */ /* 0x080fe200078e022d */
[----:B------:R-:W-:Y:S01]  /*3e40*/  ISETP.GT.U32.AND P1, PT, R32, R44, PT ;  /* 0x0000002c2000720c */ /* 0x000fe20003f24070 */
[-C--:B------:R-:W-:Y:S02]  /*3e50*/  IMAD R49, R64, R37.reuse, R49 ;  /* 0x0000002540317224 */ /* 0x080fe400078e0231 */
[----:B------:R-:W-:Y:S02]  /*3e60*/  IMAD R103, R62, R37, R51 ;  /* 0x000000253e677224 */ /* 0x000fe400078e0233 */
[----:B------:R-:W-:-:S02]  /*3e70*/  IMAD.IADD R51, R47, 0x1, R45 ;  /* 0x000000012f337824 */ /* 0x000fc400078e022d */
[----:B------:R-:W-:Y:S02]  /*3e80*/  IMAD.IADD R49, R33, 0x1, R49 ;  /* 0x0000000121317824 */ /* 0x000fe400078e0231 */
[----:B------:R-:W-:Y:S01]  /*3e90*/  IMAD R105, R31, R36, RZ ;  /* 0x000000241f697224 */ /* 0x000fe200078e02ff */
[----:B------:R-:W-:Y:S01]  /*3ea0*/  ISETP.GT.AND.EX P0, PT, R51, R84, PT, P0 ;  /* 0x000000543300720c */ /* 0x000fe20003f04300 */
[----:B------:R-:W-:Y:S01]  /*3eb0*/  IMAD.WIDE.U32 R24, R62, R36, RZ ;  /* 0x000000243e187225 */ /* 0x000fe200078e00ff */
[----:B------:R-:W-:Y:S02]  /*3ec0*/  ISETP.GT.AND.EX P1, PT, R49, R78, PT, P1 ;  /* 0x0000004e3100720c */ /* 0x000fe40003f24310 */
[----:B------:R-:W-:Y:S01]  /*3ed0*/  SEL R91, R46, R91, P0 ;  /* 0x0000005b2e5b7207 */ /* 0x000fe20000000000 */
[----:B------:R-:W-:Y:S01]  /*3ee0*/  IMAD R105, R30, R37, R105 ;  /* 0x000000251e697224 */ /* 0x000fe200078e0269 */
[----:B------:R-:W-:Y:S01]  /*3ef0*/  SEL R32, R32, R44, P1 ;  /* 0x0000002c20207207 */ /* 0x000fe20000800000 */
[----:B------:R-:W-:Y:S01]  /*3f00*/  IMAD.WIDE.U32 R36, R30, R36, RZ ;  /* 0x000000241e247225 */ /* 0x000fe200078e00ff */
[----:B------:R-:W1:Y:S01]  /*3f10*/  LDS.128 R44, [R56+0x4010] ;  /* 0x00401000382c7984 */ /* 0x000e620000000c00 */
[----:B------:R-:W-:-:S02]  /*3f20*/  SEL R84, R51, R84, P0 ;  /* 0x0000005433547207 */ /* 0x000fc40000000000 */
[----:B------:R-:W-:Y:S01]  /*3f30*/  IMAD.IADD R33, R25, 0x1, R103 ;  /* 0x0000000119217824 */ /* 0x000fe200078e0267 */
[----:B------:R-:W-:Y:S01]  /*3f40*/  ISETP.GT.U32.AND P3, PT, R36, R71, PT ;  /* 0x000000472400720c */ /* 0x000fe20003f64070 */
[----:B------:R-:W-:Y:S01]  /*3f50*/  IMAD.IADD R25, R37, 0x1, R105 ;  /* 0x0000000125197824 */ /* 0x000fe200078e0269 */
[----:B------:R-:W-:Y:S01]  /*3f60*/  SEL R78, R49, R78, P1 ;  /* 0x0000004e314e7207 */ /* 0x000fe20000800000 */
[-C--:B0-----:R-:W-:Y:S01]  /*3f70*/  IMAD R49, R63, R40.reuse, RZ ;  /* 0x000000283f317224 */ /* 0x081fe200078e02ff */
[----:B------:R-:W-:Y:S01]  /*3f80*/  ISETP.GT.U32.AND P2, PT, R24, R79, PT ;  /* 0x0000004f1800720c */ /* 0x000fe20003f44070 */
[----:B------:R-:W-:Y:S01]  /*3f90*/  IMAD R51, R31, R40, RZ ;  /* 0x000000281f337224 */ /* 0x000fe200078e02ff */
[----:B------:R-:W-:Y:S01]  /*3fa0*/  ISETP.GT.AND.EX P3, PT, R25, R48, PT, P3 ;  /* 0x000000301900720c */ /* 0x000fe20003f64330 */
[-C--:B------:R-:W-:Y:S01]  /*3fb0*/  IMAD R103, R62, R41.reuse, R49 ;  /* 0x000000293e677224 */ /* 0x080fe200078e0231 */
[----:B------:R-:W-:Y:S01]  /*3fc0*/  ISETP.GT.AND.EX P2, PT, R33, R80, PT, P2 ;  /* 0x000000502100720c */ /* 0x000fe20003f44320 */
[----:B------:R-:W-:Y:S01]  /*3fd0*/  IMAD R113, R30, R41, R51 ;  /* 0x000000291e717224 */ /* 0x000fe200078e0233 */
[----:B------:R-:W-:Y:S01]  /*3fe0*/  SEL R71, R36, R71, P3 ;  /* 0x0000004724477207 */ /* 0x000fe20001800000 */
[----:B------:R-:W-:Y:S01]  /*3ff0*/  IMAD R37, R65, R40, RZ ;  /* 0x0000002841257224 */ /* 0x000fe200078e02ff */
[----:B------:R-:W-:Y:S01]  /*4000*/  SEL R36, R25, R48, P3 ;  /* 0x0000003019247207 */ /* 0x000fe20001800000 */
[----:B------:R-:W-:Y:S01]  /*4010*/  IMAD.WIDE.U32 R108, R28, R40, RZ ;  /* 0x000000281c6c7225 */ /* 0x000fe200078e00ff */
[----:B------:R-:W0:Y:S01]  /*4020*/  LDS.128 R48, [R56+0x5010] ;  /* 0x0050100038307984 */ /* 0x000e220000000c00 */
[----:B------:R-:W-:-:S02]  /*4030*/  SEL R80, R33, R80, P2 ;  /* 0x0000005021507207 */ /* 0x000fc40001000000 */
[-C--:B------:R-:W-:Y:S01]  /*4040*/  IMAD R33, R29, R40.reuse, RZ ;  /* 0x000000281d217224 */ /* 0x080fe200078e02ff */
[----:B------:R-:W-:Y:S01]  /*4050*/  SEL R79, R24, R79, P2 ;  /* 0x0000004f184f7207 */ /* 0x000fe20001000000 */
[----:B------:R-:W-:Y:S01]  /*4060*/  IMAD.WIDE.U32 R104, R64, R40, RZ ;  /* 0x0000002840687225 */ /* 0x000fe200078e00ff */
[----:B------:R-:W-:-:S03]  /*4070*/  ISETP.GT.U32.AND P1, PT, R108, R92, PT ;  /* 0x0000005c6c00720c */ /* 0x000fc60003f24070 */
[----:B------:R-:W-:Y:S01]  /*4080*/  IMAD.WIDE.U32 R24, R62, R40, RZ ;  /* 0x000000283e187225 */ /* 0x000fe200078e00ff */
[----:B------:R-:W-:-:S03]  /*4090*/  ISETP.GT.U32.AND P2, PT, R104, R94, PT ;  /* 0x0000005e6800720c */ /* 0x000fc60003f44070 */
[----:B------:R-:W-:Y:S01]  /*40a0*/  IMAD R33, R28, R41, R33 ;  /* 0x000000291c217224 */ /* 0x000fe200078e0221 */
[----:B------:R-:W-:Y:S01]  /*40b0*/  ISETP.GT.U32.AND P3, PT, R24, R107, PT ;  /* 0x0000006b1800720c */ /* 0x000fe20003f64070 */
[----:B------:R-:W-:Y:S02]  /*40c0*/  IMAD R37, R64, R41, R37 ;  /* 0x0000002940257224 */ /* 0x000fe400078e0225 */
        /* <DEDUP_REMOVED lines=8> */
[-C--:B-1----:R-:W-:Y:S01]  /*4150*/  IMAD R37, R63, R44.reuse, RZ ;  /* 0x0000002c3f257224 */ /* 0x082fe200078e02ff */
[----:B------:R-:W-:Y:S01]  /*4160*/  ISETP.GT.AND.EX P1, PT, R114, R93, PT, P1 ;  /* 0x0000005d7200720c */ /* 0x000fe20003f24310 */
[----:B------:R-:W-:Y:S01]  /*4170*/  IMAD R113, R31, R44, RZ ;  /* 0x0000002c1f717224 */ /* 0x000fe200078e02ff */
[----:B------:R-:W-:Y:S01]  /*4180*/  ISETP.GT.AND.EX P2, PT, R33, R90, PT, P2 ;  /* 0x0000005a2100720c */ /* 0x000fe20003f44320 */
[----:B------:R-:W-:Y:S01]  /*4190*/  IMAD R37, R62, R45, R37 ;  /* 0x0000002d3e257224 */ /* 0x000fe200078e0225 */
[----:B------:R-:W-:Y:S01]  /*41a0*/  SEL R110, R25, R110, P0 ;  /* 0x0000006e196e7207 */ /* 0x000fe20000000000 */
[----:B------:R-:W-:Y:S01]  /*41b0*/  IMAD R25, R29, R44, RZ ;  /* 0x0000002c1d197224 */ /* 0x000fe200078e02ff */
[----:B------:R-:W-:Y:S01]  /*41c0*/  SEL R90, R33, R90, P2 ;  /* 0x0000005a215a7207 */ /* 0x000fe20001000000 */
[----:B------:R-:W-:Y:S01]  /*41d0*/  IMAD R33, R65, R44, RZ ;  /* 0x0000002c41217224 */ /* 0x000fe200078e02ff */
[----:B------:R-:W-:Y:S01]  /*41e0*/  SEL R107, R24, R107, P3 ;  /* 0x0000006b186b7207 */ /* 0x000fe20001800000 */
[----:B------:R-:W-:Y:S01]  /*41f0*/  IMAD R103, R28, R45, R25 ;  /* 0x0000002d1c677224 */ /* 0x000fe200078e0219 */
[----:B------:R-:W-:Y:S01]  /*4200*/  SEL R94, R104, R94, P2 ;  /* 0x0000005e685e7207 */ /* 0x000fe20001000000 */
[----:B------:R-:W1:Y:S01]  /*4210*/  LDS.64 R24, [R4+0x600] ;  /* 0x0006000004187984 */ /* 0x000e620000000a00 */
[----:B------:R-:W-:Y:S01]  /*4220*/  SEL R111, R40, R111, P0 ;  /* 0x0000006f286f7207 */ /* 0x000fe20000000000 */
[----:B------:R-:W-:Y:S01]  /*4230*/  IMAD.WIDE.U32 R104, R64, R44, RZ ;  /* 0x0000002c40687225 */ /* 0x000fe200078e00ff */
[----:B------:R-:W-:-:S02]  /*4240*/  SEL R92, R108, R92, P1 ;  /* 0x0000005c6c5c7207 */ /* 0x000fc40000800000 */
[----:B------:R-:W-:Y:S01]  /*4250*/  SEL R95, R112, R95, P3 ;  /* 0x0000005f705f7207 */ /* 0x000fe20001800000 */
[----:B------:R-:W-:Y:S01]  /*4260*/  IMAD R33, R64, R45, R33 ;  /* 0x0000002d40217224 */ /* 0x000fe200078e0221 */
[----:B------:R-:W-:Y:S01]  /*4270*/  SEL R93, R114, R93, P1 ;  /* 0x0000005d725d7207 */ /* 0x000fe20000800000 */
[----:B------:R-:W-:Y:S01]  /*4280*/  IMAD.WIDE.U32 R40, R62, R44, RZ ;  /* 0x0000002c3e287225 */ /* 0x000fe200078e00ff */
[----:B------:R-:W-:-:S03]  /*4290*/  ISETP.GT.U32.AND P2, PT, R104, R77, PT ;  /* 0x0000004d6800720c */ /* 0x000fc60003f44070 */
[----:B------:R-:W-:Y:S01]  /*42a0*/  IMAD.WIDE.U32 R108, R28, R44, RZ ;  /* 0x0000002c1c6c7225 */ /* 0x000fe200078e00ff */
[----:B------:R-:W-:-:S03]  /*42b0*/  ISETP.GT.U32.AND P3, PT, R40, R75, PT ;  /* 0x0000004b2800720c */ /* 0x000fc60003f64070 */
[----:B------:R-:W-:Y:S01]  /*42c0*/  IMAD R113, R30, R45, R113 ;  /* 0x0000002d1e717224 */ /* 0x000fe200078e0271 */
[----:B------:R-:W-:Y:S01]  /*42d0*/  ISETP.GT.U32.AND P1, PT, R108, R76, PT ;  /* 0x0000004c6c00720c */ /* 0x000fe20003f24070 */
[----:B------:R-:W-:-:S04]  /*42e0*/  IMAD.WIDE.U32 R44, R30, R44, RZ ;  /* 0x0000002c1e2c7225 */ /* 0x000fc800078e00ff */
[----:B------:R-:W-:Y:S01]  /*42f0*/  IMAD.IADD R112, R105, 0x1, R33 ;  /* 0x0000000169707824 */ /* 0x000fe200078e0221 */
[----:B------:R-:W-:Y:S01]  /*4300*/  ISETP.GT.U32.AND P0, PT, R44, R102, PT ;  /* 0x000000662c00720c */ /* 0x000fe20003f04070 */
[----:B------:R-:W-:Y:S02]  /*4310*/  IMAD.IADD R33, R41, 0x1, R37 ;  /* 0x0000000129217824 */ /* 0x000fe400078e0225 */
[----:B0-----:R-:W-:Y:S01]  /*4320*/  IMAD R29, R29, R48, RZ ;  /* 0x000000301d1d7224 */ /* 0x001fe200078e02ff */
[----:B------:R-:W-:Y:S01]  /*4330*/  ISETP.GT.AND.EX P2, PT, R112, R73, PT, P2 ;  /* 0x000000497000720c */ /* 0x000fe20003f44320 */
[----:B------:R-:W-:Y:S01]  /*4340*/  IMAD.IADD R37, R45, 0x1, R113 ;  /* 0x000000012d257824 */ /* 0x000fe200078e0271 */
[----:B------:R-:W-:Y:S01]  /*4350*/  ISETP.GT.AND.EX P3, PT, R33, R74, PT, P3 ;  /* 0x0000004a2100720c */ /* 0x000fe20003f64330 */
[----:B------:R-:W-:Y:S01]  /*4360*/  IMAD R41, R28, R49, R29 ;  /* 0x000000311c297224 */ /* 0x000fe200078e021d */
[----:B------:R-:W-:Y:S01]  /*4370*/  SEL R77, R104, R77, P2 ;  /* 0x0000004d684d7207 */ /* 0x000fe20001000000 */
[----:B------:R-:W-:Y:S01]  /*4380*/  IMAD.WIDE.U32 R28, R28, R48, RZ ;  /* 0x000000301c1c7225 */ /* 0x000fe200078e00ff */
[----:B------:R-:W-:-:S02]  /*4390*/  ISETP.GT.AND.EX P0, PT, R37, R106, PT, P0 ;  /* 0x0000006a2500720c */ /* 0x000fc40003f04300 */
[----:B------:R-:W-:Y:S01]  /*43a0*/  SEL R74, R33, R74, P3 ;  /* 0x0000004a214a7207 */ /* 0x000fe20001800000 */
[----:B------:R-:W-:Y:S01]  /*43b0*/  IMAD.IADD R33, R29, 0x1, R41 ;  /* 0x000000011d217824 */ /* 0x000fe200078e0229 */
[----:B------:R-:W-:Y:S01]  /*43c0*/  SEL R102, R44, R102, P0 ;  /* 0x000000662c667207 */ /* 0x000fe20000000000 */
[----:B------:R-:W-:Y:S01]  /*43d0*/  IMAD R29, R31, R48, RZ ;  /* 0x000000301f1d7224 */ /* 0x000fe200078e02ff */
[----:B------:R-:W-:Y:S01]  /*43e0*/  SEL R106, R37, R106, P0 ;  /* 0x0000006a256a7207 */ /* 0x000fe20000000000 */
[----:B------:R-:W-:Y:S01]  /*43f0*/  IMAD.IADD R103, R109, 0x1, R103 ;  /* 0x000000016d677824 */ /* 0x000fe200078e0267 */
[----:B------:R-:W-:Y:S01]  /*4400*/  ISETP.GT.U32.AND P0, PT, R28, R70, PT ;  /* 0x000000461c00720c */ /* 0x000fe20003f04070 */
[----:B------:R-:W-:Y:S01]  /*4410*/  IMAD R29, R30, R49, R29 ;  /* 0x000000311e1d7224 */ /* 0x000fe200078e021d */
[----:B------:R-:W-:Y:S01]  /*4420*/  SEL R75, R40, R75, P3 ;  /* 0x0000004b284b7207 */ /* 0x000fe20001800000 */
[----:B------:R-:W-:Y:S01]  /*4430*/  IMAD.WIDE.U32 R40, R30, R48, RZ ;  /* 0x000000301e287225 */ /* 0x000fe200078e00ff */
[----:B------:R-:W-:-:S02]  /*4440*/  ISETP.GT.AND.EX P0, PT, R33, R66, PT, P0 ;  /* 0x000000422100720c */ /* 0x000fc40003f04300 */
[----:B------:R-:W-:Y:S01]  /*4450*/  ISETP.GT.AND.EX P1, PT, R103, R72, PT, P1 ;  /* 0x000000486700720c */ /* 0x000fe20003f24310 */
[----:B------:R-:W-:Y:S01]  /*4460*/  IMAD.IADD R41, R41, 0x1, R29 ;  /* 0x0000000129297824 */ /* 0x000fe200078e021d */
[----:B------:R-:W-:Y:S01]  /*4470*/  SEL R37, R28, R70, P0 ;  /* 0x000000461c257207 */ /* 0x000fe20000000000 */
[-C--:B------:R-:W-:Y:S01]  /*4480*/  IMAD R45, R65, R48.reuse, RZ ;  /* 0x00000030412d7224 */ /* 0x080fe200078e02ff */
[----:B------:R-:W0:Y:S01]  /*4490*/  LDS.64 R28, [R4+0x680] ;  /* 0x00068000041c7984 */ /* 0x000e220000000a00 */
[----:B------:R-:W-:Y:S01]  /*44a0*/  IMAD R63, R63, R48, RZ ;  /* 0x000000303f3f7224 */ /* 0x000fe200078e02ff */
[----:B------:R-:W-:Y:S01]  /*44b0*/  SEL R72, R103, R72, P1 ;  /* 0x0000004867487207 */ /* 0x000fe20000800000 */
[----:B------:R-:W-:Y:S01]  /*44c0*/  IMAD R45, R64, R49, R45 ;  /* 0x00000031402d7224 */ /* 0x000fe200078e022d */
[----:B------:R-:W-:Y:S01]  /*44d0*/  SEL R76, R108, R76, P1 ;  /* 0x0000004c6c4c7207 */ /* 0x000fe20000800000 */
[----:B------:R-:W-:Y:S01]  /*44e0*/  IMAD.WIDE.U32 R64, R64, R48, RZ ;  /* 0x0000003040407225 */ /* 0x000fe200078e00ff */
[----:B------:R-:W-:-:S02]  /*44f0*/  SEL R73, R112, R73, P2 ;  /* 0x0000004970497207 */ /* 0x000fc40001000000 */
[----:B------:R-:W-:Y:S01]  /*4500*/  ISETP.GT.U32.AND P3, PT, R40, R99, PT ;  /* 0x000000632800720c */ /* 0x000fe20003f64070 */
[----:B------:R-:W-:Y:S01]  /*4510*/  IMAD R103, R62, R49, R63 ;  /* 0x000000313e677224 */ /* 0x000fe200078e023f */
[----:B------:R-:W-:Y:S01]  /*4520*/  ISETP.GT.U32.AND P1, PT, R64, R68, PT ;  /* 0x000000444000720c */ /* 0x000fe20003f24070 */
[----:B------:R-:W-:Y:S01]  /*4530*/  IMAD.IADD R104, R65, 0x1, R45 ;  /* 0x0000000141687824 */ /* 0x000fe200078e022d */
[----:B------:R-:W-:Y:S01]  /*4540*/  SEL R33, R33, R66, P0 ;  /* 0x0000004221217207 */ /* 0x000fe20000000000 */
[----:B------:R-:W-:Y:S01]  /*4550*/  IMAD.WIDE.U32 R62, R62, R48, RZ ;  /* 0x000000303e3e7225 */ /* 0x000fe200078e00ff */
[----:B------:R-:W-:Y:S02]  /*4560*/  ISETP.GT.AND.EX P3, PT, R41, R96, PT, P3 ;  /* 0x000000602900720c */ /* 0x000fe40003f64330 */
[----:B------:R-:W-:Y:S01]  /*4570*/  ISETP.GT.AND.EX P1, PT, R104, R57, PT, P1 ;  /* 0x000000396800720c */ /* 0x000fe20003f24310 */
[C---:B-1----:R-:W-:Y:S01]  /*4580*/  IMAD R49, R25.reuse, R26, RZ ;  /* 0x0000001a19317224 */ /* 0x042fe200078e02ff */
        /* <DEDUP_REMOVED lines=17> */
[----:B------:R-:W-:-:S02]  /*46a0*/  IMAD.IADD R63, R31, 0x1, R63 ;  /* 0x000000011f3f7824 */ /* 0x000fc400078e023f */
        /* <DEDUP_REMOVED lines=8> */
[C---:B------:R-:W-:Y:S01]  /*4730*/  IMAD R25, R24.reuse, R39, R31 ;  /* 0x0000002718197224 */ /* 0x040fe200078e021f */
[----:B------:R-:W-:Y:S01]  /*4740*/  SEL R98, R65, R98, P0 ;  /* 0x0000006241627207 */ /* 0x000fe20000000000 */
[----:B------:R-:W-:Y:S01]  /*4750*/  IMAD.WIDE.U32 R48, R24, R38, RZ ;  /* 0x0000002618307225 */ /* 0x000fe200078e00ff */
[----:B------:R-:W-:-:S03]  /*4760*/  SEL R100, R63, R100, P1 ;  /* 0x000000643f647207 */ /* 0x000fc60000800000 */
        /* <DEDUP_REMOVED lines=8> */
[----:B------:R-:W-:Y:S01]  /*47f0*/  IMAD R69, R24, R47, R69 ;  /* 0x0000002f18457224 */ /* 0x000fe200078e0245 */
[----:B------:R-:W-:Y:S01]  /*4800*/  ISETP.GT.U32.AND P5, PT, R40, R76, PT ;  /* 0x0000004c2800720c */ /* 0x000fe20003fa4070 */
[----:B------:R-:W-:Y:S02]  /*4810*/  IMAD.IADD R49, R49, 0x1, R25 ;  /* 0x0000000131317824 */ /* 0x000fe400078e0219 */
[----:B------:R-:W1:Y:S01]  /*4820*/  LDS.64 R24, [R4+0x700] ;  /* 0x0007000004187984 */ /* 0x000e620000000a00 */
[----:B------:R-:W-:Y:S02]  /*4830*/  IMAD.IADD R104, R45, 0x1, R57 ;  /* 0x000000012d687824 */ /* 0x000fe400078e0239 */
[----:B------:R-:W-:Y:S01]  /*4840*/  IMAD.IADD R62, R31, 0x1, R103 ;  /* 0x000000011f3e7824 */ /* 0x000fe200078e0267 */
[----:B------:R-:W-:Y:S01]  /*4850*/  ISETP.GT.AND.EX P2, PT, R49, R84, PT, P2 ;  /* 0x000000543100720c */ /* 0x000fe20003f44320 */
[----:B------:R-:W-:Y:S01]  /*4860*/  IMAD.IADD R57, R41, 0x1, R69 ;  /* 0x0000000129397824 */ /* 0x000fe200078e0245 */
[----:B------:R-:W-:Y:S01]  /*4870*/  ISETP.GT.AND.EX P4, PT, R104, R93, PT, P4 ;  /* 0x0000005d6800720c */ /* 0x000fe20003f84340 */
[C---:B0-----:R-:W-:Y:S01]  /*4880*/  IMAD R65, R29.reuse, R38, RZ ;  /* 0x000000261d417224 */ /* 0x041fe200078e02ff */
[----:B------:R-:W-:Y:S01]  /*4890*/  ISETP.GT.AND.EX P3, PT, R62, R33, PT, P3 ;  /* 0x000000213e00720c */ /* 0x000fe20003f64330 */
[----:B------:R-:W-:Y:S01]  /*48a0*/  IMAD R63, R29, R34, RZ ;  /* 0x000000221d3f7224 */ /* 0x000fe200078e02ff */
[----:B------:R-:W-:Y:S01]  /*48b0*/  SEL R92, R44, R92, P4 ;  /* 0x0000005c2c5c7207 */ /* 0x000fe20002000000 */
[----:B------:R-:W-:Y:S01]  /*48c0*/  IMAD.WIDE.U32 R44, R28, R38, RZ ;  /* 0x000000261c2c7225 */ /* 0x000fe200078e00ff */
[----:B------:R-:W-:-:S02]  /*48d0*/  ISETP.GT.AND.EX P5, PT, R57, R72, PT, P5 ;  /* 0x000000483900720c */ /* 0x000fc40003fa4350 */
[----:B------:R-:W-:Y:S01]  /*48e0*/  SEL R70, R30, R37, P3 ;  /* 0x000000251e467207 */ /* 0x000fe20001800000 */
[----:B------:R-:W-:Y:S01]  /*48f0*/  IMAD R65, R28, R39, R65 ;  /* 0x000000271c417224 */ /* 0x000fe200078e0241 */
[----:B------:R-:W-:Y:S01]  /*4900*/  SEL R91, R48, R91, P2 ;  /* 0x0000005b305b7207 */ /* 0x000fe20001000000 */
[----:B------:R-:W-:Y:S01]  /*4910*/  IMAD R37, R29, R26, RZ ;  /* 0x0000001a1d257224 */ /* 0x000fe200078e02ff */
[----:B------:R-:W-:Y:S01]  /*4920*/  SEL R76, R40, R76, P5 ;  /* 0x0000004c284c7207 */ /* 0x000fe20002800000 */
[----:B------:R-:W-:Y:S01]  /*4930*/  IMAD.IADD R45, R45, 0x1, R65 ;  /* 0x000000012d2d7824 */ /* 0x000fe200078e0241 */
[----:B------:R-:W-:Y:S01]  /*4940*/  SEL R84, R49, R84, P2 ;  /* 0x0000005431547207 */ /* 0x000fe20001000000 */
[----:B------:R-:W-:Y:S01]  /*4950*/  IMAD.WIDE.U32 R40, R28, R26, RZ ;  /* 0x0000001a1c287225 */ /* 0x000fe200078e00ff */
[----:B------:R-:W-:Y:S02]  /*4960*/  ISETP.GT.U32.AND P2, PT, R44, R32, PT ;  /* 0x000000202c00720c */ /* 0x000fe40003f44070 */
[----:B------:R-:W-:Y:S01]  /*4970*/  SEL R72, R57, R72, P5 ;  /* 0x0000004839487207 */ /* 0x000fe20002800000 */
[C---:B------:R-:W-:Y:S01]  /*4980*/  IMAD R37, R28.reuse, R27, R37 ;  /* 0x0000001b1c257224 */ /* 0x040fe200078e0225 */
[----:B------:R-:W-:Y:S01]  /*4990*/  ISETP.GT.AND.EX P2, PT, R45, R78, PT, P2 ;  /* 0x0000004e2d00720c */ /* 0x000fe20003f44320 */
[----:B------:R-:W-:Y:S01]  /*49a0*/  IMAD.WIDE.U32 R30, R28, R34, RZ ;  /* 0x000000221c1e7225 */ /* 0x000fe200078e00ff */
[----:B------:R-:W-:-:S02]  /*49b0*/  SEL R57, R62, R33, P3 ;  /* 0x000000213e397207 */ /* 0x000fc40001800000 */
[----:B------:R-:W-:Y:S01]  /*49c0*/  SEL R44, R44, R32, P2 ;  /* 0x000000202c2c7207 */ /* 0x000fe20001000000 */
[----:B------:R-:W-:Y:S01]  /*49d0*/  IMAD R63, R28, R35, R63 ;  /* 0x000000231c3f7224 */ /* 0x000fe200078e023f */
[----:B------:R-:W-:Y:S01]  /*49e0*/  SEL R93, R104, R93, P4 ;  /* 0x0000005d685d7207 */ /* 0x000fe20002000000 */
[----:B------:R-:W-:Y:S01]  /*49f0*/  IMAD.IADD R48, R41, 0x1, R37 ;  /* 0x0000000129307824 */ /* 0x000fe200078e0225 */
[----:B------:R-:W-:Y:S01]  /*4a00*/  ISETP.GT.U32.AND P0, PT, R40, R85, PT ;  /* 0x000000552800720c */ /* 0x000fe20003f04070 */
[----:B------:R-:W-:Y:S01]  /*4a10*/  IMAD R37, R29, R46, RZ ;  /* 0x0000002e1d257224 */ /* 0x000fe200078e02ff */
[----:B------:R-:W-:Y:S01]  /*4a20*/  ISETP.GT.U32.AND P1, PT, R30, R86, PT ;  /* 0x000000561e00720c */ /* 0x000fe20003f24070 */
[----:B------:R-:W-:Y:S01]  /*4a30*/  IMAD.IADD R49, R31, 0x1, R63 ;  /* 0x000000011f317824 */ /* 0x000fe200078e023f */
[----:B------:R-:W-:Y:S01]  /*4a40*/  ISETP.GT.AND.EX P0, PT, R48, R87, PT, P0 ;  /* 0x000000573000720c */ /* 0x000fe20003f04300 */
[----:B------:R-:W-:Y:S01]  /*4a50*/  IMAD.WIDE.U32 R32, R28, R46, RZ ;  /* 0x0000002e1c207225 */ /* 0x000fe200078e00ff */
[----:B------:R-:W-:-:S02]  /*4a60*/  SEL R78, R45, R78, P2 ;  /* 0x0000004e2d4e7207 */ /* 0x000fc40001000000 */
[----:B------:R-:W-:Y:S01]  /*4a70*/  ISETP.GT.AND.EX P1, PT, R49, R88, PT, P1 ;  /* 0x000000583100720c */ /* 0x000fe20003f24310 */
        /* <DEDUP_REMOVED lines=9> */
[----:B------:R-:W-:-:S02]  /*4b10*/  ISETP.GT.AND.EX P4, PT, R62, R73, PT, P4 ;  /* 0x000000493e00720c */ /* 0x000fc40003f84340 */
[----:B------:R-:W-:Y:S01]  /*4b20*/  SEL R88, R49, R88, P1 ;  /* 0x0000005831587207 */ /* 0x000fe20000800000 */
[----:B------:R-:W-:Y:S01]  /*4b30*/  IMAD R29, R28, R43, R31 ;  /* 0x0000002b1c1d7224 */ /* 0x000fe200078e021f */
[----:B------:R-:W-:Y:S01]  /*4b40*/  SEL R77, R32, R77, P4 ;  /* 0x0000004d204d7207 */ /* 0x000fe20002000000 */
[----:B-1----:R-:W-:Y:S01]  /*4b50*/  IMAD R37, R25, R26, RZ ;  /* 0x0000001a19257224 */ /* 0x002fe200078e02ff */
        /* <DEDUP_REMOVED lines=51> */
[C---:B0-----:R-:W-:Y:S01]  /*4e90*/  IMAD R37, R33.reuse, R26, RZ ;  /* 0x0000001a21257224 */ /* 0x041fe200078e02ff */
[----:B------:R-:W-:Y:S01]  /*4ea0*/  ISETP.GT.AND.EX P3, PT, R48, R67, PT, P3 ;  /* 0x000000433000720c */ /* 0x000fe20003f64330 */
[----:B------:R-:W-:Y:S01]  /*4eb0*/  LDS.64 R64, [R4+0x880] ;  /* 0x0008800004407984 */ /* 0x000fe20000000a00 */
[----:B------:R-:W-:Y:S01]  /*4ec0*/  SEL R107, R30, R107, P5 ;  /* 0x0000006b1e6b7207 */ /* 0x000fe20002800000 */
[----:B------:R-:W-:Y:S01]  /*4ed0*/  IMAD R37, R32, R27, R37 ;  /* 0x0000001b20257224 */ /* 0x000fe200078e0225 */
[----:B------:R-:W-:Y:S01]  /*4ee0*/  SEL R75, R28, R75, P2 ;  /* 0x0000004b1c4b7207 */ /* 0x000fe20001000000 */
[----:B------:R-:W-:Y:S01]  /*4ef0*/  IMAD R27, R33, R38, RZ ;  /* 0x00000026211b7224 */ /* 0x000fe200078e02ff */
[----:B------:R-:W-:-:S02]  /*4f00*/  SEL R68, R24, R68, P3 ;  /* 0x0000004418447207 */ /* 0x000fc40001800000 */
[----:B------:R-:W-:Y:S01]  /*4f10*/  SEL R74, R29, R74, P2 ;  /* 0x0000004a1d4a7207 */ /* 0x000fe20001000000 */
[----:B------:R-:W-:Y:S01]  /*4f20*/  LDS.64 R24, [R4+0x800] ;  /* 0x0008000004187984 */ /* 0x000fe20000000a00 */
[CC--:B------:R-:W-:Y:S01]  /*4f30*/  ISETP.GT.AND.EX P4, PT, R41.reuse, R80.reuse, PT, P4 ;  /* 0x000000502900720c */ /* 0x0c0fe20003f84340 */
[----:B------:R-:W-:Y:S01]  /*4f40*/  IMAD R63, R32, R39, R27 ;  /* 0x00000027203f7224 */ /* 0x000fe200078e021b */
[----:B------:R-:W-:Y:S01]  /*4f50*/  SEL R67, R48, R67, P3 ;  /* 0x0000004330437207 */ /* 0x000fe20001800000 */
[----:B------:R-:W0:Y:S01]  /*4f60*/  LDS.128 R28, [R56+0x20] ;  /* 0x00002000381c7984 */ /* 0x000e220000000c00 */
[----:B------:R-:W-:Y:S01]  /*4f70*/  SEL R80, R41, R80, P4 ;  /* 0x0000005029507207 */ /* 0x000fe20002000000 */
[C---:B------:R-:W-:Y:S01]  /*4f80*/  IMAD R41, R33.reuse, R34, RZ ;  /* 0x0000002221297224 */ /* 0x040fe200078e02ff */
[----:B------:R-:W-:Y:S01]  /*4f90*/  SEL R79, R40, R79, P4 ;  /* 0x0000004f284f7207 */ /* 0x000fe20002000000 */
[----:B------:R-:W-:Y:S01]  /*4fa0*/  IMAD R39, R33, R46, RZ ;  /* 0x0000002e21277224 */ /* 0x000fe200078e02ff */
[----:B------:R-:W-:Y:S01]  /*4fb0*/  SEL R95, R62, R95, P5 ;  /* 0x0000005f3e5f7207 */ /* 0x000fe20002800000 */
[----:B------:R-:W-:-:S02]  /*4fc0*/  IMAD R45, R32, R35, R41 ;  /* 0x00000023202d7224 */ /* 0x000fc400078e0229 */
        /* <DEDUP_REMOVED lines=21> */
[----:B------:R-:W-:Y:S01]  /*5120*/  LDS.64 R62, [R4+0x980] ;  /* 0x00098000043e7984 */ /* 0x000fe20000000a00 */
[----:B------:R-:W-:Y:S01]  /*5130*/  IMAD.IADD R37, R43, 0x1, R103 ;  /* 0x000000012b257824 */ /* 0x000fe200078e0267 */
[----:B------:R-:W-:Y:S01]  /*5140*/  ISETP.GT.AND.EX P1, PT, R49, R36, PT, P1 ;  /* 0x000000243100720c */ /* 0x000fe20003f24310 */
[----:B------:R-:W-:Y:S01]  /*5150*/  IMAD.IADD R47, R47, 0x1, R105 ;  /* 0x000000012f2f7824 */ /* 0x000fe200078e0269 */
[----:B------:R-:W-:Y:S01]  /*5160*/  ISETP.GT.AND.EX P0, PT, R51, R58, PT, P0 ;  /* 0x0000003a3300720c */ /* 0x000fe20003f04300 */
[----:B------:R-:W-:Y:S01]  /*5170*/  IMAD.IADD R43, R39, 0x1, R109 ;  /* 0x00000001272b7824 */ /* 0x000fe200078e026d */
[----:B------:R-:W-:-:S02]  /*5180*/  SEL R71, R26, R71, P1 ;  /* 0x000000471a477207 */ /* 0x000fc40000800000 */
[----:B------:R-:W2:Y:S01]  /*5190*/  LDS.64 R26, [R4+0x900] ;  /* 0x00090000041a7984 */ /* 0x000ea20000000a00 */
[----:B------:R-:W-:Y:S01]  /*51a0*/  SEL R45, R40, R61, P0 ;  /* 0x0000003d282d7207 */ /* 0x000fe20000000000 */
[----:B0-----:R-:W-:Y:S01]  /*51b0*/  IMAD R61, R25, R28, RZ ;  /* 0x0000001c193d7224 */ /* 0x001fe200078e02ff */
[C---:B------:R-:W-:Y:S01]  /*51c0*/  ISETP.GT.AND.EX P3, PT, R37.reuse, R110, PT, P3 ;  /* 0x0000006e2500720c */ /* 0x040fe20003f64330 */
[----:B------:R-:W-:Y:S01]  /*51d0*/  IMAD.WIDE.U32 R40, R24, R28, RZ ;  /* 0x0000001c18287225 */ /* 0x000fe200078e00ff */
[-C--:B------:R-:W-:Y:S02]  /*51e0*/  ISETP.GT.AND.EX P2, PT, R50, R59.reuse, PT, P2 ;  /* 0x0000003b3200720c */ /* 0x080fe40003f44320 */
[----:B------:R-:W-:Y:S01]  /*51f0*/  SEL R110, R37, R110, P3 ;  /* 0x0000006e256e7207 */ /* 0x000fe20001800000 */
[----:B------:R-:W-:Y:S01]  /*5200*/  IMAD R39, R29, R24, R61 ;  /* 0x000000181d277224 */ /* 0x000fe200078e023d */
[----:B------:R-:W-:Y:S01]  /*5210*/  SEL R60, R48, R60, P2 ;  /* 0x0000003c303c7207 */ /* 0x000fe20001000000 */
[----:B------:R-:W-:Y:S01]  /*5220*/  IMAD R37, R65, R28, RZ ;  /* 0x0000001c41257224 */ /* 0x000fe200078e02ff */
[----:B------:R-:W-:Y:S01]  /*5230*/  ISETP.GT.AND.EX P4, PT, R47, R106, PT, P4 ;  /* 0x0000006a2f00720c */ /* 0x000fe20003f84340 */
[----:B------:R-:W-:Y:S01]  /*5240*/  IMAD.IADD R39, R41, 0x1, R39 ;  /* 0x0000000129277824 */ /* 0x000fe200078e0227 */
[----:B------:R-:W-:Y:S01]  /*5250*/  SEL R59, R50, R59, P2 ;  /* 0x0000003b323b7207 */ /* 0x000fe20001000000 */
[----:B------:R-:W-:Y:S01]  /*5260*/  IMAD R37, R29, R64, R37 ;  /* 0x000000401d257224 */ /* 0x000fe200078e0225 */
[----:B------:R-:W-:-:S02]  /*5270*/  ISETP.GT.U32.AND P2, PT, R40, R97, PT ;  /* 0x000000612800720c */ /* 0x000fc40003f44070 */
[----:B------:R-:W-:Y:S02]  /*5280*/  SEL R102, R46, R102, P4 ;  /* 0x000000662e667207 */ /* 0x000fe40002000000 */
[----:B------:R-:W-:Y:S02]  /*5290*/  SEL R58, R51, R58, P0 ;  /* 0x0000003a333a7207 */ /* 0x000fe40000000000 */
[----:B------:R-:W-:Y:S01]  /*52a0*/  SEL R106, R47, R106, P4 ;  /* 0x0000006a2f6a7207 */ /* 0x000fe20002000000 */
[----:B------:R-:W-:Y:S01]  /*52b0*/  IMAD.WIDE.U32 R46, R64, R28, RZ ;  /* 0x0000001c402e7225 */ /* 0x000fe200078e00ff */
[----:B------:R-:W-:Y:S02]  /*52c0*/  ISETP.GT.AND.EX P5, PT, R43, R96, PT, P5 ;  /* 0x000000602b00720c */ /* 0x000fe40003fa4350 */
[----:B------:R-:W-:Y:S01]  /*52d0*/  ISETP.GT.AND.EX P0, PT, R39, R98, PT, P2 ;  /* 0x000000622700720c */ /* 0x000fe20003f04320 */
[----:B------:R-:W-:Y:S01]  /*52e0*/  IMAD.IADD R50, R47, 0x1, R37 ;  /* 0x000000012f327824 */ /* 0x000fe200078e0225 */
[----:B------:R-:W-:Y:S01]  /*52f0*/  SEL R99, R38, R99, P5 ;  /* 0x0000006326637207 */ /* 0x000fe20002800000 */
[----:B-1----:R-:W-:Y:S01]  /*5300*/  IMAD R41, R25, R32, RZ ;  /* 0x0000002019297224 */ /* 0x002fe200078e02ff */
[----:B------:R-:W-:Y:S01]  /*5310*/  SEL R48, R49, R36, P1 ;  /* 0x0000002431307207 */ /* 0x000fe20000800000 */
[----:B------:R-:W-:Y:S01]  /*5320*/  IMAD R51, R65, R32, RZ ;  /* 0x0000002041337224 */ /* 0x000fe200078e02ff */
[----:B------:R-:W-:Y:S01]  /*5330*/  SEL R98, R39, R98, P0 ;  /* 0x0000006227627207 */ /* 0x000fe20000000000 */
[----:B------:R-:W-:Y:S01]  /*5340*/  IMAD R49, R24, R33, R41 ;  /* 0x0000002118317224 */ /* 0x000fe200078e0229 */
[----:B------:R-:W0:Y:S01]  /*5350*/  LDS.128 R36, [R56+0x2020] ;  /* 0x0020200038247984 */ /* 0x000e220000000c00 */
[----:B------:R-:W-:Y:S01]  /*5360*/  SEL R97, R40, R97, P0 ;  /* 0x0000006128617207 */ /* 0x000fe20000000000 */
[----:B------:R-:W-:Y:S01]  /*5370*/  IMAD.WIDE.U32 R40, R64, R32, RZ ;  /* 0x0000002040287225 */ /* 0x000fe200078e00ff */
[----:B------:R-:W-:-:S02]  /*5380*/  SEL R111, R42, R111, P3 ;  /* 0x0000006f2a6f7207 */ /* 0x000fc40001800000 */
[----:B------:R-:W-:Y:S01]  /*5390*/  SEL R96, R43, R96, P5 ;  /* 0x000000602b607207 */ /* 0x000fe20002800000 */
[----:B------:R-:W-:Y:S01]  /*53a0*/  IMAD R51, R64, R33, R51 ;  /* 0x0000002140337224 */ /* 0x000fe200078e0233 */
[----:B------:R-:W-:Y:S01]  /*53b0*/  ISETP.GT.U32.AND P2, PT, R40, R86, PT ;  /* 0x000000562800720c */ /* 0x000fe20003f44070 */
[----:B------:R-:W-:Y:S01]  /*53c0*/  IMAD.WIDE.U32 R42, R24, R32, RZ ;  /* 0x00000020182a7225 */ /* 0x000fe200078e00ff */
[----:B------:R-:W-:-:S03]  /*53d0*/  ISETP.GT.U32.AND P0, PT, R46, R85, PT ;  /* 0x000000552e00720c */ /* 0x000fc60003f04070 */
[----:B------:R-:W-:Y:S01]  /*53e0*/  IMAD.IADD R47, R41, 0x1, R51 ;  /* 0x00000001292f7824 */ /* 0x000fe200078e0233 */
[----:B------:R-:W-:Y:S01]  /*53f0*/  ISETP.GT.U32.AND P1, PT, R42, R101, PT ;  /* 0x000000652a00720c */ /* 0x000fe20003f24070 */
        /* <DEDUP_REMOVED lines=15> */
[----:B------:R-:W-:Y:S01]  /*54f0*/  IMAD R103, R63, R32, RZ ;  /* 0x000000203f677224 */ /* 0x000fe200078e02ff */
[----:B------:R-:W-:Y:S01]  /*5500*/  SEL R87, R50, R87, P0 ;  /* 0x0000005732577207 */ /* 0x000fe20000000000 */
[----:B------:R-:W-:Y:S01]  /*5510*/  IMAD.WIDE.U32 R42, R26, R28, RZ ;  /* 0x0000001c1a2a7225 */ /* 0x000fe200078e00ff */
[----:B------:R-:W-:-:S03]  /*5520*/  SEL R88, R47, R88, P2 ;  /* 0x000000582f587207 */ /* 0x000fc60001000000 */
[----:B------:R-:W-:Y:S01]  /*5530*/  IMAD R51, R29, R62, R51 ;  /* 0x0000003e1d337224 */ /* 0x000fe200078e0233 */
[----:B------:R-:W-:Y:S01]  /*5540*/  ISETP.GT.U32.AND P0, PT, R42, R89, PT ;  /* 0x000000592a00720c */ /* 0x000fe20003f04070 */
[----:B------:R-:W-:Y:S02]  /*5550*/  IMAD.IADD R46, R41, 0x1, R61 ;  /* 0x00000001292e7824 */ /* 0x000fe400078e023d */
[----:B------:R-:W-:-:S03]  /*5560*/  IMAD.WIDE.U32 R28, R62, R28, RZ ;  /* 0x0000001c3e1c7225 */ /* 0x000fc600078e00ff */
[----:B------:R-:W-:Y:S01]  /*5570*/  ISETP.GT.AND.EX P2, PT, R46, R83, PT, P1 ;  /* 0x000000532e00720c */ /* 0x000fe20003f44310 */
        /* <DEDUP_REMOVED lines=8> */
[----:B------:R-:W-:Y:S01]  /*5600*/  IMAD.IADD R29, R33, 0x1, R103 ;  /* 0x00000001211d7824 */ /* 0x000fe200078e0267 */
[----:B------:R-:W-:Y:S01]  /*5610*/  ISETP.GT.AND.EX P0, PT, R49, R82, PT, P0 ;  /* 0x000000523100720c */ /* 0x000fe20003f04300 */
[-C--:B0-----:R-:W-:Y:S01]  /*5620*/  IMAD R51, R27, R36.reuse, RZ ;  /* 0x000000241b337224 */ /* 0x081fe200078e02ff */
[----:B------:R-:W-:Y:S01]  /*5630*/  ISETP.GT.AND.EX P1, PT, R50, R59, PT, P1 ;  /* 0x0000003b3200720c */ /* 0x000fe20003f24310 */
[----:B------:R-:W-:Y:S01]  /*5640*/  IMAD.WIDE.U32 R46, R24, R36, RZ ;  /* 0x00000024182e7225 */ /* 0x000fe200078e00ff */
[----:B------:R-:W-:-:S02]  /*5650*/  ISETP.GT.AND.EX P3, PT, R29, R58, PT, P3 ;  /* 0x0000003a1d00720c */ /* 0x000fc40003f64330 */
[----:B------:R-:W-:Y:S01]  /*5660*/  SEL R89, R42, R89, P0 ;  /* 0x000000592a597207 */ /* 0x000fe20000000000 */
[----:B------:R-:W-:Y:S01]  /*5670*/  IMAD R103, R26, R37, R51 ;  /* 0x000000251a677224 */ /* 0x000fe200078e0233 */
[----:B------:R-:W0:Y:S01]  /*5680*/  LDS.128 R40, [R56+0x3020] ;  /* 0x0030200038287984 */ /* 0x000e220000000c00 */
[----:B------:R-:W-:Y:S01]  /*5690*/  SEL R61, R28, R60, P1 ;  /* 0x0000003c1c3d7207 */ /* 0x000fe20000800000 */
[----:B------:R-:W-:Y:S01]  /*56a0*/  IMAD R105, R63, R36, RZ ;  /* 0x000000243f697224 */ /* 0x000fe200078e02ff */
[----:B------:R-:W-:Y:S01]  /*56b0*/  SEL R82, R49, R82, P0 ;  /* 0x0000005231527207 */ /* 0x000fe20000000000 */
[-C--:B------:R-:W-:Y:S01]  /*56c0*/  IMAD R49, R65, R36.reuse, RZ ;  /* 0x0000002441317224 */ /* 0x080fe200078e02ff */
[----:B------:R-:W-:Y:S01]  /*56d0*/  SEL R60, R32, R45, P3 ;  /* 0x0000002d203c7207 */ /* 0x000fe20001800000 */
[-C--:B------:R-:W-:Y:S01]  /*56e0*/  IMAD R45, R25, R36.reuse, RZ ;  /* 0x00000024192d7224 */ /* 0x080fe200078e02ff */
[----:B------:R-:W-:Y:S01]  /*56f0*/  SEL R59, R50, R59, P1 ;  /* 0x0000003b323b7207 */ /* 0x000fe20000800000 */
[----:B------:R-:W-:Y:S01]  /*5700*/  IMAD.WIDE.U32 R32, R64, R36, RZ ;  /* 0x0000002440207225 */ /* 0x000fe200078e00ff */
[----:B------:R-:W-:-:S02]  /*5710*/  ISETP.GT.U32.AND P0, PT, R46, R91, PT ;  /* 0x0000005b2e00720c */ /* 0x000fc40003f04070 */
[----:B------:R-:W-:Y:S01]  /*5720*/  SEL R58, R29, R58, P3 ;  /* 0x0000003a1d3a7207 */ /* 0x000fe20001800000 */
[-C--:B------:R-:W-:Y:S01]  /*5730*/  IMAD R45, R24, R37.reuse, R45 ;  /* 0x00000025182d7224 */ /* 0x080fe200078e022d */
[----:B------:R-:W-:Y:S01]  /*5740*/  ISETP.GT.U32.AND P1, PT, R32, R44, PT ;  /* 0x0000002c2000720c */ /* 0x000fe20003f24070 */
[----:B------:R-:W-:Y:S02]  /*5750*/  IMAD R49, R64, R37, R49 ;  /* 0x0000002540317224 */ /* 0x000fe400078e0231 */
[----:B------:R-:W-:Y:S02]  /*5760*/  IMAD.IADD R51, R47, 0x1, R45 ;  /* 0x000000012f337824 */ /* 0x000fe400078e022d */
[----:B------:R-:W-:Y:S02]  /*5770*/  IMAD.IADD R49, R33, 0x1, R49 ;  /* 0x0000000121317824 */ /* 0x000fe400078e0231 */
[----:B------:R-:W-:Y:S01]  /*5780*/  IMAD.WIDE.U32 R28, R26, R36, RZ ;  /* 0x000000241a1c7225 */ /* 0x000fe200078e00ff */
[----:B------:R-:W-:-:S02]  /*5790*/  ISETP.GT.AND.EX P0, PT, R51, R84, PT, P0 ;  /* 0x000000543300720c */ /* 0x000fc40003f04300 */
[----:B------:R-:W-:Y:S01]  /*57a0*/  ISETP.GT.AND.EX P1, PT, R49, R78, PT, P1 ;  /* 0x0000004e3100720c */ /* 0x000fe20003f24310 */
[----:B------:R-:W-:Y:S01]  /*57b0*/  IMAD R105, R62, R37, R105 ;  /* 0x000000253e697224 */ /* 0x000fe200078e0269 */
[----:B------:R-:W-:Y:S01]  /*57c0*/  SEL R91, R46, R91, P0 ;  /* 0x0000005b2e5b7207 */ /* 0x000fe20000000000 */
[----:B------:R-:W-:Y:S01]  /*57d0*/  IMAD.WIDE.U32 R36, R62, R36, RZ ;  /* 0x000000243e247225 */ /* 0x000fe200078e00ff */
[----:B------:R-:W-:Y:S02]  /*57e0*/  SEL R32, R32, R44, P1 ;  /* 0x0000002c20207207 */ /* 0x000fe40000800000 */
[----:B------:R-:W1:Y:S01]  /*57f0*/  LDS.128 R44, [R56+0x4020] ;  /* 0x00402000382c7984 */ /* 0x000e620000000c00 */
[----:B------:R-:W-:Y:S01]  /*5800*/  IMAD.IADD R33, R29, 0x1, R103 ;  /* 0x000000011d217824 */ /* 0x000fe200078e0267 */
[----:B------:R-:W-:Y:S01]  /*5810*/  ISETP.GT.U32.AND P2, PT, R28, R79, PT ;  /* 0x0000004f1c00720c */ /* 0x000fe20003f44070 */
[----:B------:R-:W-:Y:S01]  /*5820*/  IMAD.IADD R29, R37, 0x1, R105 ;  /* 0x00000001251d7824 */ /* 0x000fe200078e0269 */
[----:B------:R-:W-:-:S02]  /*5830*/  ISETP.GT.U32.AND P3, PT, R36, R71, PT ;  /* 0x000000472400720c */ /* 0x000fc40003f64070 */
[----:B------:R-:W-:Y:S02]  /*5840*/  ISETP.GT.AND.EX P2, PT, R33, R80, PT, P2 ;  /* 0x000000502100720c */ /* 0x000fe40003f44320 */
[----:B------:R-:W-:Y:S02]  /*5850*/  SEL R84, R51, R84, P0 ;  /* 0x0000005433547207 */ /* 0x000fe40000000000 */
[----:B------:R-:W-:Y:S01]  /*5860*/  SEL R78, R49, R78, P1 ;  /* 0x0000004e314e7207 */ /* 0x000fe20000800000 */
[----:B0-----:R-:W-:Y:S01]  /*5870*/  IMAD R49, R27, R40, RZ ;  /* 0x000000281b317224 */ /* 0x001fe200078e02ff */
[----:B------:R-:W-:Y:S01]  /*5880*/  ISETP.GT.AND.EX P3, PT, R29, R48, PT, P3 ;  /* 0x000000301d00720c */ /* 0x000fe20003f64330 */
[----:B------:R-:W-:Y:S01]  /*5890*/  IMAD R51, R63, R40, RZ ;  /* 0x000000283f337224 */ /* 0x000fe200078e02ff */
[----:B------:R-:W-:Y:S01]  /*58a0*/  SEL R80, R33, R80, P2 ;  /* 0x0000005021507207 */ /* 0x000fe20001000000 */
[-C--:B------:R-:W-:Y:S01]  /*58b0*/  IMAD R33, R25, R40.reuse, RZ ;  /* 0x0000002819217224 */ /* 0x080fe200078e02ff */
[----:B------:R-:W-:Y:S01]  /*58c0*/  SEL R71, R36, R71, P3 ;  /* 0x0000004724477207 */ /* 0x000fe20001800000 */
[----:B------:R-:W-:Y:S01]  /*58d0*/  IMAD R37, R65, R40, RZ ;  /* 0x0000002841257224 */ /* 0x000fe200078e02ff */
[----:B------:R-:W-:Y:S01]  /*58e0*/  SEL R79, R28, R79, P2 ;  /* 0x0000004f1c4f7207 */ /* 0x000fe20001000000 */
[-C--:B------:R-:W-:Y:S01]  /*58f0*/  IMAD R103, R26, R41.reuse, R49 ;  /* 0x000000291a677224 */ /* 0x080fe200078e0231 */
[----:B------:R-:W-:Y:S01]  /*5900*/  SEL R36, R29, R48, P3 ;  /* 0x000000301d247207 */ /* 0x000fe20001800000 */
[----:B------:R-:W-:-:S02]  /*5910*/  IMAD R113, R62, R41, R51 ;  /* 0x000000293e717224 */ /* 0x000fc400078e0233 */
[-C--:B------:R-:W-:Y:S01]  /*5920*/  IMAD.WIDE.U32 R108, R24, R40.reuse, RZ ;  /* 0x00000028186c7225 */ /* 0x080fe200078e00ff */
[----:B------:R-:W0:Y:S03]  /*5930*/  LDS.128 R48, [R56+0x5020] ;  /* 0x0050200038307984 */ /* 0x000e260000000c00 */
        /* <DEDUP_REMOVED lines=16> */
[----:B------:R-:W-:Y:S01]  /*5a40*/  SEL R107, R28, R107, P3 ;  /* 0x0000006b1c6b7207 */ /* 0x000fe20001800000 */
[----:B------:R-:W-:Y:S01]  /*5a50*/  IMAD R113, R63, R44, RZ ;  /* 0x0000002c3f717224 */ /* 0x000fe200078e02ff */
[----:B------:R-:W-:Y:S01]  /*5a60*/  SEL R110, R29, R110, P0 ;  /* 0x0000006e1d6e7207 */ /* 0x000fe20000000000 */
[----:B------:R-:W-:Y:S01]  /*5a70*/  IMAD R29, R25, R44, RZ ;  /* 0x0000002c191d7224 */ /* 0x000fe200078e02ff */
[CC--:B------:R-:W-:Y:S01]  /*5a80*/  ISETP.GT.AND.EX P2, PT, R33.reuse, R90.reuse, PT, P2 ;  /* 0x0000005a2100720c */ /* 0x0c0fe20003f44320 */
[----:B------:R-:W-:Y:S01]  /*5a90*/  IMAD R37, R26, R45, R37 ;  /* 0x0000002d1a257224 */ /* 0x000fe200078e0225 */
[----:B------:R-:W-:Y:S01]  /*5aa0*/  ISETP.GT.AND.EX P1, PT, R114, R93, PT, P1 ;  /* 0x0000005d7200720c */ /* 0x000fe20003f24310 */
[----:B------:R-:W-:Y:S01]  /*5ab0*/  IMAD R103, R24, R45, R29 ;  /* 0x0000002d18677224 */ /* 0x000fe200078e021d */
[----:B------:R-:W-:Y:S01]  /*5ac0*/  SEL R90, R33, R90, P2 ;  /* 0x0000005a215a7207 */ /* 0x000fe20001000000 */
[----:B------:R-:W1:Y:S01]  /*5ad0*/  LDS.64 R28, [R4+0xa00] ;  /* 0x000a0000041c7984 */ /* 0x000e620000000a00 */
[----:B------:R-:W-:Y:S01]  /*5ae0*/  IMAD R33, R65, R44, RZ ;  /* 0x0000002c41217224 */ /* 0x000fe200078e02ff */
[----:B------:R-:W-:Y:S01]  /*5af0*/  SEL R94, R104, R94, P2 ;  /* 0x0000005e685e7207 */ /* 0x000fe20001000000 */
[----:B------:R-:W-:Y:S01]  /*5b00*/  IMAD.WIDE.U32 R104, R64, R44, RZ ;  /* 0x0000002c40687225 */ /* 0x000fe200078e00ff */
[----:B------:R-:W-:-:S02]  /*5b10*/  SEL R111, R40, R111, P0 ;  /* 0x0000006f286f7207 */ /* 0x000fc40000000000 */
[----:B------:R-:W-:Y:S01]  /*5b20*/  SEL R95, R112, R95, P3 ;  /* 0x0000005f705f7207 */ /* 0x000fe20001800000 */
[----:B------:R-:W-:Y:S01]  /*5b30*/  IMAD R33, R64, R45, R33 ;  /* 0x0000002d40217224 */ /* 0x000fe200078e0221 */
[----:B------:R-:W-:Y:S01]  /*5b40*/  ISETP.GT.U32.AND P2, PT, R104, R77, PT ;  /* 0x0000004d6800720c */ /* 0x000fe20003f44070 */
[----:B------:R-:W-:Y:S01]  /*5b50*/  IMAD.WIDE.U32 R40, R26, R44, RZ ;  /* 0x0000002c1a287225 */ /* 0x000fe200078e00ff */
[----:B------:R-:W-:Y:S02]  /*5b60*/  SEL R92, R108, R92, P1 ;  /* 0x0000005c6c5c7207 */ /* 0x000fe40000800000 */
[----:B------:R-:W-:Y:S01]  /*5b70*/  SEL R93, R114, R93, P1 ;  /* 0x0000005d725d7207 */ /* 0x000fe20000800000 */
[----:B------:R-:W-:Y:S01]  /*5b80*/  IMAD.IADD R112, R105, 0x1, R33 ;  /* 0x0000000169707824 */ /* 0x000fe200078e0221 */
[----:B------:R-:W-:Y:S01]  /*5b90*/  ISETP.GT.U32.AND P3, PT, R40, R75, PT ;  /* 0x0000004b2800720c */ /* 0x000fe20003f64070 */
[----:B0-----:R-:W-:Y:S02]  /*5ba0*/  IMAD R25, R25, R48, RZ ;  /* 0x0000003019197224 */ /* 0x001fe400078e02ff */
[----:B------:R-:W-:Y:S01]  /*5bb0*/  IMAD.WIDE.U32 R108, R24, R44, RZ ;  /* 0x0000002c186c7225 */ /* 0x000fe200078e00ff */
[----:B------:R-:W-:-:S03]  /*5bc0*/  ISETP.GT.AND.EX P2, PT, R112, R73, PT, P2 ;  /* 0x000000497000720c */ /* 0x000fc60003f44320 */
[----:B------:R-:W-:Y:S01]  /*5bd0*/  IMAD R113, R62, R45, R113 ;  /* 0x0000002d3e717224 */ /* 0x000fe200078e0271 */
[----:B------:R-:W-:Y:S01]  /*5be0*/  SEL R77, R104, R77, P2 ;  /* 0x0000004d684d7207 */ /* 0x000fe20001000000 */
[----:B------:R-:W-:Y:S01]  /*5bf0*/  IMAD.WIDE.U32 R44, R62, R44, RZ ;  /* 0x0000002c3e2c7225 */ /* 0x000fe200078e00ff */
[----:B------:R-:W-:Y:S02]  /*5c00*/  ISETP.GT.U32.AND P1, PT, R108, R76, PT ;  /* 0x0000004c6c00720c */ /* 0x000fe40003f24070 */
[----:B------:R-:W-:Y:S01]  /*5c10*/  SEL R73, R112, R73, P2 ;  /* 0x0000004970497207 */ /* 0x000fe20001000000 */
[----:B------:R-:W-:Y:S01]  /*5c20*/  IMAD.IADD R33, R41, 0x1, R37 ;  /* 0x0000000129217824 */ /* 0x000fe200078e0225 */
[----:B------:R-:W-:Y:S01]  /*5c30*/  ISETP.GT.U32.AND P0, PT, R44, R102, PT ;  /* 0x000000662c00720c */ /* 0x000fe20003f04070 */
[C---:B------:R-:W-:Y:S02]  /*5c40*/  IMAD R41, R24.reuse, R49, R25 ;  /* 0x0000003118297224 */ /* 0x040fe400078e0219 */
[----:B------:R-:W-:Y:S01]  /*5c50*/  IMAD.WIDE.U32 R24, R24, R48, RZ ;  /* 0x0000003018187225 */ /* 0x000fe200078e00ff */
[----:B------:R-:W-:-:S03]  /*5c60*/  ISETP.GT.AND.EX P3, PT, R33, R74, PT, P3 ;  /* 0x0000004a2100720c */ /* 0x000fc60003f64330 */
[----:B------:R-:W-:Y:S01]  /*5c70*/  IMAD.IADD R37, R45, 0x1, R113 ;  /* 0x000000012d257824 */ /* 0x000fe200078e0271 */
[----:B------:R-:W-:Y:S01]  /*5c80*/  SEL R75, R40, R75, P3 ;  /* 0x0000004b284b7207 */ /* 0x000fe20001800000 */
[----:B------:R-:W-:Y:S01]  /*5c90*/  IMAD R27, R27, R48, RZ ;  /* 0x000000301b1b7224 */ /* 0x000fe200078e02ff */
[----:B------:R-:W-:Y:S01]  /*5ca0*/  SEL R74, R33, R74, P3 ;  /* 0x0000004a214a7207 */ /* 0x000fe20001800000 */
[----:B------:R-:W-:Y:S01]  /*5cb0*/  IMAD.IADD R104, R25, 0x1, R41 ;  /* 0x0000000119687824 */ /* 0x000fe200078e0229 */
[----:B------:R-:W-:Y:S01]  /*5cc0*/  ISETP.GT.AND.EX P0, PT, R37, R106, PT, P0 ;  /* 0x0000006a2500720c */ /* 0x000fe20003f04300 */
[-C--:B------:R-:W-:Y:S02]  /*5cd0*/  IMAD R25, R63, R48.reuse, RZ ;  /* 0x000000303f197224 */ /* 0x080fe400078e02ff */
[----:B------:R-:W-:Y:S01]  /*5ce0*/  IMAD R45, R65, R48, RZ ;  /* 0x00000030412d7224 */ /* 0x000fe200078e02ff */
[----:B------:R-:W-:Y:S01]  /*5cf0*/  SEL R102, R44, R102, P0 ;  /* 0x000000662c667207 */ /* 0x000fe20000000000 */
[C---:B------:R-:W-:Y:S01]  /*5d00*/  IMAD R33, R26.reuse, R49, R27 ;  /* 0x000000311a217224 */ /* 0x040fe200078e021b */
[----:B------:R-:W-:Y:S01]  /*5d10*/  SEL R106, R37, R106, P0 ;  /* 0x0000006a256a7207 */ /* 0x000fe20000000000 */
[----:B------:R-:W-:Y:S01]  /*5d20*/  IMAD.WIDE.U32 R40, R26, R48, RZ ;  /* 0x000000301a287225 */ /* 0x000fe200078e00ff */
[----:B------:R-:W-:-:S03]  /*5d30*/  ISETP.GT.U32.AND P0, PT, R24, R70, PT ;  /* 0x000000461800720c */ /* 0x000fc60003f04070 */
[----:B------:R-:W-:Y:S01]  /*5d40*/  IMAD.WIDE.U32 R26, R62, R48, RZ ;  /* 0x000000303e1a7225 */ /* 0x000fe200078e00ff */
[----:B------:R-:W-:Y:S02]  /*5d50*/  ISETP.GT.AND.EX P0, PT, R104, R57, PT, P0 ;  /* 0x000000396800720c */ /* 0x000fe40003f04300 */
[----:B------:R-:W-:Y:S01]  /*5d60*/  ISETP.GT.U32.AND P2, PT, R40, R68, PT ;  /* 0x000000442800720c */ /* 0x000fe20003f44070 */
[----:B------:R-:W-:Y:S01]  /*5d70*/  IMAD R25, R62, R49, R25 ;  /* 0x000000313e197224 */ /* 0x000fe200078e0219 */
[----:B------:R-:W-:Y:S01]  /*5d80*/  ISETP.GT.U32.AND P3, PT, R26, R99, PT ;  /* 0x000000631a00720c */ /* 0x000fe20003f64070 */
[----:B------:R-:W-:Y:S01]  /*5d90*/  IMAD R45, R64, R49, R45 ;  /* 0x00000031402d7224 */ /* 0x000fe200078e022d */
[----:B------:R-:W-:Y:S01]  /*5da0*/  SEL R37, R24, R70, P0 ;  /* 0x0000004618257207 */ /* 0x000fe20000000000 */
[----:B------:R-:W-:Y:S02]  /*5db0*/  IMAD.IADD R103, R109, 0x1, R103 ;  /* 0x000000016d677824 */ /* 0x000fe400078e0267 */
[----:B------:R-:W-:-:S03]  /*5dc0*/  IMAD.WIDE.U32 R64, R64, R48, RZ ;  /* 0x0000003040407225 */ /* 0x000fc600078e00ff */
[----:B------:R-:W-:Y:S01]  /*5dd0*/  ISETP.GT.AND.EX P1, PT, R103, R72, PT, P1 ;  /* 0x000000486700720c */ /* 0x000fe20003f24310 */
[----:B------:R-:W-:Y:S02]  /*5de0*/  IMAD.IADD R48, R41, 0x1, R33 ;  /* 0x0000000129307824 */ /* 0x000fe400078e0221 */
[----:B------:R-:W-:Y:S01]  /*5df0*/  IMAD.IADD R41, R27, 0x1, R25 ;  /* 0x000000011b297824 */ /* 0x000fe200078e0219 */
[----:B------:R-:W-:Y:S01]  /*5e00*/  SEL R76, R108, R76, P1 ;  /* 0x0000004c6c4c7207 */ /* 0x000fe20000800000 */
[----:B-1----:R-:W-:Y:S01]  /*5e10*/  IMAD R49, R29, R30, RZ ;  /* 0x0000001e1d317224 */ /* 0x002fe200078e02ff */
[----:B------:R-:W-:Y:S01]  /*5e20*/  SEL R72, R103, R72, P1 ;  /* 0x0000004867487207 */ /* 0x000fe20000800000 */
[----:B------:R-:W-:Y:S01]  /*5e30*/  IMAD R63, R29, R34, RZ ;  /* 0x000000221d3f7224 */ /* 0x000fe200078e02ff */
[----:B------:R-:W-:Y:S01]  /*5e40*/  ISETP.GT.AND.EX P3, PT, R41, R96, PT, P3 ;  /* 0x000000602900720c */ /* 0x000fe20003f64330 */
[----:B------:R-:W-:Y:S01]  /*5e50*/  IMAD.IADD R65, R65, 0x1, R45 ;  /* 0x0000000141417824 */ /* 0x000fe200078e022d */
[----:B------:R-:W-:Y:S01]  /*5e60*/  ISETP.GT.U32.AND P1, PT, R64, R69, PT ;  /* 0x000000454000720c */ /* 0x000fe20003f24070 */
[----:B------:R-:W-:Y:S01]  /*5e70*/  IMAD.WIDE.U32 R44, R28, R30, RZ ;  /* 0x0000001e1c2c7225 */ /* 0x000fe200078e00ff */
[----:B------:R-:W-:-:S02]  /*5e80*/  SEL R99, R26, R99, P3 ;  /* 0x000000631a637207 */ /* 0x000fc40001800000 */
[----:B------:R-:W0:Y:S01]  /*5e90*/  LDS.64 R26, [R4+0xa80] ;  /* 0x000a8000041a7984 */ /* 0x000e220000000a00 */
[C---:B------:R-:W-:Y:S01]  /*5ea0*/  IMAD R49, R28.reuse, R31, R49 ;  /* 0x0000001f1c317224 */ /* 0x040fe200078e0231 */
[----:B------:R-:W-:Y:S01]  /*5eb0*/  ISETP.GT.AND.EX P1, PT, R65, R66, PT, P1 ;  /* 0x000000424100720c */ /* 0x000fe20003f24310 */
[----:B------:R-:W-:Y:S01]  /*5ec0*/  IMAD.WIDE.U32 R24, R28, R34, RZ ;  /* 0x000000221c187225 */ /* 0x000fe200078e00ff */
[----:B------:R-:W-:Y:S02]  /*5ed0*/  ISETP.GT.AND.EX P2, PT, R48, R67, PT, P2 ;  /* 0x000000433000720c */ /* 0x000fe40003f44320 */
        /* <DEDUP_REMOVED lines=8> */
[----:B------:R-:W-:Y:S01]  /*5f60*/  SEL R57, R65, R66, P1 ;  /* 0x0000004241397207 */ /* 0x000fe20000800000 */
[----:B------:R-:W-:Y:S01]  /*5f70*/  IMAD R65, R29, R38, RZ ;  /* 0x000000261d417224 */ /* 0x000fe200078e02ff */
[----:B------:R-:W-:Y:S01]  /*5f80*/  ISETP.GT.AND.EX P1, PT, R49, R100, PT, P4 ;  /* 0x000000643100720c */ /* 0x000fe20003f24340 */
[----:B------:R-:W-:Y:S01]  /*5f90*/  IMAD R105, R28, R47, R103 ;  /* 0x0000002f1c697224 */ /* 0x000fe200078e0267 */
[----:B------:R-:W-:Y:S01]  /*5fa0*/  SEL R67, R48, R67, P2 ;  /* 0x0000004330437207 */ /* 0x000fe20001000000 */
[----:B------:R-:W-:Y:S01]  /*5fb0*/  IMAD R65, R28, R39, R65 ;  /* 0x000000271c417224 */ /* 0x000fe200078e0241 */
[----:B------:R-:W-:Y:S01]  /*5fc0*/  SEL R101, R24, R101, P1 ;  /* 0x0000006518657207 */ /* 0x000fe20000800000 */
[----:B------:R-:W-:Y:S01]  /*5fd0*/  IMAD.WIDE.U32 R24, R28, R38, RZ ;  /* 0x000000261c187225 */ /* 0x000fe200078e00ff */
[----:B------:R-:W-:-:S02]  /*5fe0*/  ISETP.GT.U32.AND P5, PT, R44, R97, PT ;  /* 0x000000612c00720c */ /* 0x000fc40003fa4070 */
[----:B------:R-:W-:Y:S01]  /*5ff0*/  SEL R96, R41, R96, P3 ;  /* 0x0000006029607207 */ /* 0x000fe20001800000 */
[----:B------:R-:W-:Y:S01]  /*6000*/  IMAD.IADD R103, R25, 0x1, R65 ;  /* 0x0000000119677824 */ /* 0x000fe200078e0241 */
[----:B------:R-:W-:Y:S01]  /*6010*/  ISETP.GT.U32.AND P2, PT, R24, R91, PT ;  /* 0x0000005b1800720c */ /* 0x000fe20003f44070 */
[----:B------:R-:W-:Y:S01]  /*6020*/  IMAD R69, R29, R42, RZ ;  /* 0x0000002a1d457224 */ /* 0x000fe200078e02ff */
[----:B------:R-:W-:Y:S01]  /*6030*/  ISETP.GT.AND.EX P0, PT, R63, R98, PT, P5 ;  /* 0x000000623f00720c */ /* 0x000fe20003f04350 */
[----:B------:R-:W-:Y:S01]  /*6040*/  IMAD R29, R29, R50, RZ ;  /* 0x000000321d1d7224 */ /* 0x000fe200078e02ff */
[----:B------:R-:W-:Y:S01]  /*6050*/  ISETP.GT.AND.EX P2, PT, R103, R84, PT, P2 ;  /* 0x000000546700720c */ /* 0x000fe20003f44320 */
[----:B------:R-:W-:Y:S01]  /*6060*/  IMAD.WIDE.U32 R40, R28, R46, RZ ;  /* 0x0000002e1c287225 */ /* 0x000fe200078e00ff */
[----:B------:R-:W-:Y:S02]  /*6070*/  SEL R97, R44, R97, P0 ;  /* 0x000000612c617207 */ /* 0x000fe40000000000 */
[----:B------:R-:W-:Y:S01]  /*6080*/  SEL R91, R24, R91, P2 ;  /* 0x0000005b185b7207 */ /* 0x000fe20001000000 */
[----:B------:R-:W-:Y:S01]  /*6090*/  IMAD.WIDE.U32 R44, R28, R42, RZ ;  /* 0x0000002a1c2c7225 */ /* 0x000fe200078e00ff */
[----:B------:R-:W1:Y:S01]  /*60a0*/  LDS.64 R24, [R4+0xb00] ;  /* 0x000b000004187984 */ /* 0x000e620000000a00 */
[----:B------:R-:W-:-:S02]  /*60b0*/  SEL R98, R63, R98, P0 ;  /* 0x000000623f627207 */ /* 0x000fc40000000000 */
[----:B------:R-:W-:Y:S01]  /*60c0*/  IMAD R69, R28, R43, R69 ;  /* 0x0000002b1c457224 */ /* 0x000fe200078e0245 */
[----:B------:R-:W-:Y:S01]  /*60d0*/  ISETP.GT.U32.AND P4, PT, R44, R92, PT ;  /* 0x0000005c2c00720c */ /* 0x000fe20003f84070 */
[----:B------:R-:W-:Y:S01]  /*60e0*/  IMAD R109, R28, R51, R29 ;  /* 0x000000331c6d7224 */ /* 0x000fe200078e021d */
[----:B------:R-:W-:Y:S01]  /*60f0*/  ISETP.GT.U32.AND P5, PT, R40, R76, PT ;  /* 0x0000004c2800720c */ /* 0x000fe20003fa4070 */
[----:B------:R-:W-:Y:S01]  /*6100*/  IMAD.WIDE.U32 R28, R28, R50, RZ ;  /* 0x000000321c1c7225 */ /* 0x000fe200078e00ff */
[----:B------:R-:W-:Y:S02]  /*6110*/  SEL R84, R103, R84, P2 ;  /* 0x0000005467547207 */ /* 0x000fe40001000000 */
[----:B------:R-:W-:Y:S01]  /*6120*/  SEL R100, R49, R100, P1 ;  /* 0x0000006431647207 */ /* 0x000fe20000800000 */
[----:B------:R-:W-:Y:S01]  /*6130*/  IMAD.IADD R48, R45, 0x1, R69 ;  /* 0x000000012d307824 */ /* 0x000fe200078e0245 */
[----:B------:R-:W-:Y:S01]  /*6140*/  ISETP.GT.U32.AND P3, PT, R28, R37, PT ;  /* 0x000000251c00720c */ /* 0x000fe20003f64070 */
[----:B------:R-:W-:-:S02]  /*6150*/  IMAD.IADD R66, R29, 0x1, R109 ;  /* 0x000000011d427824 */ /* 0x000fc400078e026d */
[----:B------:R-:W-:Y:S01]  /*6160*/  IMAD.IADD R65, R41, 0x1, R105 ;  /* 0x0000000129417824 */ /* 0x000fe200078e0269 */
[----:B------:R-:W-:Y:S01]  /*6170*/  ISETP.GT.AND.EX P4, PT, R48, R93, PT, P4 ;  /* 0x0000005d3000720c */ /* 0x000fe20003f84340 */
[C---:B0-----:R-:W-:Y:S01]  /*6180*/  IMAD R63, R27.reuse, R38, RZ ;  /* 0x000000261b3f7224 */ /* 0x041fe200078e02ff */
[----:B------:R-:W-:Y:S01]  /*6190*/  ISETP.GT.AND.EX P3, PT, R66, R33, PT, P3 ;  /* 0x000000214200720c */ /* 0x000fe20003f64330 */
[----:B------:R-:W-:Y:S01]  /*61a0*/  IMAD R49, R27, R34, RZ ;  /* 0x000000221b317224 */ /* 0x000fe200078e02ff */
[----:B------:R-:W-:Y:S01]  /*61b0*/  SEL R92, R44, R92, P4 ;  /* 0x0000005c2c5c7207 */ /* 0x000fe20002000000 */
[----:B------:R-:W-:Y:S01]  /*61c0*/  IMAD.WIDE.U32 R44, R26, R38, RZ ;  /* 0x000000261a2c7225 */ /* 0x000fe200078e00ff */
[----:B------:R-:W-:Y:S02]  /*61d0*/  ISETP.GT.AND.EX P5, PT, R65, R72, PT, P5 ;  /* 0x000000484100720c */ /* 0x000fe40003fa4350 */
[----:B------:R-:W-:Y:S01]  /*61e0*/  SEL R69, R28, R37, P3 ;  /* 0x000000251c457207 */ /* 0x000fe20001800000 */
[----:B------:R-:W-:Y:S01]  /*61f0*/  IMAD R63, R26, R39, R63 ;  /* 0x000000271a3f7224 */ /* 0x000fe200078e023f */
[----:B------:R-:W-:Y:S01]  /*6200*/  SEL R76, R40, R76, P5 ;  /* 0x0000004c284c7207 */ /* 0x000fe20002800000 */
[----:B------:R-:W-:Y:S01]  /*6210*/  IMAD R37, R27, R30, RZ ;  /* 0x0000001e1b257224 */ /* 0x000fe200078e02ff */
        /* <DEDUP_REMOVED lines=13> */
[----:B------:R-:W-:Y:S01]  /*62f0*/  IMAD R37, R27, R46, RZ ;  /* 0x0000002e1b257224 */ /* 0x000fe200078e02ff */
[----:B------:R-:W-:Y:S01]  /*6300*/  SEL R78, R45, R78, P2 ;  /* 0x0000004e2d4e7207 */ /* 0x000fe20001000000 */
[----:B------:R-:W-:Y:S01]  /*6310*/  IMAD R49, R26, R35, R49 ;  /* 0x000000231a317224 */ /* 0x000fe200078e0231 */
[----:B------:R-:W-:Y:S01]  /*6320*/  ISETP.GT.AND.EX P0, PT, R48, R87, PT, P0 ;  /* 0x000000573000720c */ /* 0x000fe20003f04300 */
[----:B------:R-:W-:-:S03]  /*6330*/  IMAD.WIDE.U32 R32, R26, R46, RZ ;  /* 0x0000002e1a207225 */ /* 0x000fc600078e00ff */
[----:B------:R-:W-:Y:S01]  /*6340*/  SEL R85, R40, R85, P0 ;  /* 0x0000005528557207 */ /* 0x000fe20000000000 */
[----:B------:R-:W-:Y:S01]  /*6350*/  IMAD R63, R26, R47, R37 ;  /* 0x0000002f1a3f7224 */ /* 0x000fe200078e0225 */
[----:B------:R-:W-:Y:S01]  /*6360*/  ISETP.GT.U32.AND P4, PT, R32, R77, PT ;  /* 0x0000004d2000720c */ /* 0x000fe20003f84070 */
[----:B------:R-:W-:Y:S01]  /*6370*/  IMAD.IADD R49, R29, 0x1, R49 ;  /* 0x000000011d317824 */ /* 0x000fe200078e0231 */
[----:B------:R-:W-:Y:S01]  /*6380*/  SEL R87, R48, R87, P0 ;  /* 0x0000005730577207 */ /* 0x000fe20000000000 */
[----:B------:R-:W-:Y:S02]  /*6390*/  IMAD R29, R27, R42, RZ ;  /* 0x0000002a1b1d7224 */ /* 0x000fe400078e02ff */
[----:B------:R-:W-:Y:S01]  /*63a0*/  IMAD.IADD R104, R33, 0x1, R63 ;  /* 0x0000000121687824 */ /* 0x000fe200078e023f */
[----:B------:R-:W-:Y:S01]  /*63b0*/  ISETP.GT.AND.EX P1, PT, R49, R88, PT, P1 ;  /* 0x000000583100720c */ /* 0x000fe20003f24310 */
[----:B------:R-:W-:Y:S02]  /*63c0*/  IMAD R65, R27, R50, RZ ;  /* 0x000000321b417224 */ /* 0x000fe400078e02ff */
[----:B------:R-:W-:Y:S01]  /*63d0*/  IMAD.WIDE.U32 R40, R26, R42, RZ ;  /* 0x0000002a1a287225 */ /* 0x000fe200078e00ff */
[----:B------:R-:W-:-:S02]  /*63e0*/  ISETP.GT.AND.EX P4, PT, R104, R73, PT, P4 ;  /* 0x000000496800720c */ /* 0x000fc40003f84340 */
[----:B------:R-:W-:Y:S01]  /*63f0*/  SEL R86, R28, R86, P1 ;  /* 0x000000561c567207 */ /* 0x000fe20000800000 */
[----:B------:R-:W-:Y:S01]  /*6400*/  IMAD R27, R26, R43, R29 ;  /* 0x0000002b1a1b7224 */ /* 0x000fe200078e021d */
[----:B------:R-:W-:Y:S01]  /*6410*/  SEL R77, R32, R77, P4 ;  /* 0x0000004d204d7207 */ /* 0x000fe20002000000 */
[----:B-1----:R-:W-:Y:S01]  /*6420*/  IMAD R37, R25, R30, RZ ;  /* 0x0000001e19257224 */ /* 0x002fe200078e02ff */
[----:B------:R-:W0:Y:S01]  /*6430*/  LDS.64 R32, [R4+0xb80] ;  /* 0x000b800004207984 */ /* 0x000e220000000a00 */
[C---:B------:R-:W-:Y:S01]  /*6440*/  IMAD R65, R26.reuse, R51, R65 ;  /* 0x000000331a417224 */ /* 0x040fe200078e0241 */
[----:B------:R-:W-:Y:S01]  /*6450*/  SEL R88, R49, R88, P1 ;  /* 0x0000005831587207 */ /* 0x000fe20000800000 */
[----:B------:R-:W-:Y:S01]  /*6460*/  IMAD.WIDE.U32 R28, R26, R50, RZ ;  /* 0x000000321a1c7225 */ /* 0x000fe200078e00ff */
[----:B------:R-:W-:Y:S02]  /*6470*/  ISETP.GT.U32.AND P5, PT, R40, R94, PT ;  /* 0x0000005e2800720c */ /* 0x000fe40003fa4070 */
[----:B------:R-:W-:Y:S01]  /*6480*/  SEL R73, R104, R73, P4 ;  /* 0x0000004968497207 */ /* 0x000fe20002000000 */
        /* <DEDUP_REMOVED lines=52> */
[----:B------:R-:W-:Y:S01]  /*67d0*/  LDS.64 R28, [R4+0xc00] ;  /* 0x000c0000041c7984 */ /* 0x000fe20000000a00 */
[----:B------:R-:W-:Y:S01]  /*67e0*/  SEL R70, R24, R70, P3 ;  /* 0x0000004618467207 */ /* 0x000fe20001800000 */
[----:B------:R-:W-:Y:S01]  /*67f0*/  IMAD R31, R33, R38, RZ ;  /* 0x00000026211f7224 */ /* 0x000fe200078e02ff */
[----:B------:R-:W-:-:S02]  /*6800*/  SEL R74, R27, R74, P2 ;  /* 0x0000004a1b4a7207 */ /* 0x000fc40001000000 */
[----:B------:R-:W0:Y:S01]  /*6810*/  LDS.128 R24, [R56+0x30] ;  /* 0x0000300038187984 */ /* 0x000e220000000c00 */
[----:B------:R-:W-:Y:S01]  /*6820*/  ISETP.GT.AND.EX P4, PT, R41, R80, PT, P4 ;  /* 0x000000502900720c */ /* 0x000fe20003f84340 */
[----:B------:R-:W-:Y:S01]  /*6830*/  IMAD R63, R32, R39, R31 ;  /* 0x00000027203f7224 */ /* 0x000fe200078e021f */
[----:B------:R-:W-:Y:S01]  /*6840*/  SEL R67, R48, R67, P3 ;  /* 0x0000004330437207 */ /* 0x000fe20001800000 */
[----:B------:R-:W-:Y:S01]  /*6850*/  IMAD R39, R33, R46, RZ ;  /* 0x0000002e21277224 */ /* 0x000fe200078e02ff */
[----:B------:R-:W-:Y:S01]  /*6860*/  SEL R80, R41, R80, P4 ;  /* 0x0000005029507207 */ /* 0x000fe20002000000 */
[----:B------:R-:W-:Y:S01]  /*6870*/  IMAD R41, R33, R34, RZ ;  /* 0x0000002221297224 */ /* 0x000fe200078e02ff */
[----:B------:R-:W-:Y:S01]  /*6880*/  SEL R79, R40, R79, P4 ;  /* 0x0000004f284f7207 */ /* 0x000fe20002000000 */
[----:B------:R-:W-:Y:S01]  /*6890*/  IMAD.WIDE.U32 R48, R32, R30, RZ ;  /* 0x0000001e20307225 */ /* 0x000fe200078e00ff */
[----:B------:R-:W-:-:S03]  /*68a0*/  SEL R95, R62, R95, P5 ;  /* 0x0000005f3e5f7207 */ /* 0x000fc60002800000 */
[----:B------:R-:W-:Y:S01]  /*68b0*/  IMAD R45, R32, R35, R41 ;  /* 0x00000023202d7224 */ /* 0x000fe200078e0229 */
[----:B------:R-:W-:Y:S01]  /*68c0*/  ISETP.GT.U32.AND P2, PT, R48, R61, PT ;  /* 0x0000003d3000720c */ /* 0x000fe20003f44070 */
[C---:B------:R-:W-:Y:S02]  /*68d0*/  IMAD R35, R33.reuse, R42, RZ ;  /* 0x0000002a21237224 */ /* 0x040fe400078e02ff */
[----:B------:R-:W-:Y:S02]  /*68e0*/  IMAD R33, R33, R50, RZ ;  /* 0x0000003221217224 */ /* 0x000fe400078e02ff */
[----:B------:R-:W-:-:S04]  /*68f0*/  IMAD.WIDE.U32 R30, R32, R38, RZ ;  /* 0x00000026201e7225 */ /* 0x000fc800078e00ff */
        /* <DEDUP_REMOVED lines=26> */
[----:B------:R-:W-:Y:S01]  /*6aa0*/  IMAD.IADD R47, R47, 0x1, R105 ;  /* 0x000000012f2f7824 */ /* 0x000fe200078e0269 */
[----:B------:R-:W0:Y:S01]  /*6ab0*/  LDS.64 R30, [R4+0xd80] ;  /* 0x000d8000041e7984 */ /* 0x000e220000000a00 */
[----:B------:R-:W-:Y:S01]  /*6ac0*/  ISETP.GT.AND.EX P3, PT, R37, R110, PT, P3 ;  /* 0x0000006e2500720c */ /* 0x000fe20003f64330 */
[----:B------:R-:W-:Y:S01]  /*6ad0*/  IMAD.WIDE.U32 R40, R28, R24, RZ ;  /* 0x000000181c287225 */ /* 0x000fe200078e00ff */
[----:B------:R-:W-:-:S02]  /*6ae0*/  SEL R61, R48, R61, P2 ;  /* 0x0000003d303d7207 */ /* 0x000fc40001000000 */
[----:B------:R-:W-:Y:S01]  /*6af0*/  SEL R110, R37, R110, P3 ;  /* 0x0000006e256e7207 */ /* 0x000fe20001800000 */
[----:B------:R-:W-:Y:S01]  /*6b00*/  IMAD.IADD R39, R41, 0x1, R39 ;  /* 0x0000000129277824 */ /* 0x000fe200078e0227 */
[----:B------:R-:W-:Y:S01]  /*6b10*/  ISETP.GT.AND.EX P4, PT, R47, R106, PT, P4 ;  /* 0x0000006a2f00720c */ /* 0x000fe20003f84340 */
[----:B------:R-:W-:Y:S01]  /*6b20*/  IMAD R37, R65, R24, RZ ;  /* 0x0000001841257224 */ /* 0x000fe200078e02ff */
[----:B------:R-:W-:Y:S02]  /*6b30*/  SEL R59, R50, R59, P2 ;  /* 0x0000003b323b7207 */ /* 0x000fe40001000000 */
[----:B------:R-:W-:Y:S01]  /*6b40*/  ISETP.GT.U32.AND P2, PT, R40, R97, PT ;  /* 0x000000612800720c */ /* 0x000fe20003f44070 */
[----:B------:R-:W-:Y:S01]  /*6b50*/  IMAD R37, R25, R64, R37 ;  /* 0x0000004019257224 */ /* 0x000fe200078e0225 */
[----:B------:R-:W-:Y:S02]  /*6b60*/  SEL R102, R46, R102, P4 ;  /* 0x000000662e667207 */ /* 0x000fe40002000000 */
[----:B------:R-:W-:-:S02]  /*6b70*/  SEL R58, R49, R58, P0 ;  /* 0x0000003a313a7207 */ /* 0x000fc40000000000 */
        /* <DEDUP_REMOVED lines=11> */
[----:B------:R-:W1:Y:S01]  /*6c30*/  LDS.128 R36, [R56+0x2030] ;  /* 0x0020300038247984 */ /* 0x000e620000000c00 */
[----:B------:R-:W-:Y:S01]  /*6c40*/  SEL R111, R42, R111, P3 ;  /* 0x0000006f2a6f7207 */ /* 0x000fe20001800000 */
[----:B------:R-:W-:Y:S01]  /*6c50*/  IMAD R49, R64, R33, R49 ;  /* 0x0000002140317224 */ /* 0x000fe200078e0231 */
[----:B------:R-:W-:Y:S01]  /*6c60*/  SEL R96, R43, R96, P5 ;  /* 0x000000602b607207 */ /* 0x000fe20002800000 */
[----:B------:R-:W-:Y:S01]  /*6c70*/  IMAD.WIDE.U32 R42, R28, R32, RZ ;  /* 0x000000201c2a7225 */ /* 0x000fe200078e00ff */
[----:B------:R-:W-:-:S02]  /*6c80*/  SEL R97, R40, R97, P0 ;  /* 0x0000006128617207 */ /* 0x000fc40000000000 */
[----:B------:R-:W-:Y:S01]  /*6c90*/  ISETP.GT.U32.AND P0, PT, R46, R85, PT ;  /* 0x000000552e00720c */ /* 0x000fe20003f04070 */
[----:B------:R-:W-:Y:S01]  /*6ca0*/  IMAD.WIDE.U32 R40, R64, R32, RZ ;  /* 0x0000002040287225 */ /* 0x000fe200078e00ff */
[----:B------:R-:W-:Y:S02]  /*6cb0*/  ISETP.GT.U32.AND P1, PT, R42, R101, PT ;  /* 0x000000652a00720c */ /* 0x000fe40003f24070 */
[----:B------:R-:W-:Y:S01]  /*6cc0*/  ISETP.GT.AND.EX P0, PT, R50, R87, PT, P0 ;  /* 0x000000573200720c */ /* 0x000fe20003f04300 */
[----:B------:R-:W-:Y:S01]  /*6cd0*/  IMAD.IADD R43, R43, 0x1, R45 ;  /* 0x000000012b2b7824 */ /* 0x000fe200078e022d */
[----:B------:R-:W-:Y:S01]  /*6ce0*/  ISETP.GT.U32.AND P2, PT, R40, R86, PT ;  /* 0x000000562800720c */ /* 0x000fe20003f44070 */
[----:B------:R-:W-:Y:S01]  /*6cf0*/  IMAD.IADD R45, R41, 0x1, R49 ;  /* 0x00000001292d7824 */ /* 0x000fe200078e0231 */
[----:B------:R-:W-:Y:S01]  /*6d00*/  SEL R85, R46, R85, P0 ;  /* 0x000000552e557207 */ /* 0x000fe20000000000 */
        /* <DEDUP_REMOVED lines=12> */
[----:B------:R-:W-:Y:S02]  /*6dd0*/  ISETP.GT.U32.AND P1, PT, R40, R81, PT ;  /* 0x000000512800720c */ /* 0x000fe40003f24070 */
[----:B------:R-:W-:Y:S01]  /*6de0*/  SEL R88, R45, R88, P2 ;  /* 0x000000582d587207 */ /* 0x000fe20001000000 */
[C---:B0-----:R-:W-:Y:S01]  /*6df0*/  IMAD R49, R31.reuse, R24, RZ ;  /* 0x000000181f317224 */ /* 0x041fe200078e02ff */
[----:B------:R-:W-:Y:S01]  /*6e00*/  ISETP.GT.U32.AND P0, PT, R42, R89, PT ;  /* 0x000000592a00720c */ /* 0x000fe20003f04070 */
[----:B------:R-:W-:Y:S02]  /*6e10*/  IMAD R103, R31, R32, RZ ;  /* 0x000000201f677224 */ /* 0x000fe400078e02ff */
[----:B------:R-:W-:Y:S02]  /*6e20*/  IMAD.IADD R47, R43, 0x1, R47 ;  /* 0x000000012b2f7824 */ /* 0x000fe400078e022f */
[----:B------:R-:W-:-:S02]  /*6e30*/  IMAD.IADD R46, R41, 0x1, R51 ;  /* 0x00000001292e7824 */ /* 0x000fc400078e0233 */
[----:B------:R-:W-:Y:S01]  /*6e40*/  IMAD R49, R25, R30, R49 ;  /* 0x0000001e19317224 */ /* 0x000fe200078e0231 */
[----:B------:R-:W-:Y:S01]  /*6e50*/  ISETP.GT.AND.EX P0, PT, R47, R82, PT, P0 ;  /* 0x000000522f00720c */ /* 0x000fe20003f04300 */
[----:B------:R-:W-:Y:S01]  /*6e60*/  IMAD.WIDE.U32 R24, R30, R24, RZ ;  /* 0x000000181e187225 */ /* 0x000fe200078e00ff */
[----:B------:R-:W-:Y:S02]  /*6e70*/  ISETP.GT.AND.EX P2, PT, R46, R83, PT, P1 ;  /* 0x000000532e00720c */ /* 0x000fe40003f44310 */
[----:B------:R-:W-:Y:S01]  /*6e80*/  SEL R89, R42, R89, P0 ;  /* 0x000000592a597207 */ /* 0x000fe20000000000 */
[----:B------:R-:W-:Y:S01]  /*6e90*/  IMAD R103, R30, R33, R103 ;  /* 0x000000211e677224 */ /* 0x000fe200078e0267 */
[----:B------:R-:W-:Y:S01]  /*6ea0*/  SEL R81, R40, R81, P2 ;  /* 0x0000005128517207 */ /* 0x000fe20001000000 */
[----:B------:R-:W-:Y:S01]  /*6eb0*/  IMAD.WIDE.U32 R32, R30, R32, RZ ;  /* 0x000000201e207225 */ /* 0x000fe200078e00ff */
[----:B------:R-:W0:Y:S01]  /*6ec0*/  LDS.128 R40, [R56+0x3030] ;  /* 0x0030300038287984 */ /* 0x000e220000000c00 */
[----:B------:R-:W-:-:S02]  /*6ed0*/  ISETP.GT.U32.AND P1, PT, R24, R61, PT ;  /* 0x0000003d1800720c */ /* 0x000fc40003f24070 */
[----:B------:R-:W-:Y:S01]  /*6ee0*/  IMAD.IADD R50, R25, 0x1, R49 ;  /* 0x0000000119327824 */ /* 0x000fe200078e0231 */
[----:B------:R-:W-:Y:S01]  /*6ef0*/  ISETP.GT.U32.AND P3, PT, R32, R60, PT ;  /* 0x0000003c2000720c */ /* 0x000fe20003f64070 */
[----:B------:R-:W-:Y:S01]  /*6f00*/  IMAD.IADD R25, R33, 0x1, R103 ;  /* 0x0000000121197824 */ /* 0x000fe200078e0267 */
[----:B------:R-:W-:Y:S01]  /*6f10*/  SEL R82, R47, R82, P0 ;  /* 0x000000522f527207 */ /* 0x000fe20000000000 */
[-C--:B-1----:R-:W-:Y:S01]  /*6f20*/  IMAD R45, R29, R36.reuse, RZ ;  /* 0x000000241d2d7224 */ /* 0x082fe200078e02ff */
[----:B------:R-:W-:Y:S01]  /*6f30*/  SEL R83, R46, R83, P2 ;  /* 0x000000532e537207 */ /* 0x000fe20001000000 */
[----:B------:R-:W-:Y:S01]  /*6f40*/  IMAD R49, R65, R36, RZ ;  /* 0x0000002441317224 */ /* 0x000fe200078e02ff */
[----:B------:R-:W-:Y:S01]  /*6f50*/  ISETP.GT.AND.EX P3, PT, R25, R58, PT, P3 ;  /* 0x0000003a1900720c */ /* 0x000fe20003f64330 */
[-C--:B------:R-:W-:Y:S01]  /*6f60*/  IMAD R51, R63, R36.reuse, RZ ;  /* 0x000000243f337224 */ /* 0x080fe200078e02ff */
[----:B------:R-:W-:Y:S01]  /*6f70*/  ISETP.GT.AND.EX P1, PT, R50, R59, PT, P1 ;  /* 0x0000003b3200720c */ /* 0x000fe20003f24310 */
[----:B------:R-:W-:Y:S01]  /*6f80*/  IMAD.WIDE.U32 R46, R28, R36, RZ ;  /* 0x000000241c2e7225 */ /* 0x000fe200078e00ff */
[----:B------:R-:W-:-:S02]  /*6f90*/  SEL R60, R32, R60, P3 ;  /* 0x0000003c203c7207 */ /* 0x000fc40001800000 */
[----:B------:R-:W-:Y:S01]  /*6fa0*/  SEL R61, R24, R61, P1 ;  /* 0x0000003d183d7207 */ /* 0x000fe20000800000 */
[----:B------:R-:W-:Y:S01]  /*6fb0*/  IMAD.WIDE.U32 R32, R64, R36, RZ ;  /* 0x0000002440207225 */ /* 0x000fe200078e00ff */
[----:B------:R-:W-:Y:S02]  /*6fc0*/  SEL R59, R50, R59, P1 ;  /* 0x0000003b323b7207 */ /* 0x000fe40000800000 */
[----:B------:R-:W-:Y:S01]  /*6fd0*/  ISETP.GT.U32.AND P0, PT, R46, R91, PT ;  /* 0x0000005b2e00720c */ /* 0x000fe20003f04070 */
[-C--:B------:R-:W-:Y:S01]  /*6fe0*/  IMAD R45, R28, R37.reuse, R45 ;  /* 0x000000251c2d7224 */ /* 0x080fe200078e022d */
[----:B------:R-:W-:Y:S01]  /*6ff0*/  ISETP.GT.U32.AND P1, PT, R32, R44, PT ;  /* 0x0000002c2000720c */ /* 0x000fe20003f24070 */
[-C--:B------:R-:W-:Y:S01]  /*7000*/  IMAD R49, R64, R37.reuse, R49 ;  /* 0x0000002540317224 */ /* 0x080fe200078e0231 */
[----:B------:R-:W-:Y:S01]  /*7010*/  SEL R58, R25, R58, P3 ;  /* 0x0000003a193a7207 */ /* 0x000fe20001800000 */
        /* <DEDUP_REMOVED lines=12> */
[----:B------:R-:W-:-:S02]  /*70e0*/  ISETP.GT.U32.AND P2, PT, R24, R79, PT ;  /* 0x0000004f1800720c */ /* 0x000fc40003f44070 */
[----:B------:R-:W-:Y:S01]  /*70f0*/  IMAD.IADD R33, R25, 0x1, R103 ;  /* 0x0000000119217824 */ /* 0x000fe200078e0267 */
[----:B------:R-:W-:Y:S01]  /*7100*/  ISETP.GT.U32.AND P3, PT, R36, R71, PT ;  /* 0x000000472400720c */ /* 0x000fe20003f64070 */
[----:B------:R-:W-:Y:S01]  /*7110*/  IMAD.IADD R25, R37, 0x1, R105 ;  /* 0x0000000125197824 */ /* 0x000fe200078e0269 */
[----:B------:R-:W-:Y:S01]  /*7120*/  SEL R84, R51, R84, P0 ;  /* 0x0000005433547207 */ /* 0x000fe20000000000 */
[----:B0-----:R-:W-:Y:S01]  /*7130*/  IMAD R51, R31, R40, RZ ;  /* 0x000000281f337224 */ /* 0x001fe200078e02ff */
[----:B------:R-:W-:Y:S01]  /*7140*/  ISETP.GT.AND.EX P2, PT, R33, R80, PT, P2 ;  /* 0x000000502100720c */ /* 0x000fe20003f44320 */
[----:B------:R-:W-:Y:S01]  /*7150*/  IMAD R37, R65, R40, RZ ;  /* 0x0000002841257224 */ /* 0x000fe200078e02ff */
[----:B------:R-:W-:Y:S01]  /*7160*/  SEL R78, R49, R78, P1 ;  /* 0x0000004e314e7207 */ /* 0x000fe20000800000 */
[----:B------:R-:W-:Y:S01]  /*7170*/  IMAD R49, R63, R40, RZ ;  /* 0x000000283f317224 */ /* 0x000fe200078e02ff */
[----:B------:R-:W-:Y:S01]  /*7180*/  ISETP.GT.AND.EX P3, PT, R25, R48, PT, P3 ;  /* 0x000000301900720c */ /* 0x000fe20003f64330 */
[----:B------:R-:W-:Y:S01]  /*7190*/  IMAD R113, R30, R41, R51 ;  /* 0x000000291e717224 */ /* 0x000fe200078e0233 */
[----:B------:R-:W-:Y:S01]  /*71a0*/  SEL R80, R33, R80, P2 ;  /* 0x0000005021507207 */ /* 0x000fe20001000000 */
[-C--:B------:R-:W-:Y:S01]  /*71b0*/  IMAD R33, R29, R40.reuse, RZ ;  /* 0x000000281d217224 */ /* 0x080fe200078e02ff */
[----:B------:R-:W-:Y:S01]  /*71c0*/  SEL R71, R36, R71, P3 ;  /* 0x0000004724477207 */ /* 0x000fe20001800000 */
[----:B------:R-:W-:Y:S01]  /*71d0*/  IMAD R103, R62, R41, R49 ;  /* 0x000000293e677224 */ /* 0x000fe200078e0231 */
[----:B------:R-:W-:Y:S01]  /*71e0*/  SEL R79, R24, R79, P2 ;  /* 0x0000004f184f7207 */ /* 0x000fe20001000000 */
[----:B------:R-:W-:Y:S01]  /*71f0*/  IMAD.WIDE.U32 R108, R28, R40, RZ ;  /* 0x000000281c6c7225 */ /* 0x000fe200078e00ff */
[----:B------:R-:W-:-:S02]  /*7200*/  SEL R36, R25, R48, P3 ;  /* 0x0000003019247207 */ /* 0x000fc40001800000 */
[----:B------:R-:W0:Y:S01]  /*7210*/  LDS.128 R48, [R56+0x5030] ;  /* 0x0050300038307984 */ /* 0x000e220000000c00 */
        /* <DEDUP_REMOVED lines=20> */
[----:B------:R-:W-:Y:S01]  /*7360*/  ISETP.GT.AND.EX P1, PT, R114, R93, PT, P1 ;  /* 0x0000005d7200720c */ /* 0x000fe20003f24310 */
[-C--:B------:R-:W-:Y:S01]  /*7370*/  IMAD R37, R62, R45.reuse, R37 ;  /* 0x0000002d3e257224 */ /* 0x080fe200078e0225 */
[C---:B------:R-:W-:Y:S01]  /*7380*/  ISETP.GT.AND.EX P2, PT, R33.reuse, R90, PT, P2 ;  /* 0x0000005a2100720c */ /* 0x040fe20003f44320 */
[----:B------:R-:W-:Y:S01]  /*7390*/  IMAD R103, R28, R45, R25 ;  /* 0x0000002d1c677224 */ /* 0x000fe200078e0219 */
[----:B------:R-:W-:Y:S01]  /*73a0*/  SEL R92, R108, R92, P1 ;  /* 0x0000005c6c5c7207 */ /* 0x000fe20000800000 */
[----:B------:R-:W1:Y:S01]  /*73b0*/  LDS.64 R24, [R4+0xe00] ;  /* 0x000e000004187984 */ /* 0x000e620000000a00 */
[----:B------:R-:W-:Y:S01]  /*73c0*/  SEL R90, R33, R90, P2 ;  /* 0x0000005a215a7207 */ /* 0x000fe20001000000 */
[----:B------:R-:W-:Y:S01]  /*73d0*/  IMAD.WIDE.U32 R108, R28, R44, RZ ;  /* 0x0000002c1c6c7225 */ /* 0x000fe200078e00ff */
[----:B------:R-:W-:-:S02]  /*73e0*/  SEL R94, R104, R94, P2 ;  /* 0x0000005e685e7207 */ /* 0x000fc40001000000 */
[----:B------:R-:W-:Y:S01]  /*73f0*/  SEL R93, R114, R93, P1 ;  /* 0x0000005d725d7207 */ /* 0x000fe20000800000 */
[----:B------:R-:W-:Y:S01]  /*7400*/  IMAD R33, R65, R44, RZ ;  /* 0x0000002c41217224 */ /* 0x000fe200078e02ff */
[----:B------:R-:W-:Y:S01]  /*7410*/  SEL R111, R40, R111, P0 ;  /* 0x0000006f286f7207 */ /* 0x000fe20000000000 */
[----:B------:R-:W-:Y:S01]  /*7420*/  IMAD.IADD R103, R109, 0x1, R103 ;  /* 0x000000016d677824 */ /* 0x000fe200078e0267 */
[----:B------:R-:W-:Y:S01]  /*7430*/  ISETP.GT.U32.AND P1, PT, R108, R76, PT ;  /* 0x0000004c6c00720c */ /* 0x000fe20003f24070 */
[----:B------:R-:W-:Y:S01]  /*7440*/  IMAD.WIDE.U32 R104, R64, R44, RZ ;  /* 0x0000002c40687225 */ /* 0x000fe200078e00ff */
[----:B------:R-:W-:Y:S02]  /*7450*/  SEL R95, R112, R95, P3 ;  /* 0x0000005f705f7207 */ /* 0x000fe40001800000 */
[C---:B------:R-:W-:Y:S01]  /*7460*/  ISETP.GT.AND.EX P1, PT, R103.reuse, R72, PT, P1 ;  /* 0x000000486700720c */ /* 0x040fe20003f24310 */
[----:B------:R-:W-:Y:S01]  /*7470*/  IMAD R33, R64, R45, R33 ;  /* 0x0000002d40217224 */ /* 0x000fe200078e0221 */
[----:B------:R-:W-:Y:S01]  /*7480*/  ISETP.GT.U32.AND P2, PT, R104, R77, PT ;  /* 0x0000004d6800720c */ /* 0x000fe20003f44070 */
[----:B------:R-:W-:Y:S01]  /*7490*/  IMAD.WIDE.U32 R40, R62, R44, RZ ;  /* 0x0000002c3e287225 */ /* 0x000fe200078e00ff */
[----:B------:R-:W-:-:S02]  /*74a0*/  SEL R72, R103, R72, P1 ;  /* 0x0000004867487207 */ /* 0x000fc40000800000 */
[----:B------:R-:W-:Y:S01]  /*74b0*/  SEL R76, R108, R76, P1 ;  /* 0x0000004c6c4c7207 */ /* 0x000fe20000800000 */
        /* <DEDUP_REMOVED lines=12> */
[----:B------:R-:W-:Y:S01]  /*7580*/  IMAD R41, R65, R48, RZ ;  /* 0x0000003041297224 */ /* 0x000fe200078e02ff */
[----:B------:R-:W-:Y:S01]  /*7590*/  ISETP.GT.AND.EX P0, PT, R37, R106, PT, P0 ;  /* 0x0000006a2500720c */ /* 0x000fe20003f04300 */
[----:B------:R-:W-:Y:S01]  /*75a0*/  IMAD.WIDE.U32 R28, R28, R48, RZ ;  /* 0x000000301c1c7225 */ /* 0x000fe200078e00ff */
[----:B------:R-:W-:-:S02]  /*75b0*/  SEL R75, R40, R75, P3 ;  /* 0x0000004b284b7207 */ /* 0x000fc40001800000 */
[----:B------:R-:W-:Y:S01]  /*75c0*/  SEL R102, R44, R102, P0 ;  /* 0x000000662c667207 */ /* 0x000fe20000000000 */
[----:B------:R-:W-:Y:S01]  /*75d0*/  IMAD R41, R64, R49, R41 ;  /* 0x0000003140297224 */ /* 0x000fe200078e0229 */
[----:B------:R-:W-:Y:S01]  /*75e0*/  SEL R106, R37, R106, P0 ;  /* 0x0000006a256a7207 */ /* 0x000fe20000000000 */
[----:B------:R-:W-:Y:S01]  /*75f0*/  IMAD.IADD R103, R29, 0x1, R103 ;  /* 0x000000011d677824 */ /* 0x000fe200078e0267 */
[-C--:B------:R-:W-:Y:S01]  /*7600*/  ISETP.GT.U32.AND P0, PT, R28, R69.reuse, PT ;  /* 0x000000451c00720c */ /* 0x080fe20003f04070 */
[----:B------:R-:W-:Y:S01]  /*7610*/  IMAD.WIDE.U32 R64, R64, R48, RZ ;  /* 0x0000003040407225 */ /* 0x000fe200078e00ff */
[----:B------:R-:W-:Y:S02]  /*7620*/  SEL R74, R33, R74, P3 ;  /* 0x0000004a214a7207 */ /* 0x000fe40001800000 */
[----:B------:R-:W-:Y:S01]  /*7630*/  ISETP.GT.AND.EX P0, PT, R103, R66, PT, P0 ;  /* 0x000000426700720c */ /* 0x000fe20003f04300 */
[----:B------:R-:W-:Y:S01]  /*7640*/  IMAD R29, R31, R48, RZ ;  /* 0x000000301f1d7224 */ /* 0x000fe200078e02ff */
[----:B------:R-:W-:Y:S01]  /*7650*/  ISETP.GT.U32.AND P1, PT, R64, R68, PT ;  /* 0x000000444000720c */ /* 0x000fe20003f24070 */
[----:B------:R-:W-:Y:S01]  /*7660*/  IMAD.IADD R104, R65, 0x1, R41 ;  /* 0x0000000141687824 */ /* 0x000fe200078e0229 */
[----:B------:R-:W-:Y:S01]  /*7670*/  SEL R33, R28, R69, P0 ;  /* 0x000000451c217207 */ /* 0x000fe20000000000 */
[----:B------:R-:W-:Y:S01]  /*7680*/  IMAD R29, R30, R49, R29 ;  /* 0x000000311e1d7224 */ /* 0x000fe200078e021d */
[----:B------:R-:W-:Y:S01]  /*7690*/  SEL R73, R112, R73, P2 ;  /* 0x0000004970497207 */ /* 0x000fe20001000000 */
[-C--:B------:R-:W-:Y:S01]  /*76a0*/  IMAD R45, R63, R48.reuse, RZ ;  /* 0x000000303f2d7224 */ /* 0x080fe200078e02ff */
        /* <DEDUP_REMOVED lines=9> */
[----:B------:R-:W0:Y:S02]  /*7740*/  LDS.64 R28, [R4+0xe80] ;  /* 0x000e8000041c7984 */ /* 0x000e240000000a00 */
[----:B------:R-:W-:Y:S01]  /*7750*/  ISETP.GT.AND.EX P3, PT, R41, R96, PT, P3 ;  /* 0x000000602900720c */ /* 0x000fe20003f64330 */
[C---:B-1----:R-:W-:Y:S01]  /*7760*/  IMAD R37, R25.reuse, R26, RZ ;  /* 0x0000001a19257224 */ /* 0x042fe200078e02ff */
[----:B------:R-:W-:Y:S01]  /*7770*/  ISETP.GT.U32.AND P2, PT, R62, R70, PT ;  /* 0x000000463e00720c */ /* 0x000fe20003f44070 */
[----:B------:R-:W-:Y:S01]  /*7780*/  IMAD R49, R25, R34, RZ ;  /* 0x0000002219317224 */ /* 0x000fe200078e02ff */
[----:B------:R-:W-:Y:S01]  /*7790*/  SEL R99, R40, R99, P3 ;  /* 0x0000006328637207 */ /* 0x000fe20001800000 */
[----:B------:R-:W-:Y:S01]  /*77a0*/  IMAD.IADD R48, R63, 0x1, R45 ;  /* 0x000000013f307824 */ /* 0x000fe200078e022d */
[----:B------:R-:W-:Y:S01]  /*77b0*/  SEL R96, R41, R96, P3 ;  /* 0x0000006029607207 */ /* 0x000fe20001800000 */
[----:B------:R-:W-:-:S03]  /*77c0*/  IMAD.WIDE.U32 R44, R24, R26, RZ ;  /* 0x0000001a182c7225 */ /* 0x000fc600078e00ff */
        /* <DEDUP_REMOVED lines=8> */
[----:B------:R-:W-:Y:S02]  /*7850*/  IMAD.IADD R63, R45, 0x1, R37 ;  /* 0x000000012d3f7824 */ /* 0x000fe400078e0225 */
        /* <DEDUP_REMOVED lines=9> */
[C---:B------:R-:W-:Y:S01]  /*78f0*/  IMAD.WIDE.U32 R48, R24.reuse, R38, RZ ;  /* 0x0000002618307225 */ /* 0x040fe200078e00ff */
[----:B------:R-:W-:Y:S02]  /*7900*/  SEL R98, R63, R98, P0 ;  /* 0x000000623f627207 */ /* 0x000fe40000000000 */
[----:B------:R-:W-:Y:S01]  /*7910*/  SEL R100, R37, R100, P1 ;  /* 0x0000006425647207 */ /* 0x000fe20000800000 */
[----:B------:R-:W-:Y:S01]  /*7920*/  IMAD R103, R24, R39, R31 ;  /* 0x0000002718677224 */ /* 0x000fe200078e021f */
[----:B------:R-:W-:Y:S01]  /*7930*/  ISETP.GT.U32.AND P2, PT, R48, R91, PT ;  /* 0x0000005b3000720c */ /* 0x000fe20003f44070 */
[----:B------:R-:W-:-:S02]  /*7940*/  IMAD R25, R24, R51, R25 ;  /* 0x0000003318197224 */ /* 0x000fc400078e0219 */
[----:B------:R-:W-:-:S04]  /*7950*/  IMAD.WIDE.U32 R30, R24, R50, RZ ;  /* 0x00000032181e7225 */ /* 0x000fc800078e00ff */
[----:B------:R-:W-:Y:S01]  /*7960*/  IMAD.IADD R103, R49, 0x1, R103 ;  /* 0x0000000131677824 */ /* 0x000fe200078e0267 */
[----:B------:R-:W-:Y:S01]  /*7970*/  ISETP.GT.U32.AND P3, PT, R30, R33, PT ;  /* 0x000000211e00720c */ /* 0x000fe20003f64070 */
[----:B------:R-:W-:-:S03]  /*7980*/  IMAD.WIDE.U32 R44, R24, R42, RZ ;  /* 0x0000002a182c7225 */ /* 0x000fc600078e00ff */
[C---:B------:R-:W-:Y:S01]  /*7990*/  ISETP.GT.AND.EX P2, PT, R103.reuse, R84, PT, P2 ;  /* 0x000000546700720c */ /* 0x040fe20003f44320 */
[----:B------:R-:W-:Y:S01]  /*79a0*/  IMAD.WIDE.U32 R40, R24, R46, RZ ;  /* 0x0000002e18287225 */ /* 0x000fe200078e00ff */
[----:B------:R-:W-:Y:S02]  /*79b0*/  ISETP.GT.U32.AND P4, PT, R44, R92, PT ;  /* 0x0000005c2c00720c */ /* 0x000fe40003f84070 */
[----:B------:R-:W-:Y:S01]  /*79c0*/  SEL R91, R48, R91, P2 ;  /* 0x0000005b305b7207 */ /* 0x000fe20001000000 */
[----:B------:R-:W-:Y:S01]  /*79d0*/  IMAD R65, R24, R43, R65 ;  /* 0x0000002b18417224 */ /* 0x000fe200078e0241 */
[----:B------:R-:W-:Y:S01]  /*79e0*/  ISETP.GT.U32.AND P5, PT, R40, R76, PT ;  /* 0x0000004c2800720c */ /* 0x000fe20003fa4070 */
[----:B------:R-:W-:Y:S01]  /*79f0*/  IMAD R105, R24, R47, R105 ;  /* 0x0000002f18697224 */ /* 0x000fe200078e0269 */
[----:B------:R-:W-:Y:S01]  /*7a00*/  SEL R84, R103, R84, P2 ;  /* 0x0000005467547207 */ /* 0x000fe20001000000 */
[----:B------:R-:W-:Y:S02]  /*7a10*/  IMAD.IADD R49, R31, 0x1, R25 ;  /* 0x000000011f317824 */ /* 0x000fe400078e0219 */
[----:B------:R-:W1:Y:S01]  /*7a20*/  LDS.64 R24, [R4+0xf00] ;  /* 0x000f000004187984 */ /* 0x000e620000000a00 */
[----:B------:R-:W-:-:S02]  /*7a30*/  IMAD.IADD R62, R45, 0x1, R65 ;  /* 0x000000012d3e7824 */ /* 0x000fc400078e0241 */
[----:B------:R-:W-:Y:S01]  /*7a40*/  IMAD.IADD R65, R41, 0x1, R105 ;  /* 0x0000000129417824 */ /* 0x000fe200078e0269 */
[----:B------:R-:W-:Y:S01]  /*7a50*/  ISETP.GT.AND.EX P3, PT, R49, R66, PT, P3 ;  /* 0x000000423100720c */ /* 0x000fe20003f64330 */
[C---:B0-----:R-:W-:Y:S01]  /*7a60*/  IMAD R63, R29.reuse, R38, RZ ;  /* 0x000000261d3f7224 */ /* 0x041fe200078e02ff */
[----:B------:R-:W-:Y:S01]  /*7a70*/  ISETP.GT.AND.EX P4, PT, R62, R93, PT, P4 ;  /* 0x0000005d3e00720c */ /* 0x000fe20003f84340 */
[----:B------:R-:W-:Y:S01]  /*7a80*/  IMAD R37, R29, R34, RZ ;  /* 0x000000221d257224 */ /* 0x000fe200078e02ff */
[----:B------:R-:W-:Y:S01]  /*7a90*/  ISETP.GT.AND.EX P5, PT, R65, R72, PT, P5 ;  /* 0x000000484100720c */ /* 0x000fe20003fa4350 */
[----:B------:R-:W-:Y:S01]  /*7aa0*/  IMAD R105, R28, R39, R63 ;  /* 0x000000271c697224 */ /* 0x000fe200078e023f */
[----:B------:R-:W-:Y:S01]  /*7ab0*/  SEL R92, R44, R92, P4 ;  /* 0x0000005c2c5c7207 */ /* 0x000fe20002000000 */
[----:B------:R-:W-:Y:S01]  /*7ac0*/  IMAD.WIDE.U32 R44, R28, R38, RZ ;  /* 0x000000261c2c7225 */ /* 0x000fe200078e00ff */
[----:B------:R-:W-:Y:S02]  /*7ad0*/  SEL R70, R30, R33, P3 ;  /* 0x000000211e467207 */ /* 0x000fe40001800000 */
        /* <DEDUP_REMOVED lines=127> */
[----:B0-----:R-:W-:Y:S01]  /*82d0*/  IMAD R27, R25, R28, RZ ;  /* 0x0000001c191b7224 */ /* 0x001fe200078e02ff */
[----:B------:R-:W0:Y:S01]  /*82e0*/  LDS.64 R62, [R4+0x1100] ;  /* 0x00110000043e7984 */ /* 0x000e220000000a00 */
[----:B------:R-:W-:Y:S01]  /*82f0*/  IMAD.IADD R51, R41, 0x1, R45 ;  /* 0x0000000129337824 */ /* 0x000fe200078e022d */
[----:B------:R-:W-:Y:S01]  /*8300*/  ISETP.GT.AND.EX P1, PT, R49, R36, PT, P1 ;  /* 0x000000243100720c */ /* 0x000fe20003f24310 */
[----:B------:R-:W-:Y:S01]  /*8310*/  IMAD.IADD R37, R43, 0x1, R103 ;  /* 0x000000012b257824 */ /* 0x000fe200078e0267 */
[----:B------:R-:W-:Y:S01]  /*8320*/  ISETP.GT.AND.EX P2, PT, R50, R59, PT, P2 ;  /* 0x0000003b3200720c */ /* 0x000fe20003f44320 */
[----:B------:R-:W-:Y:S01]  /*8330*/  IMAD.IADD R43, R39, 0x1, R109 ;  /* 0x00000001272b7824 */ /* 0x000fe200078e026d */
[----:B------:R-:W-:Y:S01]  /*8340*/  SEL R71, R26, R71, P1 ;  /* 0x000000471a477207 */ /* 0x000fe20000800000 */
[----:B------:R-:W-:Y:S01]  /*8350*/  IMAD R39, R29, R24, R27 ;  /* 0x000000181d277224 */ /* 0x000fe200078e021b */
[----:B------:R-:W-:Y:S01]  /*8360*/  ISETP.GT.AND.EX P0, PT, R51, R58, PT, P0 ;  /* 0x0000003a3300720c */ /* 0x000fe20003f04300 */
[----:B------:R-:W2:Y:S01]  /*8370*/  LDS.64 R26, [R4+0x1180] ;  /* 0x00118000041a7984 */ /* 0x000ea20000000a00 */
[----:B------:R-:W-:Y:S01]  /*8380*/  ISETP.GT.AND.EX P3, PT, R37, R110, PT, P3 ;  /* 0x0000006e2500720c */ /* 0x000fe20003f64330 */
[----:B------:R-:W-:Y:S01]  /*8390*/  IMAD.IADD R47, R47, 0x1, R105 ;  /* 0x000000012f2f7824 */ /* 0x000fe200078e0269 */
[----:B------:R-:W-:Y:S01]  /*83a0*/  SEL R45, R40, R60, P0 ;  /* 0x0000003c282d7207 */ /* 0x000fe20000000000 */
        /* <DEDUP_REMOVED lines=35> */
[----:B0-----:R-:W-:Y:S01]  /*85e0*/  IMAD R41, R63, R28, RZ ;  /* 0x0000001c3f297224 */ /* 0x001fe200078e02ff */
[----:B------:R-:W-:Y:S01]  /*85f0*/  ISETP.GT.AND.EX P2, PT, R47, R88, PT, P2 ;  /* 0x000000582f00720c */ /* 0x000fe20003f44320 */
[----:B------:R-:W-:Y:S01]  /*8600*/  IMAD R103, R63, R32, RZ ;  /* 0x000000203f677224 */ /* 0x000fe200078e02ff */
[----:B------:R-:W-:Y:S01]  /*8610*/  ISETP.GT.AND.EX P1, PT, R43, R100, PT, P1 ;  /* 0x000000642b00720c */ /* 0x000fe20003f24310 */
[----:B------:R-:W-:Y:S01]  /*8620*/  IMAD R49, R29, R62, R41 ;  /* 0x0000003e1d317224 */ /* 0x000fe200078e0229 */
[----:B------:R-:W-:Y:S01]  /*8630*/  SEL R86, R40, R86, P2 ;  /* 0x0000005628567207 */ /* 0x000fe20001000000 */
[----:B--2---:R-:W-:Y:S01]  /*8640*/  IMAD R51, R27, R28, RZ ;  /* 0x0000001c1b337224 */ /* 0x004fe200078e02ff */
        /* <DEDUP_REMOVED lines=25> */
[-C--:B-1----:R-:W-:Y:S01]  /*87e0*/  IMAD R51, R63, R36.reuse, RZ ;  /* 0x000000243f337224 */ /* 0x082fe200078e02ff */
[----:B------:R-:W-:Y:S01]  /*87f0*/  ISETP.GT.AND.EX P1, PT, R50, R59, PT, P1 ;  /* 0x0000003b3200720c */ /* 0x000fe20003f24310 */
[----:B------:R-:W-:Y:S01]  /*8800*/  IMAD.WIDE.U32 R46, R24, R36, RZ ;  /* 0x00000024182e7225 */ /* 0x000fe200078e00ff */
[----:B------:R-:W-:-:S02]  /*8810*/  ISETP.GT.AND.EX P3, PT, R29, R58, PT, P3 ;  /* 0x0000003a1d00720c */ /* 0x000fc40003f64330 */
[----:B------:R-:W-:Y:S01]  /*8820*/  SEL R89, R42, R89, P0 ;  /* 0x000000592a597207 */ /* 0x000fe20000000000 */
[----:B------:R-:W-:Y:S01]  /*8830*/  IMAD R103, R62, R37, R51 ;  /* 0x000000253e677224 */ /* 0x000fe200078e0233 */
[----:B------:R-:W-:Y:S01]  /*8840*/  SEL R60, R28, R61, P1 ;  /* 0x0000003d1c3c7207 */ /* 0x000fe20000800000 */
[----:B------:R-:W0:Y:S01]  /*8850*/  LDS.128 R40, [R56+0x3040] ;  /* 0x0030400038287984 */ /* 0x000e220000000c00 */
        /* <DEDUP_REMOVED lines=13> */
[----:B------:R-:W-:Y:S01]  /*8930*/  IMAD R105, R27, R36, RZ ;  /* 0x000000241b697224 */ /* 0x000fe200078e02ff */
[----:B------:R-:W-:Y:S01]  /*8940*/  ISETP.GT.AND.EX P0, PT, R51, R84, PT, P0 ;  /* 0x000000543300720c */ /* 0x000fe20003f04300 */
[----:B------:R-:W-:Y:S01]  /*8950*/  IMAD.WIDE.U32 R28, R62, R36, RZ ;  /* 0x000000243e1c7225 */ /* 0x000fe200078e00ff */
[----:B------:R-:W-:-:S02]  /*8960*/  ISETP.GT.AND.EX P1, PT, R49, R78, PT, P1 ;  /* 0x0000004e3100720c */ /* 0x000fc40003f24310 */
[----:B------:R-:W-:Y:S01]  /*8970*/  SEL R91, R46, R91, P0 ;  /* 0x0000005b2e5b7207 */ /* 0x000fe20000000000 */
[----:B------:R-:W-:Y:S01]  /*8980*/  IMAD R105, R26, R37, R105 ;  /* 0x000000251a697224 */ /* 0x000fe200078e0269 */
[----:B------:R-:W-:Y:S01]  /*8990*/  SEL R32, R32, R44, P1 ;  /* 0x0000002c20207207 */ /* 0x000fe20000800000 */
[----:B------:R-:W-:Y:S01]  /*89a0*/  IMAD.WIDE.U32 R36, R26, R36, RZ ;  /* 0x000000241a247225 */ /* 0x000fe200078e00ff */
[----:B------:R-:W1:Y:S01]  /*89b0*/  LDS.128 R44, [R56+0x4040] ;  /* 0x00404000382c7984 */ /* 0x000e620000000c00 */
[----:B------:R-:W-:Y:S02]  /*89c0*/  ISETP.GT.U32.AND P2, PT, R28, R79, PT ;  /* 0x0000004f1c00720c */ /* 0x000fe40003f44070 */
[----:B------:R-:W-:Y:S01]  /*89d0*/  IMAD.IADD R33, R29, 0x1, R103 ;  /* 0x000000011d217824 */ /* 0x000fe200078e0267 */
[----:B------:R-:W-:Y:S01]  /*89e0*/  ISETP.GT.U32.AND P3, PT, R36, R71, PT ;  /* 0x000000472400720c */ /* 0x000fe20003f64070 */
[----:B------:R-:W-:Y:S01]  /*89f0*/  IMAD.IADD R29, R37, 0x1, R105 ;  /* 0x00000001251d7824 */ /* 0x000fe200078e0269 */
[----:B------:R-:W-:-:S02]  /*8a00*/  SEL R84, R51, R84, P0 ;  /* 0x0000005433547207 */ /* 0x000fc40000000000 */
[----:B------:R-:W-:Y:S02]  /*8a10*/  ISETP.GT.AND.EX P2, PT, R33, R80, PT, P2 ;  /* 0x000000502100720c */ /* 0x000fe40003f44320 */
[----:B------:R-:W-:Y:S02]  /*8a20*/  ISETP.GT.AND.EX P3, PT, R29, R48, PT, P3 ;  /* 0x000000301d00720c */ /* 0x000fe40003f64330 */
[----:B------:R-:W-:Y:S01]  /*8a30*/  SEL R78, R49, R78, P1 ;  /* 0x0000004e314e7207 */ /* 0x000fe20000800000 */
[----:B0-----:R-:W-:Y:S01]  /*8a40*/  IMAD R37, R65, R40, RZ ;  /* 0x0000002841257224 */ /* 0x001fe200078e02ff */
[----:B------:R-:W-:Y:S01]  /*8a50*/  SEL R80, R33, R80, P2 ;  /* 0x0000005021507207 */ /* 0x000fe20001000000 */
[-C--:B------:R-:W-:Y:S01]  /*8a60*/  IMAD R33, R25, R40.reuse, RZ ;  /* 0x0000002819217224 */ /* 0x080fe200078e02ff */
[----:B------:R-:W-:Y:S01]  /*8a70*/  SEL R71, R36, R71, P3 ;  /* 0x0000004724477207 */ /* 0x000fe20001800000 */
[-C--:B------:R-:W-:Y:S01]  /*8a80*/  IMAD R49, R63, R40.reuse, RZ ;  /* 0x000000283f317224 */ /* 0x080fe200078e02ff */
[----:B------:R-:W-:Y:S01]  /*8a90*/  SEL R79, R28, R79, P2 ;  /* 0x0000004f1c4f7207 */ /* 0x000fe20001000000 */
[----:B------:R-:W-:Y:S01]  /*8aa0*/  IMAD R51, R27, R40, RZ ;  /* 0x000000281b337224 */ /* 0x000fe200078e02ff */
[----:B------:R-:W-:Y:S01]  /*8ab0*/  SEL R36, R29, R48, P3 ;  /* 0x000000301d247207 */ /* 0x000fe20001800000 */
[----:B------:R-:W-:-:S04]  /*8ac0*/  IMAD.WIDE.U32 R108, R24, R40, RZ ;  /* 0x00000028186c7225 */ /* 0x000fc800078e00ff */
[----:B------:R-:W-:Y:S01]  /*8ad0*/  IMAD.WIDE.U32 R104, R64, R40, RZ ;  /* 0x0000002840687225 */ /* 0x000fe200078e00ff */
[----:B------:R-:W-:-:S03]  /*8ae0*/  ISETP.GT.U32.AND P1, PT, R108, R92, PT ;  /* 0x0000005c6c00720c */ /* 0x000fc60003f24070 */
[----:B------:R-:W-:Y:S01]  /*8af0*/  IMAD.WIDE.U32 R28, R62, R40, RZ ;  /* 0x000000283e1c7225 */ /* 0x000fe200078e00ff */
[----:B------:R-:W-:-:S03]  /*8b00*/  ISETP.GT.U32.AND P2, PT, R104, R94, PT ;  /* 0x0000005e6800720c */ /* 0x000fc60003f44070 */
[----:B------:R-:W-:Y:S01]  /*8b10*/  IMAD R33, R24, R41, R33 ;  /* 0x0000002918217224 */ /* 0x000fe200078e0221 */
[----:B------:R-:W-:Y:S01]  /*8b20*/  ISETP.GT.U32.AND P3, PT, R28, R107, PT ;  /* 0x0000006b1c00720c */ /* 0x000fe20003f64070 */
[-C--:B------:R-:W-:Y:S02]  /*8b30*/  IMAD R37, R64, R41.reuse, R37 ;  /* 0x0000002940257224 */ /* 0x080fe400078e0225 */
[-C--:B------:R-:W-:Y:S02]  /*8b40*/  IMAD R103, R62, R41.reuse, R49 ;  /* 0x000000293e677224 */ /* 0x080fe400078e0231 */
[C---:B------:R-:W-:Y:S02]  /*8b50*/  IMAD R113, R26.reuse, R41, R51 ;  /* 0x000000291a717224 */ /* 0x040fe400078e0233 */
[----:B------:R-:W-:Y:S01]  /*8b60*/  IMAD.WIDE.U32 R40, R26, R40, RZ ;  /* 0x000000281a287225 */ /* 0x000fe200078e00ff */
[----:B------:R-:W0:Y:S03]  /*8b70*/  LDS.128 R48, [R56+0x5040] ;  /* 0x0050400038307984 */ /* 0x000e260000000c00 */
[----:B------:R-:W-:Y:S01]  /*8b80*/  IMAD.IADD R112, R29, 0x1, R103 ;  /* 0x000000011d707824 */ /* 0x000fe200078e0267 */
[----:B------:R-:W-:Y:S01]  /*8b90*/  ISETP.GT.U32.AND P0, PT, R40, R111, PT ;  /* 0x0000006f2800720c */ /* 0x000fe20003f04070 */
[----:B------:R-:W-:-:S02]  /*8ba0*/  IMAD.IADD R29, R41, 0x1, R113 ;  /* 0x00000001291d7824 */ /* 0x000fc400078e0271 */
        /* <DEDUP_REMOVED lines=24> */
[----:B------:R-:W-:Y:S01]  /*8d30*/  IMAD R33, R64, R45, R33 ;  /* 0x0000002d40217224 */ /* 0x000fe200078e0221 */
[----:B------:R-:W-:Y:S01]  /*8d40*/  ISETP.GT.U32.AND P2, PT, R104, R77, PT ;  /* 0x0000004d6800720c */ /* 0x000fe20003f44070 */
[----:B------:R-:W-:Y:S02]  /*8d50*/  IMAD.IADD R103, R109, 0x1, R103 ;  /* 0x000000016d677824 */ /* 0x000fe400078e0267 */
[----:B------:R-:W-:-:S03]  /*8d60*/  IMAD.WIDE.U32 R40, R62, R44, RZ ;  /* 0x0000002c3e287225 */ /* 0x000fc600078e00ff */
[C---:B------:R-:W-:Y:S01]  /*8d70*/  ISETP.GT.AND.EX P1, PT, R103.reuse, R72, PT, P1 ;  /* 0x000000486700720c */ /* 0x040fe20003f24310 */
        /* <DEDUP_REMOVED lines=28> */
[----:B------:R-:W-:Y:S01]  /*8f40*/  IMAD.IADD R104, R65, 0x1, R41 ;  /* 0x0000000141687824 */ /* 0x000fe200078e0229 */
[----:B------:R-:W-:Y:S01]  /*8f50*/  ISETP.GT.AND.EX P0, PT, R103, R66, PT, P0 ;  /* 0x000000426700720c */ /* 0x000fe20003f04300 */
[----:B------:R-:W-:-:S03]  /*8f60*/  IMAD.WIDE.U32 R40, R26, R48, RZ ;  /* 0x000000301a287225 */ /* 0x000fc600078e00ff */
[----:B------:R-:W-:Y:S01]  /*8f70*/  SEL R33, R24, R70, P0 ;  /* 0x0000004618217207 */ /* 0x000fe20000000000 */
[----:B------:R-:W-:Y:S01]  /*8f80*/  IMAD R25, R26, R49, R25 ;  /* 0x000000311a197224 */ /* 0x000fe200078e0219 */
[-C--:B------:R-:W-:Y:S01]  /*8f90*/  ISETP.GT.AND.EX P1, PT, R104, R57.reuse, PT, P1 ;  /* 0x000000396800720c */ /* 0x080fe20003f24310 */
[----:B------:R-:W-:Y:S01]  /*8fa0*/  IMAD R45, R63, R48, RZ ;  /* 0x000000303f2d7224 */ /* 0x000fe200078e02ff */
[----:B------:R-:W-:Y:S01]  /*8fb0*/  SEL R66, R103, R66, P0 ;  /* 0x0000004267427207 */ /* 0x000fe20000000000 */
[C---:B-1----:R-:W-:Y:S01]  /*8fc0*/  IMAD R27, R29.reuse, R30, RZ ;  /* 0x0000001e1d1b7224 */ /* 0x042fe200078e02ff */
[----:B------:R-:W-:Y:S01]  /*8fd0*/  SEL R68, R64, R68, P1 ;  /* 0x0000004440447207 */ /* 0x000fe20000800000 */
[----:B------:R-:W-:Y:S01]  /*8fe0*/  IMAD R37, R29, R34, RZ ;  /* 0x000000221d257224 */ /* 0x000fe200078e02ff */
[----:B------:R-:W-:Y:S01]  /*8ff0*/  SEL R57, R104, R57, P1 ;  /* 0x0000003968397207 */ /* 0x000fe20000800000 */
[----:B------:R-:W-:Y:S01]  /*9000*/  IMAD.IADD R41, R41, 0x1, R25 ;  /* 0x0000000129297824 */ /* 0x000fe200078e0219 */
[----:B------:R-:W-:Y:S01]  /*9010*/  ISETP.GT.U32.AND P3, PT, R40, R99, PT ;  /* 0x000000632800720c */ /* 0x000fe20003f64070 */
[----:B------:R-:W-:-:S02]  /*9020*/  IMAD R45, R62, R49, R45 ;  /* 0x000000313e2d7224 */ /* 0x000fc400078e022d */
[----:B------:R-:W-:Y:S01]  /*9030*/  IMAD.WIDE.U32 R24, R28, R34, RZ ;  /* 0x000000221c187225 */ /* 0x000fe200078e00ff */
[----:B------:R-:W-:-:S03]  /*9040*/  ISETP.GT.AND.EX P3, PT, R41, R96, PT, P3 ;  /* 0x000000602900720c */ /* 0x000fc60003f64330 */
[----:B------:R-:W-:Y:S01]  /*9050*/  IMAD R37, R28, R35, R37 ;  /* 0x000000231c257224 */ /* 0x000fe200078e0225 */
[----:B------:R-:W-:Y:S01]  /*9060*/  ISETP.GT.U32.AND P4, PT, R24, R101, PT ;  /* 0x000000651800720c */ /* 0x000fe20003f84070 */
[----:B------:R-:W-:Y:S01]  /*9070*/  IMAD R49, R28, R31, R27 ;  /* 0x0000001f1c317224 */ /* 0x000fe200078e021b */
[----:B------:R-:W-:Y:S01]  /*9080*/  SEL R99, R40, R99, P3 ;  /* 0x0000006328637207 */ /* 0x000fe20001800000 */
[----:B------:R-:W0:Y:S01]  /*9090*/  LDS.64 R26, [R4+0x1280] ;  /* 0x00128000041a7984 */ /* 0x000e220000000a00 */
[----:B------:R-:W-:Y:S01]  /*90a0*/  IMAD.IADD R37, R25, 0x1, R37 ;  /* 0x0000000119257824 */ /* 0x000fe200078e0225 */
[----:B------:R-:W-:Y:S01]  /*90b0*/  SEL R96, R41, R96, P3 ;  /* 0x0000006029607207 */ /* 0x000fe20001800000 */
[----:B------:R-:W-:-:S03]  /*90c0*/  IMAD.WIDE.U32 R62, R62, R48, RZ ;  /* 0x000000303e3e7225 */ /* 0x000fc600078e00ff */
[----:B------:R-:W-:Y:S01]  /*90d0*/  ISETP.GT.AND.EX P1, PT, R37, R100, PT, P4 ;  /* 0x000000642500720c */ /* 0x000fe20003f24340 */
[----:B------:R-:W-:Y:S01]  /*90e0*/  IMAD.IADD R48, R63, 0x1, R45 ;  /* 0x000000013f307824 */ /* 0x000fe200078e022d */
[----:B------:R-:W-:Y:S01]  /*90f0*/  ISETP.GT.U32.AND P2, PT, R62, R69, PT ;  /* 0x000000453e00720c */ /* 0x000fe20003f44070 */
[-C--:B------:R-:W-:Y:S01]  /*9100*/  IMAD R63, R29, R38.reuse, RZ ;  /* 0x000000261d3f7224 */ /* 0x080fe200078e02ff */
[----:B------:R-:W-:Y:S01]  /*9110*/  SEL R101, R24, R101, P1 ;  /* 0x0000006518657207 */ /* 0x000fe20000800000 */
[----:B------:R-:W-:Y:S01]  /*9120*/  IMAD.WIDE.U32 R24, R28, R38, RZ ;  /* 0x000000261c187225 */ /* 0x000fe200078e00ff */
[----:B------:R-:W-:Y:S02]  /*9130*/  ISETP.GT.AND.EX P2, PT, R48, R67, PT, P2 ;  /* 0x000000433000720c */ /* 0x000fe40003f44320 */
[----:B------:R-:W-:Y:S01]  /*9140*/  SEL R100, R37, R100, P1 ;  /* 0x0000006425647207 */ /* 0x000fe20000800000 */
[----:B------:R-:W-:Y:S01]  /*9150*/  IMAD R63, R28, R39, R63 ;  /* 0x000000271c3f7224 */ /* 0x000fe200078e023f */
[----:B------:R-:W-:Y:S01]  /*9160*/  SEL R70, R62, R69, P2 ;  /* 0x000000453e467207 */ /* 0x000fe20001000000 */
[----:B------:R-:W-:Y:S01]  /*9170*/  IMAD.WIDE.U32 R44, R28, R30, RZ ;  /* 0x0000001e1c2c7225 */ /* 0x000fe200078e00ff */
[----:B------:R-:W-:-:S02]  /*9180*/  SEL R67, R48, R67, P2 ;  /* 0x0000004330437207 */ /* 0x000fc40001000000 */
[----:B------:R-:W-:Y:S01]  /*9190*/  ISETP.GT.U32.AND P2, PT, R24, R91, PT ;  /* 0x0000005b1800720c */ /* 0x000fe20003f44070 */
[----:B------:R-:W-:Y:S01]  /*91a0*/  IMAD.IADD R103, R25, 0x1, R63 ;  /* 0x0000000119677824 */ /* 0x000fe200078e023f */
[----:B------:R-:W-:Y:S01]  /*91b0*/  ISETP.GT.U32.AND P5, PT, R44, R97, PT ;  /* 0x000000612c00720c */ /* 0x000fe20003fa4070 */
[----:B------:R-:W-:Y:S02]  /*91c0*/  IMAD.IADD R49, R45, 0x1, R49 ;  /* 0x000000012d317824 */ /* 0x000fe400078e0231 */
[----:B------:R-:W-:Y:S01]  /*91d0*/  IMAD R65, R29, R42, RZ ;  /* 0x0000002a1d417224 */ /* 0x000fe200078e02ff */
[----:B------:R-:W-:Y:S01]  /*91e0*/  ISETP.GT.AND.EX P2, PT, R103, R84, PT, P2 ;  /* 0x000000546700720c */ /* 0x000fe20003f44320 */
[----:B------:R-:W-:Y:S01]  /*91f0*/  IMAD R69, R29, R46, RZ ;  /* 0x0000002e1d457224 */ /* 0x000fe200078e02ff */
[----:B------:R-:W-:Y:S01]  /*9200*/  ISETP.GT.AND.EX P0, PT, R49, R98, PT, P5 ;  /* 0x000000623100720c */ /* 0x000fe20003f04350 */
[----:B------:R-:W-:Y:S01]  /*9210*/  IMAD R29, R29, R50, RZ ;  /* 0x000000321d1d7224 */ /* 0x000fe200078e02ff */
[----:B------:R-:W-:Y:S01]  /*9220*/  SEL R91, R24, R91, P2 ;  /* 0x0000005b185b7207 */ /* 0x000fe20001000000 */
[----:B------:R-:W-:Y:S01]  /*9230*/  IMAD R65, R28, R43, R65 ;  /* 0x0000002b1c417224 */ /* 0x000fe200078e0241 */
[----:B------:R-:W1:Y:S01]  /*9240*/  LDS.64 R24, [R4+0x1300] ;  /* 0x0013000004187984 */ /* 0x000e620000000a00 */
[----:B------:R-:W-:Y:S01]  /*9250*/  SEL R97, R44, R97, P0 ;  /* 0x000000612c617207 */ /* 0x000fe20000000000 */
[----:B------:R-:W-:Y:S01]  /*9260*/  IMAD.WIDE.U32 R44, R28, R42, RZ ;  /* 0x0000002a1c2c7225 */ /* 0x000fe200078e00ff */
[----:B------:R-:W-:-:S02]  /*9270*/  SEL R98, R49, R98, P0 ;  /* 0x0000006231627207 */ /* 0x000fc40000000000 */
[----:B------:R-:W-:Y:S01]  /*9280*/  SEL R84, R103, R84, P2 ;  /* 0x0000005467547207 */ /* 0x000fe20001000000 */
[----:B------:R-:W-:Y:S01]  /*9290*/  IMAD.WIDE.U32 R40, R28, R46, RZ ;  /* 0x0000002e1c287225 */ /* 0x000fe200078e00ff */
[----:B------:R-:W-:-:S03]  /*92a0*/  ISETP.GT.U32.AND P4, PT, R44, R92, PT ;  /* 0x0000005c2c00720c */ /* 0x000fc60003f84070 */
[----:B------:R-:W-:Y:S01]  /*92b0*/  IMAD R69, R28, R47, R69 ;  /* 0x0000002f1c457224 */ /* 0x000fe200078e0245 */
[----:B------:R-:W-:Y:S01]  /*92c0*/  ISETP.GT.U32.AND P5, PT, R40, R76, PT ;  /* 0x0000004c2800720c */ /* 0x000fe20003fa4070 */
[C---:B------:R-:W-:Y:S02]  /*92d0*/  IMAD R105, R28.reuse, R51, R29 ;  /* 0x000000331c697224 */ /* 0x040fe400078e021d */
        /* <DEDUP_REMOVED lines=13> */
[C---:B------:R-:W-:Y:S01]  /*93b0*/  IMAD R37, R27.reuse, R34, RZ ;  /* 0x000000221b257224 */ /* 0x040fe200078e02ff */
[----:B------:R-:W-:Y:S01]  /*93c0*/  ISETP.GT.U32.AND P2, PT, R44, R32, PT ;  /* 0x000000202c00720c */ /* 0x000fe20003f44070 */
[----:B------:R-:W-:Y:S01]  /*93d0*/  IMAD R33, R27, R30, RZ ;  /* 0x0000001e1b217224 */ /* 0x000fe200078e02ff */
[----:B------:R-:W-:Y:S01]  /*93e0*/  SEL R76, R40, R76, P5 ;  /* 0x0000004c284c7207 */ /* 0x000fe20002800000 */
[----:B------:R-:W-:Y:S01]  /*93f0*/  IMAD.IADD R45, R45, 0x1, R105 ;  /* 0x000000012d2d7824 */ /* 0x000fe200078e0269 */
[----:B------:R-:W-:Y:S01]  /*9400*/  SEL R93, R48, R93, P4 ;  /* 0x0000005d305d7207 */ /* 0x000fe20002000000 */
[C---:B------:R-:W-:Y:S01]  /*9410*/  IMAD.WIDE.U32 R28, R26.reuse, R34, RZ ;  /* 0x000000221a1c7225 */ /* 0x040fe200078e00ff */
[----:B------:R-:W-:Y:S02]  /*9420*/  SEL R66, R63, R66, P3 ;  /* 0x000000423f427207 */ /* 0x000fe40001800000 */
[----:B------:R-:W-:Y:S01]  /*9430*/  ISETP.GT.AND.EX P2, PT, R45, R78, PT, P2 ;  /* 0x0000004e2d00720c */ /* 0x000fe20003f44320 */
[----:B------:R-:W-:Y:S01]  /*9440*/  IMAD R37, R26, R35, R37 ;  /* 0x000000231a257224 */ /* 0x000fe200078e0225 */
[----:B------:R-:W-:Y:S01]  /*9450*/  ISETP.GT.U32.AND P1, PT, R28, R86, PT ;  /* 0x000000561c00720c */ /* 0x000fe20003f24070 */
[----:B------:R-:W-:Y:S01]  /*9460*/  IMAD.WIDE.U32 R40, R26, R30, RZ ;  /* 0x0000001e1a287225 */ /* 0x000fe200078e00ff */
[----:B------:R-:W-:-:S02]  /*9470*/  SEL R44, R44, R32, P2 ;  /* 0x000000202c2c7207 */ /* 0x000fc40001000000 */
        /* <DEDUP_REMOVED lines=8> */
[----:B------:R-:W-:-:S03]  /*9500*/  IMAD.WIDE.U32 R32, R26, R46, RZ ;  /* 0x0000002e1a207225 */ /* 0x000fc600078e00ff */
        /* <DEDUP_REMOVED lines=116> */
[----:B------:R-:W-:Y:S01]  /*9c50*/  LDS.64 R62, [R4+0x1580] ;  /* 0x00158000043e7984 */ /* 0x000fe20000000a00 */
[----:B------:R-:W-:Y:S01]  /*9c60*/  ISETP.GT.AND.EX P3, PT, R37, R110, PT, P3 ;  /* 0x0000006e2500720c */ /* 0x000fe20003f64330 */
[----:B------:R-:W-:Y:S01]  /*9c70*/  IMAD.IADD R47, R47, 0x1, R105 ;  /* 0x000000012f2f7824 */ /* 0x000fe200078e0269 */
[----:B------:R-:W-:Y:S01]  /*9c80*/  SEL R60, R48, R60, P2 ;  /* 0x0000003c303c7207 */ /* 0x000fe20001000000 */
[----:B------:R-:W0:Y:S01]  /*9c90*/  LDS.64 R30, [R4+0x1500] ;  /* 0x00150000041e7984 */ /* 0x000e220000000a00 */
[----:B------:R-:W-:Y:S01]  /*9ca0*/  IMAD.WIDE.U32 R40, R28, R24, RZ ;  /* 0x000000181c287225 */ /* 0x000fe200078e00ff */
[----:B------:R-:W-:-:S02]  /*9cb0*/  SEL R110, R37, R110, P3 ;  /* 0x0000006e256e7207 */ /* 0x000fc40001800000 */
[----:B------:R-:W-:Y:S01]  /*9cc0*/  ISETP.GT.AND.EX P4, PT, R47, R106, PT, P4 ;  /* 0x0000006a2f00720c */ /* 0x000fe20003f84340 */
[----:B------:R-:W-:Y:S01]  /*9cd0*/  IMAD.IADD R39, R41, 0x1, R39 ;  /* 0x0000000129277824 */ /* 0x000fe200078e0227 */
[----:B------:R-:W-:Y:S01]  /*9ce0*/  SEL R59, R50, R59, P2 ;  /* 0x0000003b323b7207 */ /* 0x000fe20001000000 */
[----:B------:R-:W-:Y:S01]  /*9cf0*/  IMAD R37, R65, R24, RZ ;  /* 0x0000001841257224 */ /* 0x000fe200078e02ff */
[----:B------:R-:W-:Y:S02]  /*9d00*/  ISETP.GT.U32.AND P2, PT, R40, R97, PT ;  /* 0x000000612800720c */ /* 0x000fe40003f44070 */
[----:B------:R-:W-:Y:S01]  /*9d10*/  SEL R102, R46, R102, P4 ;  /* 0x000000662e667207 */ /* 0x000fe20002000000 */
[----:B------:R-:W-:Y:S01]  /*9d20*/  IMAD R37, R25, R64, R37 ;  /* 0x0000004019257224 */ /* 0x000fe200078e0225 */
[----:B------:R-:W-:Y:S02]  /*9d30*/  SEL R58, R49, R58, P0 ;  /* 0x0000003a313a7207 */ /* 0x000fe40000000000 */
[----:B------:R-:W-:Y:S01]  /*9d40*/  SEL R106, R47, R106, P4 ;  /* 0x0000006a2f6a7207 */ /* 0x000fe20002000000 */
[----:B------:R-:W-:Y:S01]  /*9d50*/  IMAD.WIDE.U32 R46, R64, R24, RZ ;  /* 0x00000018402e7225 */ /* 0x000fe200078e00ff */
[----:B------:R-:W-:-:S02]  /*9d60*/  ISETP.GT.AND.EX P5, PT, R43, R96, PT, P5 ;  /* 0x000000602b00720c */ /* 0x000fc40003fa4350 */
        /* <DEDUP_REMOVED lines=36> */
[C---:B------:R-:W-:Y:S01]  /*9fb0*/  IMAD R49, R63.reuse, R24, RZ ;  /* 0x000000183f317224 */ /* 0x040fe200078e02ff */
        /* <DEDUP_REMOVED lines=98> */
[----:B------:R-:W-:Y:S01]  /*a5e0*/  SEL R95, R112, R95, P3 ;  /* 0x0000005f705f7207 */ /* 0x000fe20001800000 */
[-C--:B------:R-:W-:Y:S01]  /*a5f0*/  IMAD.WIDE.U32 R40, R30, R44.reuse, RZ ;  /* 0x0000002c1e287225 */ /* 0x080fe200078e00ff */
[----:B------:R-:W-:Y:S02]  /*a600*/  ISETP.GT.U32.AND P2, PT, R104, R77, PT ;  /* 0x0000004d6800720c */ /* 0x000fe40003f44070 */
[----:B------:R-:W-:Y:S01]  /*a610*/  SEL R93, R114, R93, P1 ;  /* 0x0000005d725d7207 */ /* 0x000fe20000800000 */
        /* <DEDUP_REMOVED lines=12> */
[----:B------:R-:W-:Y:S01]  /*a6e0*/  IMAD R45, R65, R48, RZ ;  /* 0x00000030412d7224 */ /* 0x000fe200078e02ff */
[----:B------:R-:W-:Y:S01]  /*a6f0*/  SEL R77, R104, R77, P2 ;  /* 0x0000004d684d7207 */ /* 0x000fe20001000000 */
[C---:B------:R-:W-:Y:S01]  /*a700*/  IMAD R41, R28.reuse, R49, R29 ;  /* 0x000000311c297224 */ /* 0x040fe200078e021d */
[----:B------:R-:W-:Y:S01]  /*a710*/  ISETP.GT.AND.EX P0, PT, R37, R106, PT, P0 ;  /* 0x0000006a2500720c */ /* 0x000fe20003f04300 */
[----:B------:R-:W-:Y:S01]  /*a720*/  IMAD.WIDE.U32 R28, R28, R48, RZ ;  /* 0x000000301c1c7225 */ /* 0x000fe200078e00ff */
[----:B------:R-:W-:-:S02]  /*a730*/  SEL R74, R33, R74, P3 ;  /* 0x0000004a214a7207 */ /* 0x000fc40001800000 */
[----:B------:R-:W-:Y:S01]  /*a740*/  SEL R102, R44, R102, P0 ;  /* 0x000000662c667207 */ /* 0x000fe20000000000 */
[C---:B------:R-:W-:Y:S01]  /*a750*/  IMAD R45, R64.reuse, R49, R45 ;  /* 0x00000031402d7224 */ /* 0x040fe200078e022d */
[----:B------:R-:W-:Y:S01]  /*a760*/  SEL R106, R37, R106, P0 ;  /* 0x0000006a256a7207 */ /* 0x000fe20000000000 */
[-C--:B------:R-:W-:Y:S01]  /*a770*/  IMAD.WIDE.U32 R64, R64, R48.reuse, RZ ;  /* 0x0000003040407225 */ /* 0x080fe200078e00ff */
[----:B------:R-:W-:Y:S02]  /*a780*/  ISETP.GT.U32.AND P0, PT, R28, R69, PT ;  /* 0x000000451c00720c */ /* 0x000fe40003f04070 */
[----:B------:R-:W-:Y:S01]  /*a790*/  SEL R75, R40, R75, P3 ;  /* 0x0000004b284b7207 */ /* 0x000fe20001800000 */
[----:B------:R-:W-:Y:S01]  /*a7a0*/  IMAD.IADD R33, R29, 0x1, R41 ;  /* 0x000000011d217824 */ /* 0x000fe200078e0229 */
[----:B------:R-:W-:Y:S01]  /*a7b0*/  SEL R73, R112, R73, P2 ;  /* 0x0000004970497207 */ /* 0x000fe20001000000 */
[-C--:B------:R-:W-:Y:S02]  /*a7c0*/  IMAD R31, R31, R48.reuse, RZ ;  /* 0x000000301f1f7224 */ /* 0x080fe400078e02ff */
[----:B------:R-:W-:Y:S01]  /*a7d0*/  IMAD R29, R63, R48, RZ ;  /* 0x000000303f1d7224 */ /* 0x000fe200078e02ff */
[----:B------:R-:W-:Y:S01]  /*a7e0*/  ISETP.GT.AND.EX P0, PT, R33, R66, PT, P0 ;  /* 0x000000422100720c */ /* 0x000fe20003f04300 */
[----:B------:R-:W-:-:S02]  /*a7f0*/  IMAD.IADD R104, R65, 0x1, R45 ;  /* 0x0000000141687824 */ /* 0x000fc400078e022d */
[----:B------:R-:W-:Y:S01]  /*a800*/  IMAD R37, R30, R49, R31 ;  /* 0x000000311e257224 */ /* 0x000fe200078e021f */
[----:B------:R-:W-:Y:S01]  /*a810*/  SEL R69, R28, R69, P0 ;  /* 0x000000451c457207 */ /* 0x000fe20000000000 */
[----:B------:R-:W-:Y:S01]  /*a820*/  IMAD.WIDE.U32 R44, R30, R48, RZ ;  /* 0x000000301e2c7225 */ /* 0x000fe200078e00ff */
[----:B------:R-:W-:-:S03]  /*a830*/  SEL R33, R33, R66, P0 ;  /* 0x0000004221217207 */ /* 0x000fc60000000000 */
[----:B------:R-:W-:Y:S01]  /*a840*/  IMAD R29, R62, R49, R29 ;  /* 0x000000313e1d7224 */ /* 0x000fe200078e021d */
[----:B------:R-:W-:Y:S01]  /*a850*/  ISETP.GT.U32.AND P2, PT, R44, R70, PT ;  /* 0x000000462c00720c */ /* 0x000fe20003f44070 */
[----:B------:R-:W-:-:S04]  /*a860*/  IMAD.WIDE.U32 R30, R62, R48, RZ ;  /* 0x000000303e1e7225 */ /* 0x000fc800078e00ff */
[----:B------:R-:W-:Y:S01]  /*a870*/  IMAD.IADD R103, R109, 0x1, R103 ;  /* 0x000000016d677824 */ /* 0x000fe200078e0267 */
[----:B------:R-:W-:Y:S01]  /*a880*/  ISETP.GT.U32.AND P3, PT, R30, R99, PT ;  /* 0x000000631e00720c */ /* 0x000fe20003f64070 */
[----:B------:R-:W-:Y:S02]  /*a890*/  IMAD.IADD R31, R31, 0x1, R29 ;  /* 0x000000011f1f7824 */ /* 0x000fe400078e021d */
[----:B------:R-:W0:Y:S01]  /*a8a0*/  LDS.64 R28, [R4+0x1680] ;  /* 0x00168000041c7984 */ /* 0x000e220000000a00 */
[----:B-1----:R-:W-:Y:S01]  /*a8b0*/  IMAD R63, R25, R26, RZ ;  /* 0x0000001a193f7224 */ /* 0x002fe200078e02ff */
[----:B------:R-:W-:Y:S01]  /*a8c0*/  ISETP.GT.AND.EX P1, PT, R103, R72, PT, P1 ;  /* 0x000000486700720c */ /* 0x000fe20003f24310 */
[----:B------:R-:W-:Y:S01]  /*a8d0*/  IMAD R65, R25, R34, RZ ;  /* 0x0000002219417224 */ /* 0x000fe200078e02ff */
[----:B------:R-:W-:Y:S01]  /*a8e0*/  ISETP.GT.AND.EX P3, PT, R31, R96, PT, P3 ;  /* 0x000000601f00720c */ /* 0x000fe20003f64330 */
[----:B------:R-:W-:Y:S01]  /*a8f0*/  IMAD.WIDE.U32 R48, R24, R26, RZ ;  /* 0x0000001a18307225 */ /* 0x000fe200078e00ff */
[----:B------:R-:W-:-:S02]  /*a900*/  SEL R76, R108, R76, P1 ;  /* 0x0000004c6c4c7207 */ /* 0x000fc40000800000 */
[----:B------:R-:W-:Y:S01]  /*a910*/  SEL R72, R103, R72, P1 ;  /* 0x0000004867487207 */ /* 0x000fe20000800000 */
[----:B------:R-:W-:Y:S01]  /*a920*/  IMAD R63, R24, R27, R63 ;  /* 0x0000001b183f7224 */ /* 0x000fe200078e023f */
[----:B------:R-:W-:Y:S01]  /*a930*/  ISETP.GT.U32.AND P1, PT, R64, R68, PT ;  /* 0x000000444000720c */ /* 0x000fe20003f24070 */
[----:B------:R-:W-:Y:S01]  /*a940*/  IMAD.IADD R62, R45, 0x1, R37 ;  /* 0x000000012d3e7824 */ /* 0x000fe200078e0225 */
[----:B------:R-:W-:Y:S01]  /*a950*/  ISETP.GT.U32.AND P5, PT, R48, R97, PT ;  /* 0x000000613000720c */ /* 0x000fe20003fa4070 */
        /* <DEDUP_REMOVED lines=11> */
[C---:B------:R-:W-:Y:S01]  /*aa10*/  IMAD R57, R25.reuse, R42, RZ ;  /* 0x0000002a19397224 */ /* 0x040fe200078e02ff */
[----:B------:R-:W-:Y:S01]  /*aa20*/  ISETP.GT.AND.EX P2, PT, R62, R67, PT, P2 ;  /* 0x000000433e00720c */ /* 0x000fe20003f44320 */
[----:B------:R-:W-:Y:S01]  /*aa30*/  IMAD R65, R25, R46, RZ ;  /* 0x0000002e19417224 */ /* 0x000fe200078e02ff */
[----:B------:R-:W-:Y:S01]  /*aa40*/  ISETP.GT.AND.EX P1, PT, R37, R100, PT, P4 ;  /* 0x000000642500720c */ /* 0x000fe20003f24340 */
        /* <DEDUP_REMOVED lines=15> */
[C---:B------:R-:W-:Y:S01]  /*ab40*/  IMAD R65, R24.reuse, R47, R65 ;  /* 0x0000002f18417224 */ /* 0x040fe200078e0241 */
[----:B------:R-:W-:Y:S01]  /*ab50*/  SEL R98, R63, R98, P0 ;  /* 0x000000623f627207 */ /* 0x000fe20000000000 */
[----:B------:R-:W-:-:S02]  /*ab60*/  IMAD R103, R24, R51, R103 ;  /* 0x0000003318677224 */ /* 0x000fc400078e0267 */
[----:B------:R-:W-:-:S04]  /*ab70*/  IMAD.WIDE.U32 R30, R24, R50, RZ ;  /* 0x00000032181e7225 */ /* 0x000fc800078e00ff */
[----:B------:R-:W-:Y:S01]  /*ab80*/  IMAD.IADD R49, R49, 0x1, R25 ;  /* 0x0000000131317824 */ /* 0x000fe200078e0219 */
[----:B------:R-:W-:Y:S01]  /*ab90*/  ISETP.GT.U32.AND P3, PT, R30, R69, PT ;  /* 0x000000451e00720c */ /* 0x000fe20003f64070 */
[----:B------:R-:W1:Y:S01]  /*aba0*/  LDS.64 R24, [R4+0x1700] ;  /* 0x0017000004187984 */ /* 0x000e620000000a00 */
[----:B------:R-:W-:Y:S02]  /*abb0*/  IMAD.IADD R70, R45, 0x1, R57 ;  /* 0x000000012d467824 */ /* 0x000fe400078e0239 */
[----:B------:R-:W-:Y:S01]  /*abc0*/  IMAD.IADD R57, R41, 0x1, R65 ;  /* 0x0000000129397824 */ /* 0x000fe200078e0241 */
[----:B------:R-:W-:Y:S01]  /*abd0*/  ISETP.GT.AND.EX P2, PT, R49, R84, PT, P2 ;  /* 0x000000543100720c */ /* 0x000fe20003f44320 */
[----:B0-----:R-:W-:Y:S01]  /*abe0*/  IMAD R65, R29, R38, RZ ;  /* 0x000000261d417224 */ /* 0x001fe200078e02ff */
[----:B------:R-:W-:Y:S01]  /*abf0*/  ISETP.GT.AND.EX P4, PT, R70, R93, PT, P4 ;  /* 0x0000005d4600720c */ /* 0x000fe20003f84340 */
[----:B------:R-:W-:Y:S01]  /*ac00*/  IMAD.IADD R62, R31, 0x1, R103 ;  /* 0x000000011f3e7824 */ /* 0x000fe200078e0267 */
[----:B------:R-:W-:Y:S01]  /*ac10*/  ISETP.GT.AND.EX P5, PT, R57, R72, PT, P5 ;  /* 0x000000483900720c */ /* 0x000fe20003fa4350 */
[----:B------:R-:W-:Y:S01]  /*ac20*/  IMAD R65, R28, R39, R65 ;  /* 0x000000271c417224 */ /* 0x000fe200078e0241 */
[----:B------:R-:W-:Y:S01]  /*ac30*/  SEL R92, R44, R92, P4 ;  /* 0x0000005c2c5c7207 */ /* 0x000fe20002000000 */
[----:B------:R-:W-:Y:S01]  /*ac40*/  IMAD.WIDE.U32 R44, R28, R38, RZ ;  /* 0x000000261c2c7225 */ /* 0x000fe200078e00ff */
[----:B------:R-:W-:-:S02]  /*ac50*/  SEL R91, R48, R91, P2 ;  /* 0x0000005b305b7207 */ /* 0x000fc40001000000 */
[----:B------:R-:W-:Y:S01]  /*ac60*/  ISETP.GT.AND.EX P3, PT, R62, R33, PT, P3 ;  /* 0x000000213e00720c */ /* 0x000fe20003f64330 */
[----:B------:R-:W-:Y:S01]  /*ac70*/  IMAD R37, R29, R26, RZ ;  /* 0x0000001a1d257224 */ /* 0x000fe200078e02ff */
[----:B------:R-:W-:Y:S01]  /*ac80*/  SEL R76, R40, R76, P5 ;  /* 0x0000004c284c7207 */ /* 0x000fe20002800000 */
[----:B------:R-:W-:Y:S01]  /*ac90*/  IMAD.IADD R45, R45, 0x1, R65 ;  /* 0x000000012d2d7824 */ /* 0x000fe200078e0241 */
        /* <DEDUP_REMOVED lines=12> */
[----:B------:R-:W-:Y:S01]  /*ad60*/  SEL R44, R44, R32, P2 ;  /* 0x000000202c2c7207 */ /* 0x000fe20001000000 */
[----:B------:R-:W-:Y:S01]  /*ad70*/  IMAD.IADD R48, R41, 0x1, R37 ;  /* 0x0000000129307824 */ /* 0x000fe200078e0225 */
[----:B------:R-:W-:Y:S01]  /*ad80*/  ISETP.GT.U32.AND P1, PT, R30, R86, PT ;  /* 0x000000561e00720c */ /* 0x000fe20003f24070 */
[-C--:B------:R-:W-:Y:S01]  /*ad90*/  IMAD R37, R29, R46.reuse, RZ ;  /* 0x0000002e1d257224 */ /* 0x080fe200078e02ff */
[----:B------:R-:W-:Y:S01]  /*ada0*/  SEL R93, R70, R93, P4 ;  /* 0x0000005d465d7207 */ /* 0x000fe20002000000 */
[----:B------:R-:W-:Y:S01]  /*adb0*/  IMAD.IADD R49, R31, 0x1, R63 ;  /* 0x000000011f317824 */ /* 0x000fe200078e023f */
[----:B------:R-:W-:Y:S01]  /*adc0*/  ISETP.GT.AND.EX P0, PT, R48, R87, PT, P0 ;  /* 0x000000573000720c */ /* 0x000fe20003f04300 */
[----:B------:R-:W-:Y:S01]  /*add0*/  IMAD.WIDE.U32 R32, R28, R46, RZ ;  /* 0x0000002e1c207225 */ /* 0x000fe200078e00ff */
[----:B------:R-:W-:-:S02]  /*ade0*/  SEL R78, R45, R78, P2 ;  /* 0x0000004e2d4e7207 */ /* 0x000fc40001000000 */
[----:B------:R-:W-:Y:S01]  /*adf0*/  ISETP.GT.AND.EX P1, PT, R49, R88, PT, P1 ;  /* 0x000000583100720c */ /* 0x000fe20003f24310 */
[----:B------:R-:W-:Y:S01]  /*ae00*/  IMAD R63, R28, R47, R37 ;  /* 0x0000002f1c3f7224 */ /* 0x000fe200078e0225 */
[----:B------:R-:W-:Y:S01]  /*ae10*/  SEL R85, R40, R85, P0 ;  /* 0x0000005528557207 */ /* 0x000fe20000000000 */
[C---:B------:R-:W-:Y:S01]  /*ae20*/  IMAD R31, R29.reuse, R42, RZ ;  /* 0x0000002a1d1f7224 */ /* 0x040fe200078e02ff */
        /* <DEDUP_REMOVED lines=10> */
[----:B-1----:R-:W-:Y:S01]  /*aed0*/  IMAD R37, R25, R26, RZ ;  /* 0x0000001a19257224 */ /* 0x002fe200078e02ff */
[----:B------:R-:W-:Y:S01]  /*aee0*/  SEL R77, R32, R77, P4 ;  /* 0x0000004d204d7207 */ /* 0x000fe20002000000 */
[C---:B------:R-:W-:Y:S01]  /*aef0*/  IMAD R65, R28.reuse, R51, R65 ;  /* 0x000000331c417224 */ /* 0x040fe200078e0241 */
[----:B------:R-:W0:Y:S01]  /*af00*/  LDS.64 R32, [R4+0x1780] ;  /* 0x0017800004207984 */ /* 0x000e220000000a00 */
        /* <DEDUP_REMOVED lines=91> */
[----:B------:R-:W0:Y:S01]  /*b4c0*/  LDS.64 R62, [R4+0x1900] ;  /* 0x00190000043e7984 */ /* 0x000e220000000a00 */
[----:B------:R-:W-:Y:S01]  /*b4d0*/  IMAD.IADD R37, R43, 0x1, R103 ;  /* 0x000000012b257824 */ /* 0x000fe200078e0267 */
[----:B------:R-:W-:Y:S01]  /*b4e0*/  ISETP.GT.AND.EX P1, PT, R45, R36, PT, P1 ;  /* 0x000000242d00720c */ /* 0x000fe20003f24310 */
[----:B------:R-:W-:Y:S01]  /*b4f0*/  IMAD.IADD R43, R39, 0x1, R51 ;  /* 0x00000001272b7824 */ /* 0x000fe200078e0233 */
[----:B------:R-:W-:Y:S01]  /*b500*/  ISETP.GT.AND.EX P0, PT, R49, R58, PT, P0 ;  /* 0x0000003a3100720c */ /* 0x000fe20003f04300 */
[----:B------:R-:W-:Y:S01]  /*b510*/  IMAD R39, R29, R24, R27 ;  /* 0x000000181d277224 */ /* 0x000fe200078e021b */
[----:B------:R-:W-:Y:S01]  /*b520*/  SEL R71, R26, R71, P1 ;  /* 0x000000471a477207 */ /* 0x000fe20000800000 */
[----:B------:R-:W-:Y:S01]  /*b530*/  IMAD.IADD R47, R47, 0x1, R105 ;  /* 0x000000012f2f7824 */ /* 0x000fe200078e0269 */
[----:B------:R-:W2:Y:S01]  /*b540*/  LDS.64 R26, [R4+0x1980] ;  /* 0x00198000041a7984 */ /* 0x000ea20000000a00 */
[----:B------:R-:W-:-:S02]  /*b550*/  ISETP.GT.AND.EX P3, PT, R37, R110, PT, P3 ;  /* 0x0000006e2500720c */ /* 0x000fc40003f64330 */
[----:B------:R-:W-:Y:S01]  /*b560*/  SEL R61, R40, R61, P0 ;  /* 0x0000003d283d7207 */ /* 0x000fe20000000000 */
[----:B------:R-:W-:Y:S01]  /*b570*/  IMAD.WIDE.U32 R40, R24, R28, RZ ;  /* 0x0000001c18287225 */ /* 0x000fe200078e00ff */
[----:B------:R-:W-:Y:S02]  /*b580*/  SEL R110, R37, R110, P3 ;  /* 0x0000006e256e7207 */ /* 0x000fe40001800000 */
[----:B------:R-:W-:Y:S01]  /*b590*/  SEL R60, R48, R60, P2 ;  /* 0x0000003c303c7207 */ /* 0x000fe20001000000 */
[----:B------:R-:W-:Y:S01]  /*b5a0*/  IMAD.IADD R39, R41, 0x1, R39 ;  /* 0x0000000129277824 */ /* 0x000fe200078e0227 */
[----:B------:R-:W-:Y:S01]  /*b5b0*/  ISETP.GT.AND.EX P4, PT, R47, R106, PT, P4 ;  /* 0x0000006a2f00720c */ /* 0x000fe20003f84340 */
[----:B------:R-:W-:Y:S01]  /*b5c0*/  IMAD R37, R65, R28, RZ ;  /* 0x0000001c41257224 */ /* 0x000fe200078e02ff */
[----:B------:R-:W-:Y:S02]  /*b5d0*/  SEL R59, R50, R59, P2 ;  /* 0x0000003b323b7207 */ /* 0x000fe40001000000 */
[----:B------:R-:W-:Y:S01]  /*b5e0*/  ISETP.GT.U32.AND P2, PT, R40, R97, PT ;  /* 0x000000612800720c */ /* 0x000fe20003f44070 */
[----:B------:R-:W-:Y:S01]  /*b5f0*/  IMAD R37, R29, R64, R37 ;  /* 0x000000401d257224 */ /* 0x000fe200078e0225 */
[----:B------:R-:W-:-:S02]  /*b600*/  SEL R102, R46, R102, P4 ;  /* 0x000000662e667207 */ /* 0x000fc40002000000 */
        /* <DEDUP_REMOVED lines=30> */
[----:B--2---:R-:W-:Y:S01]  /*b7f0*/  IMAD R49, R27, R28, RZ ;  /* 0x0000001c1b317224 */ /* 0x004fe200078e02ff */
        /* <DEDUP_REMOVED lines=9> */
[----:B------:R-:W-:Y:S01]  /*b890*/  IMAD R103, R27, R32, RZ ;  /* 0x000000201b677224 */ /* 0x000fe200078e02ff */
[----:B------:R-:W-:Y:S01]  /*b8a0*/  ISETP.GT.U32.AND P0, PT, R42, R89, PT ;  /* 0x000000592a00720c */ /* 0x000fe20003f04070 */
[----:B------:R-:W-:Y:S02]  /*b8b0*/  IMAD R51, R62, R33, R51 ;  /* 0x000000213e337224 */ /* 0x000fe400078e0233 */
[----:B------:R-:W-:Y:S02]  /*b8c0*/  IMAD R49, R29, R26, R49 ;  /* 0x0000001a1d317224 */ /* 0x000fe400078e0231 */
[----:B------:R-:W-:-:S02]  /*b8d0*/  IMAD.IADD R47, R43, 0x1, R47 ;  /* 0x000000012b2f7824 */ /* 0x000fc400078e022f */
[----:B------:R-:W-:-:S03]  /*b8e0*/  IMAD.WIDE.U32 R28, R26, R28, RZ ;  /* 0x0000001c1a1c7225 */ /* 0x000fc600078e00ff */
[----:B------:R-:W-:Y:S01]  /*b8f0*/  ISETP.GT.AND.EX P0, PT, R47, R82, PT, P0 ;  /* 0x000000522f00720c */ /* 0x000fe20003f04300 */
[----:B------:R-:W-:Y:S02]  /*b900*/  IMAD R103, R26, R33, R103 ;  /* 0x000000211a677224 */ /* 0x000fe400078e0267 */
[----:B------:R-:W-:Y:S01]  /*b910*/  IMAD.IADD R46, R41, 0x1, R51 ;  /* 0x00000001292e7824 */ /* 0x000fe200078e0233 */
[----:B------:R-:W-:Y:S01]  /*b920*/  SEL R89, R42, R89, P0 ;  /* 0x000000592a597207 */ /* 0x000fe20000000000 */
[----:B------:R-:W-:Y:S01]  /*b930*/  IMAD.WIDE.U32 R32, R26, R32, RZ ;  /* 0x000000201a207225 */ /* 0x000fe200078e00ff */
[----:B------:R-:W-:Y:S02]  /*b940*/  SEL R82, R47, R82, P0 ;  /* 0x000000522f527207 */ /* 0x000fe40000000000 */
[----:B------:R-:W-:Y:S01]  /*b950*/  ISETP.GT.AND.EX P2, PT, R46, R83, PT, P1 ;  /* 0x000000532e00720c */ /* 0x000fe20003f44310 */
[----:B------:R-:W-:Y:S01]  /*b960*/  IMAD.IADD R50, R29, 0x1, R49 ;  /* 0x000000011d327824 */ /* 0x000fe200078e0231 */
[----:B------:R-:W-:Y:S01]  /*b970*/  ISETP.GT.U32.AND P3, PT, R32, R61, PT ;  /* 0x0000003d2000720c */ /* 0x000fe20003f64070 */
[----:B------:R-:W-:Y:S01]  /*b980*/  IMAD.IADD R29, R33, 0x1, R103 ;  /* 0x00000001211d7824 */ /* 0x000fe200078e0267 */
[----:B------:R-:W-:Y:S01]  /*b990*/  SEL R81, R40, R81, P2 ;  /* 0x0000005128517207 */ /* 0x000fe20001000000 */
[----:B-1----:R-:W-:Y:S01]  /*b9a0*/  IMAD R45, R25, R36, RZ ;  /* 0x00000024192d7224 */ /* 0x002fe200078e02ff */
[----:B------:R-:W0:Y:S01]  /*b9b0*/  LDS.128 R40, [R56+0x3060] ;  /* 0x0030600038287984 */ /* 0x000e220000000c00 */
[----:B------:R-:W-:Y:S01]  /*b9c0*/  ISETP.GT.U32.AND P1, PT, R28, R60, PT ;  /* 0x0000003c1c00720c */ /* 0x000fe20003f24070 */
[----:B------:R-:W-:Y:S01]  /*b9d0*/  IMAD R49, R65, R36, RZ ;  /* 0x0000002441317224 */ /* 0x000fe200078e02ff */
[----:B------:R-:W-:Y:S01]  /*b9e0*/  ISETP.GT.AND.EX P3, PT, R29, R58, PT, P3 ;  /* 0x0000003a1d00720c */ /* 0x000fe20003f64330 */
[-C--:B------:R-:W-:Y:S01]  /*b9f0*/  IMAD R51, R63, R36.reuse, RZ ;  /* 0x000000243f337224 */ /* 0x080fe200078e02ff */
[----:B------:R-:W-:Y:S01]  /*ba00*/  SEL R83, R46, R83, P2 ;  /* 0x000000532e537207 */ /* 0x000fe20001000000 */
[----:B------:R-:W-:Y:S01]  /*ba10*/  IMAD.WIDE.U32 R46, R24, R36, RZ ;  /* 0x00000024182e7225 */ /* 0x000fe200078e00ff */
[----:B------:R-:W-:-:S02]  /*ba20*/  SEL R61, R32, R61, P3 ;  /* 0x0000003d203d7207 */ /* 0x000fc40001800000 */
[----:B------:R-:W-:Y:S01]  /*ba30*/  ISETP.GT.AND.EX P1, PT, R50, R59, PT, P1 ;  /* 0x0000003b3200720c */ /* 0x000fe20003f24310 */
[----:B------:R-:W-:Y:S01]  /*ba40*/  IMAD.WIDE.U32 R32, R64, R36, RZ ;  /* 0x0000002440207225 */ /* 0x000fe200078e00ff */
[----:B------:R-:W-:Y:S02]  /*ba50*/  ISETP.GT.U32.AND P0, PT, R46, R91, PT ;  /* 0x0000005b2e00720c */ /* 0x000fe40003f04070 */
[----:B------:R-:W-:Y:S01]  /*ba60*/  SEL R60, R28, R60, P1 ;  /* 0x0000003c1c3c7207 */ /* 0x000fe20000800000 */
[----:B------:R-:W-:Y:S01]  /*ba70*/  IMAD R45, R24, R37, R45 ;  /* 0x00000025182d7224 */ /* 0x000fe200078e022d */
[----:B------:R-:W-:Y:S01]  /*ba80*/  SEL R59, R50, R59, P1 ;  /* 0x0000003b323b7207 */ /* 0x000fe20000800000 */
[-C--:B------:R-:W-:Y:S01]  /*ba90*/  IMAD R49, R64, R37.reuse, R49 ;  /* 0x0000002540317224 */ /* 0x080fe200078e0231 */
[----:B------:R-:W-:Y:S01]  /*baa0*/  ISETP.GT.U32.AND P1, PT, R32, R44, PT ;  /* 0x0000002c2000720c */ /* 0x000fe20003f24070 */
[----:B------:R-:W-:Y:S01]  /*bab0*/  IMAD R103, R62, R37, R51 ;  /* 0x000000253e677224 */ /* 0x000fe200078e0233 */
[----:B------:R-:W-:Y:S01]  /*bac0*/  SEL R58, R29, R58, P3 ;  /* 0x0000003a1d3a7207 */ /* 0x000fe20001800000 */
        /* <DEDUP_REMOVED lines=13> */
[-C--:B------:R-:W-:Y:S01]  /*bba0*/  ISETP.GT.U32.AND P3, PT, R36, R71.reuse, PT ;  /* 0x000000472400720c */ /* 0x080fe20003f64070 */
[----:B------:R-:W-:Y:S01]  /*bbb0*/  IMAD.IADD R29, R37, 0x1, R105 ;  /* 0x00000001251d7824 */ /* 0x000fe200078e0269 */
[----:B------:R-:W-:Y:S01]  /*bbc0*/  SEL R84, R51, R84, P0 ;  /* 0x0000005433547207 */ /* 0x000fe20000000000 */
[----:B0-----:R-:W-:Y:S01]  /*bbd0*/  IMAD R37, R65, R40, RZ ;  /* 0x0000002841257224 */ /* 0x001fe200078e02ff */
[----:B------:R-:W-:Y:S01]  /*bbe0*/  ISETP.GT.AND.EX P2, PT, R33, R80, PT, P2 ;  /* 0x000000502100720c */ /* 0x000fe20003f44320 */
[----:B------:R-:W-:Y:S01]  /*bbf0*/  IMAD R51, R27, R40, RZ ;  /* 0x000000281b337224 */ /* 0x000fe200078e02ff */
[----:B------:R-:W-:Y:S01]  /*bc00*/  ISETP.GT.AND.EX P3, PT, R29, R48, PT, P3 ;  /* 0x000000301d00720c */ /* 0x000fe20003f64330 */
[----:B------:R-:W-:Y:S01]  /*bc10*/  IMAD.WIDE.U32 R108, R24, R40, RZ ;  /* 0x00000028186c7225 */ /* 0x000fe200078e00ff */
[----:B------:R-:W-:Y:S02]  /*bc20*/  SEL R78, R49, R78, P1 ;  /* 0x0000004e314e7207 */ /* 0x000fe40000800000 */
[----:B------:R-:W-:Y:S01]  /*bc30*/  SEL R80, R33, R80, P2 ;  /* 0x0000005021507207 */ /* 0x000fe20001000000 */
[-C--:B------:R-:W-:Y:S01]  /*bc40*/  IMAD R33, R25, R40.reuse, RZ ;  /* 0x0000002819217224 */ /* 0x080fe200078e02ff */
[----:B------:R-:W-:Y:S01]  /*bc50*/  SEL R71, R36, R71, P3 ;  /* 0x0000004724477207 */ /* 0x000fe20001800000 */
[-C--:B------:R-:W-:Y:S01]  /*bc60*/  IMAD R49, R63, R40.reuse, RZ ;  /* 0x000000283f317224 */ /* 0x080fe200078e02ff */
[----:B------:R-:W-:Y:S01]  /*bc70*/  SEL R79, R28, R79, P2 ;  /* 0x0000004f1c4f7207 */ /* 0x000fe20001000000 */
[----:B------:R-:W-:Y:S01]  /*bc80*/  IMAD.WIDE.U32 R104, R64, R40, RZ ;  /* 0x0000002840687225 */ /* 0x000fe200078e00ff */
[----:B------:R-:W-:-:S02]  /*bc90*/  SEL R36, R29, R48, P3 ;  /* 0x000000301d247207 */ /* 0x000fc40001800000 */
[----:B------:R-:W-:Y:S01]  /*bca0*/  ISETP.GT.U32.AND P1, PT, R108, R92, PT ;  /* 0x0000005c6c00720c */ /* 0x000fe20003f24070 */
        /* <DEDUP_REMOVED lines=55> */
[----:B------:R-:W-:Y:S01]  /*c020*/  SEL R106, R37, R106, P0 ;  /* 0x0000006a256a7207 */ /* 0x000fe20000000000 */
[----:B------:R-:W-:Y:S01]  /*c030*/  IMAD.IADD R104, R25, 0x1, R41 ;  /* 0x0000000119687824 */ /* 0x000fe200078e0229 */
[----:B------:R-:W-:Y:S01]  /*c040*/  ISETP.GT.U32.AND P0, PT, R24, R69, PT ;  /* 0x000000451800720c */ /* 0x000fe20003f04070 */
[-C--:B------:R-:W-:Y:S01]  /*c050*/  IMAD R45, R65, R48.reuse, RZ ;  /* 0x00000030412d7224 */ /* 0x080fe200078e02ff */
[----:B------:R-:W-:Y:S01]  /*c060*/  SEL R75, R40, R75, P3 ;  /* 0x0000004b284b7207 */ /* 0x000fe20001800000 */
[-C--:B------:R-:W-:Y:S01]  /*c070*/  IMAD R63, R63, R48.reuse, RZ ;  /* 0x000000303f3f7224 */ /* 0x080fe200078e02ff */
[----:B------:R-:W-:Y:S01]  /*c080*/  ISETP.GT.AND.EX P0, PT, R104, R57, PT, P0 ;  /* 0x000000396800720c */ /* 0x000fe20003f04300 */
[----:B------:R-:W-:Y:S01]  /*c090*/  IMAD R25, R27, R48, RZ ;  /* 0x000000301b197224 */ /* 0x000fe200078e02ff */
[----:B------:R-:W-:Y:S01]  /*c0a0*/  SEL R74, R33, R74, P3 ;  /* 0x0000004a214a7207 */ /* 0x000fe20001800000 */
[-C--:B------:R-:W-:Y:S01]  /*c0b0*/  IMAD R45, R64, R49.reuse, R45 ;  /* 0x00000031402d7224 */ /* 0x080fe200078e022d */
[----:B------:R-:W-:Y:S01]  /*c0c0*/  ISETP.GT.AND.EX P1, PT, R103, R72, PT, P1 ;  /* 0x000000486700720c */ /* 0x000fe20003f24310 */
        /* <DEDUP_REMOVED lines=8> */
[----:B------:R-:W-:Y:S01]  /*c150*/  IMAD.WIDE.U32 R40, R26, R48, RZ ;  /* 0x000000301a287225 */ /* 0x000fe200078e00ff */
[----:B------:R-:W-:Y:S02]  /*c160*/  ISETP.GT.U32.AND P2, PT, R62, R68, PT ;  /* 0x000000443e00720c */ /* 0x000fe40003f44070 */
[----:B------:R-:W-:Y:S01]  /*c170*/  SEL R57, R104, R57, P0 ;  /* 0x0000003968397207 */ /* 0x000fe20000000000 */
[----:B------:R-:W-:Y:S01]  /*c180*/  IMAD R25, R26, R49, R25 ;  /* 0x000000311a197224 */ /* 0x000fe200078e0219 */
[----:B------:R-:W-:Y:S01]  /*c190*/  ISETP.GT.U32.AND P3, PT, R40, R99, PT ;  /* 0x000000632800720c */ /* 0x000fe20003f64070 */
[----:B-1----:R-:W-:-:S02]  /*c1a0*/  IMAD R69, R29, R34, RZ ;  /* 0x000000221d457224 */ /* 0x002fc400078e02ff */
[----:B------:R-:W-:Y:S02]  /*c1b0*/  IMAD R27, R29, R30, RZ ;  /* 0x0000001e1d1b7224 */ /* 0x000fe400078e02ff */
[----:B------:R-:W-:Y:S02]  /*c1c0*/  IMAD.IADD R65, R65, 0x1, R45 ;  /* 0x0000000141417824 */ /* 0x000fe400078e022d */
[----:B------:R-:W-:Y:S02]  /*c1d0*/  IMAD.IADD R48, R63, 0x1, R37 ;  /* 0x000000013f307824 */ /* 0x000fe400078e0225 */
[----:B------:R-:W-:Y:S01]  /*c1e0*/  IMAD.IADD R41, R41, 0x1, R25 ;  /* 0x0000000129297824 */ /* 0x000fe200078e0219 */
[C---:B------:R-:W-:Y:S01]  /*c1f0*/  ISETP.GT.AND.EX P1, PT, R65.reuse, R66, PT, P1 ;  /* 0x000000424100720c */ /* 0x040fe20003f24310 */
[----:B------:R-:W-:Y:S01]  /*c200*/  IMAD.WIDE.U32 R24, R28, R34, RZ ;  /* 0x000000221c187225 */ /* 0x000fe200078e00ff */
[----:B------:R-:W-:Y:S02]  /*c210*/  ISETP.GT.AND.EX P2, PT, R48, R67, PT, P2 ;  /* 0x000000433000720c */ /* 0x000fe40003f44320 */
[----:B------:R-:W-:Y:S01]  /*c220*/  SEL R64, R64, R70, P1 ;  /* 0x0000004640407207 */ /* 0x000fe20000800000 */
[----:B------:R-:W-:Y:S01]  /*c230*/  IMAD R37, R28, R35, R69 ;  /* 0x000000231c257224 */ /* 0x000fe200078e0245 */
[----:B------:R-:W-:Y:S01]  /*c240*/  ISETP.GT.U32.AND P4, PT, R24, R101, PT ;  /* 0x000000651800720c */ /* 0x000fe20003f84070 */
[----:B------:R-:W-:Y:S01]  /*c250*/  IMAD R49, R28, R31, R27 ;  /* 0x0000001f1c317224 */ /* 0x000fe200078e021b */
[----:B------:R-:W-:Y:S01]  /*c260*/  SEL R66, R65, R66, P1 ;  /* 0x0000004241427207 */ /* 0x000fe20000800000 */
[----:B------:R-:W0:Y:S01]  /*c270*/  LDS.64 R26, [R4+0x1a80] ;  /* 0x001a8000041a7984 */ /* 0x000e220000000a00 */
[----:B------:R-:W-:Y:S01]  /*c280*/  IMAD.IADD R37, R25, 0x1, R37 ;  /* 0x0000000119257824 */ /* 0x000fe200078e0225 */
[----:B------:R-:W-:Y:S01]  /*c290*/  SEL R69, R62, R68, P2 ;  /* 0x000000443e457207 */ /* 0x000fe20001000000 */
[C---:B------:R-:W-:Y:S01]  /*c2a0*/  IMAD R63, R29.reuse, R38, RZ ;  /* 0x000000261d3f7224 */ /* 0x040fe200078e02ff */
[----:B------:R-:W-:Y:S01]  /*c2b0*/  SEL R67, R48, R67, P2 ;  /* 0x0000004330437207 */ /* 0x000fe20001000000 */
[----:B------:R-:W-:Y:S01]  /*c2c0*/  IMAD R65, R29, R42, RZ ;  /* 0x0000002a1d417224 */ /* 0x000fe200078e02ff */
[----:B------:R-:W-:Y:S01]  /*c2d0*/  ISETP.GT.AND.EX P1, PT, R37, R100, PT, P4 ;  /* 0x000000642500720c */ /* 0x000fe20003f24340 */
[C---:B------:R-:W-:Y:S01]  /*c2e0*/  IMAD R63, R28.reuse, R39, R63 ;  /* 0x000000271c3f7224 */ /* 0x040fe200078e023f */
        /* <DEDUP_REMOVED lines=8> */
[----:B------:R-:W-:Y:S01]  /*c370*/  IMAD.WIDE.U32 R44, R28, R30, RZ ;  /* 0x0000001e1c2c7225 */ /* 0x000fe200078e00ff */
[----:B------:R-:W-:Y:S02]  /*c380*/  SEL R100, R37, R100, P1 ;  /* 0x0000006425647207 */ /* 0x000fe40000800000 */
[----:B------:R-:W-:Y:S01]  /*c390*/  ISETP.GT.AND.EX P2, PT, R65, R84, PT, P2 ;  /* 0x000000544100720c */ /* 0x000fe20003f44320 */
[----:B------:R-:W-:Y:S01]  /*c3a0*/  IMAD.IADD R49, R45, 0x1, R49 ;  /* 0x000000012d317824 */ /* 0x000fe200078e0231 */
[----:B------:R-:W-:Y:S01]  /*c3b0*/  ISETP.GT.U32.AND P5, PT, R44, R97, PT ;  /* 0x000000612c00720c */ /* 0x000fe20003fa4070 */
[C---:B------:R-:W-:Y:S01]  /*c3c0*/  IMAD R105, R29.reuse, R46, RZ ;  /* 0x0000002e1d697224 */ /* 0x040fe200078e02ff */
[----:B------:R-:W-:Y:S01]  /*c3d0*/  SEL R91, R24, R91, P2 ;  /* 0x0000005b185b7207 */ /* 0x000fe20001000000 */
[----:B------:R-:W-:Y:S01]  /*c3e0*/  IMAD R29, R29, R50, RZ ;  /* 0x000000321d1d7224 */ /* 0x000fe200078e02ff */
[----:B------:R-:W-:Y:S01]  /*c3f0*/  ISETP.GT.AND.EX P0, PT, R49, R98, PT, P5 ;  /* 0x000000623100720c */ /* 0x000fe20003f04350 */
[----:B------:R-:W1:Y:S01]  /*c400*/  LDS.64 R24, [R4+0x1b00] ;  /* 0x001b000004187984 */ /* 0x000e620000000a00 */
[----:B------:R-:W-:Y:S01]  /*c410*/  IMAD.WIDE.U32 R40, R28, R46, RZ ;  /* 0x0000002e1c287225 */ /* 0x000fe200078e00ff */
[----:B------:R-:W-:-:S02]  /*c420*/  SEL R84, R65, R84, P2 ;  /* 0x0000005441547207 */ /* 0x000fc40001000000 */
[----:B------:R-:W-:Y:S01]  /*c430*/  SEL R97, R44, R97, P0 ;  /* 0x000000612c617207 */ /* 0x000fe20000000000 */
[----:B------:R-:W-:Y:S01]  /*c440*/  IMAD.WIDE.U32 R44, R28, R42, RZ ;  /* 0x0000002a1c2c7225 */ /* 0x000fe200078e00ff */
[----:B------:R-:W-:Y:S02]  /*c450*/  SEL R98, R49, R98, P0 ;  /* 0x0000006231627207 */ /* 0x000fe40000000000 */
[----:B------:R-:W-:Y:S01]  /*c460*/  ISETP.GT.U32.AND P5, PT, R40, R76, PT ;  /* 0x0000004c2800720c */ /* 0x000fe20003fa4070 */
[----:B------:R-:W-:Y:S01]  /*c470*/  IMAD R105, R28, R47, R105 ;  /* 0x0000002f1c697224 */ /* 0x000fe200078e0269 */
[----:B------:R-:W-:Y:S01]  /*c480*/  ISETP.GT.U32.AND P4, PT, R44, R92, PT ;  /* 0x0000005c2c00720c */ /* 0x000fe20003f84070 */
[C---:B------:R-:W-:Y:S02]  /*c490*/  IMAD R109, R28.reuse, R51, R29 ;  /* 0x000000331c6d7224 */ /* 0x040fe400078e021d */
[----:B------:R-:W-:-:S04]  /*c4a0*/  IMAD.WIDE.U32 R28, R28, R50, RZ ;  /* 0x000000321c1c7225 */ /* 0x000fc800078e00ff */
[----:B------:R-:W-:Y:S01]  /*c4b0*/  IMAD.IADD R62, R45, 0x1, R103 ;  /* 0x000000012d3e7824 */ /* 0x000fe200078e0267 */
[----:B------:R-:W-:Y:S01]  /*c4c0*/  ISETP.GT.U32.AND P3, PT, R28, R33, PT ;  /* 0x000000211c00720c */ /* 0x000fe20003f64070 */
[----:B------:R-:W-:Y:S02]  /*c4d0*/  IMAD.IADD R48, R29, 0x1, R109 ;  /* 0x000000011d307824 */ /* 0x000fe400078e026d */
        /* <DEDUP_REMOVED lines=12> */
[----:B------:R-:W-:Y:S01]  /*c5a0*/  ISETP.GT.U32.AND P2, PT, R44, R32, PT ;  /* 0x000000202c00720c */ /* 0x000fe20003f44070 */
        /* <DEDUP_REMOVED lines=67> */
[----:B------:R-:W-:Y:S01]  /*c9e0*/  SEL R83, R64, R83, P1 ;  /* 0x0000005340537207 */ /* 0x000fe20000800000 */
[----:B------:R-:W-:Y:S01]  /*c9f0*/  IMAD.WIDE.U32 R26, R24, R46, RZ ;  /* 0x0000002e181a7225 */ /* 0x000fe200078e00ff */
[----:B------:R-:W-:Y:S02]  /*ca00*/  ISETP.GT.U32.AND P5, PT, R28, R107, PT ;  /* 0x0000006b1c00720c */ /* 0x000fe40003fa4070 */
[----:B------:R-:W-:Y:S01]  /*ca10*/  ISETP.GT.U32.AND P4, PT, R40, R79, PT ;  /* 0x0000004f2800720c */ /* 0x000fe20003f84070 */
        /* <DEDUP_REMOVED lines=17> */
[C---:B------:R-:W-:Y:S01]  /*cb30*/  IMAD R45, R33.reuse, R34, RZ ;  /* 0x00000022212d7224 */ /* 0x040fe200078e02ff */
[----:B------:R-:W-:Y:S01]  /*cb40*/  SEL R75, R26, R75, P2 ;  /* 0x0000004b1a4b7207 */ /* 0x000fe20001000000 */
[----:B------:R-:W-:Y:S01]  /*cb50*/  LDS.64 R28, [R4+0x1c00] ;  /* 0x001c0000041c7984 */ /* 0x000fe20000000a00 */
[----:B------:R-:W-:Y:S01]  /*cb60*/  SEL R69, R24, R69, P3 ;  /* 0x0000004518457207 */ /* 0x000fe20001800000 */
[----:B------:R-:W-:Y:S01]  /*cb70*/  IMAD R31, R33, R38, RZ ;  /* 0x00000026211f7224 */ /* 0x000fe200078e02ff */
[----:B------:R-:W-:Y:S01]  /*cb80*/  SEL R74, R27, R74, P2 ;  /* 0x0000004a1b4a7207 */ /* 0x000fe20001000000 */
[----:B------:R-:W-:Y:S01]  /*cb90*/  LDS.64 R64, [R4+0x1c80] ;  /* 0x001c800004407984 */ /* 0x000fe20000000a00 */
[C---:B------:R-:W-:Y:S01]  /*cba0*/  IMAD R45, R32.reuse, R35, R45 ;  /* 0x00000023202d7224 */ /* 0x040fe200078e022d */
[----:B------:R-:W-:Y:S01]  /*cbb0*/  ISETP.GT.AND.EX P4, PT, R41, R80, PT, P4 ;  /* 0x000000502900720c */ /* 0x000fe20003f84340 */
[----:B------:R-:W-:Y:S01]  /*cbc0*/  IMAD R63, R32, R39, R31 ;  /* 0x00000027203f7224 */ /* 0x000fe200078e021f */
[----:B------:R-:W0:Y:S01]  /*cbd0*/  LDS.128 R24, [R56+0x70] ;  /* 0x0000700038187984 */ /* 0x000e220000000c00 */
[C---:B------:R-:W-:Y:S01]  /*cbe0*/  IMAD R35, R33.reuse, R42, RZ ;  /* 0x0000002a21237224 */ /* 0x040fe200078e02ff */
        /* <DEDUP_REMOVED lines=27> */
[----:B------:R-:W-:Y:S01]  /*cda0*/  ISETP.GT.AND.EX P2, PT, R50, R59, PT, P2 ;  /* 0x0000003b3200720c */ /* 0x000fe20003f44320 */
[----:B------:R-:W-:Y:S01]  /*cdb0*/  IMAD.IADD R37, R43, 0x1, R103 ;  /* 0x000000012b257824 */ /* 0x000fe200078e0267 */
[----:B------:R-:W-:Y:S01]  /*cdc0*/  SEL R48, R48, R61, P0 ;  /* 0x0000003d30307207 */ /* 0x000fe20000000000 */
[----:B0-----:R-:W-:Y:S01]  /*cdd0*/  IMAD R61, R29, R24, RZ ;  /* 0x000000181d3d7224 */ /* 0x001fe200078e02ff */
[----:B------:R-:W-:Y:S01]  /*cde0*/  SEL R45, R40, R60, P2 ;  /* 0x0000003c282d7207 */ /* 0x000fe20001000000 */
[----:B------:R-:W-:Y:S01]  /*cdf0*/  IMAD.IADD R43, R31, 0x1, R51 ;  /* 0x000000011f2b7824 */ /* 0x000fe200078e0233 */
[----:B------:R-:W-:Y:S01]  /*ce00*/  ISETP.GT.AND.EX P1, PT, R41, R36, PT, P1 ;  /* 0x000000242900720c */ /* 0x000fe20003f24310 */
[----:B------:R-:W-:Y:S01]  /*ce10*/  IMAD R51, R25, R28, R61 ;  /* 0x0000001c19337224 */ /* 0x000fe200078e023d */
[----:B------:R-:W-:Y:S01]  /*ce20*/  ISETP.GT.AND.EX P3, PT, R37, R110, PT, P3 ;  /* 0x0000006e2500720c */ /* 0x000fe20003f64330 */
[----:B------:R-:W0:Y:S01]  /*ce30*/  LDS.64 R60, [R4+0x1d80] ;  /* 0x001d8000043c7984 */ /* 0x000e220000000a00 */
[----:B------:R-:W-:Y:S01]  /*ce40*/  IMAD.IADD R47, R47, 0x1, R105 ;  /* 0x000000012f2f7824 */ /* 0x000fe200078e0269 */
[----:B------:R-:W-:Y:S01]  /*ce50*/  SEL R71, R38, R71, P1 ;  /* 0x0000004726477207 */ /* 0x000fe20000800000 */
[----:B------:R-:W-:Y:S01]  /*ce60*/  IMAD.WIDE.U32 R38, R28, R24, RZ ;  /* 0x000000181c267225 */ /* 0x000fe200078e00ff */
[----:B------:R-:W-:-:S02]  /*ce70*/  SEL R110, R37, R110, P3 ;  /* 0x0000006e256e7207 */ /* 0x000fc40001800000 */
[----:B------:R-:W-:Y:S01]  /*ce80*/  ISETP.GT.AND.EX P4, PT, R47, R106, PT, P4 ;  /* 0x0000006a2f00720c */ /* 0x000fe20003f84340 */
[----:B------:R-:W-:Y:S01]  /*ce90*/  IMAD.IADD R39, R39, 0x1, R51 ;  /* 0x0000000127277824 */ /* 0x000fe200078e0233 */
[----:B------:R-:W-:Y:S01]  /*cea0*/  SEL R31, R50, R59, P2 ;  /* 0x0000003b321f7207 */ /* 0x000fe20001000000 */
[-C--:B------:R-:W-:Y:S01]  /*ceb0*/  IMAD R37, R65, R24.reuse, RZ ;  /* 0x0000001841257224 */ /* 0x080fe200078e02ff */
[----:B------:R-:W-:Y:S01]  /*cec0*/  ISETP.GT.U32.AND P2, PT, R38, R97, PT ;  /* 0x000000612600720c */ /* 0x000fe20003f44070 */
[----:B------:R-:W-:Y:S01]  /*ced0*/  IMAD.WIDE.U32 R50, R64, R24, RZ ;  /* 0x0000001840327225 */ /* 0x000fe200078e00ff */
[----:B------:R-:W-:Y:S02]  /*cee0*/  SEL R102, R46, R102, P4 ;  /* 0x000000662e667207 */ /* 0x000fe40002000000 */
[----:B------:R-:W-:Y:S01]  /*cef0*/  ISETP.GT.AND.EX P5, PT, R43, R96, PT, P5 ;  /* 0x000000602b00720c */ /* 0x000fe20003fa4350 */
[----:B------:R-:W-:Y:S01]  /*cf00*/  IMAD R37, R25, R64, R37 ;  /* 0x0000004019257224 */ /* 0x000fe200078e0225 */
[----:B------:R-:W-:-:S02]  /*cf10*/  SEL R46, R49, R58, P0 ;  /* 0x0000003a312e7207 */ /* 0x000fc40000000000 */
[----:B------:R-:W-:Y:S01]  /*cf20*/  ISETP.GT.AND.EX P0, PT, R39, R98, PT, P2 ;  /* 0x000000622700720c */ /* 0x000fe20003f04320 */
[----:B------:R-:W-:Y:S01]  /*cf30*/  IMAD.IADD R58, R51, 0x1, R37 ;  /* 0x00000001333a7824 */ /* 0x000fe200078e0225 */
[----:B------:R-:W-:Y:S02]  /*cf40*/  SEL R99, R30, R99, P5 ;  /* 0x000000631e637207 */ /* 0x000fe40002800000 */
[----:B------:R-:W-:Y:S01]  /*cf50*/  SEL R30, R41, R36, P1 ;  /* 0x00000024291e7207 */ /* 0x000fe20000800000 */
[-C--:B-1----:R-:W-:Y:S01]  /*cf60*/  IMAD R41, R29, R32.reuse, RZ ;  /* 0x000000201d297224 */ /* 0x082fe200078e02ff */
[----:B------:R-:W-:Y:S01]  /*cf70*/  SEL R97, R38, R97, P0 ;  /* 0x0000006126617207 */ /* 0x000fe20000000000 */
[----:B------:R-:W-:Y:S01]  /*cf80*/  IMAD R49, R65, R32, RZ ;  /* 0x0000002041317224 */ /* 0x000fe200078e02ff */
[----:B------:R-:W-:Y:S02]  /*cf90*/  SEL R98, R39, R98, P0 ;  /* 0x0000006227627207 */ /* 0x000fe40000000000 */
[----:B------:R-:W1:Y:S01]  /*cfa0*/  LDS.128 R36, [R56+0x2070] ;  /* 0x0020700038247984 */ /* 0x000e620000000c00 */
[----:B------:R-:W-:Y:S01]  /*cfb0*/  SEL R111, R42, R111, P3 ;  /* 0x0000006f2a6f7207 */ /* 0x000fe20001800000 */
[-C--:B------:R-:W-:Y:S01]  /*cfc0*/  IMAD R49, R64, R33.reuse, R49 ;  /* 0x0000002140317224 */ /* 0x080fe200078e0231 */
[----:B------:R-:W-:Y:S01]  /*cfd0*/  SEL R106, R47, R106, P4 ;  /* 0x0000006a2f6a7207 */ /* 0x000fe20002000000 */
[C---:B------:R-:W-:Y:S01]  /*cfe0*/  IMAD R47, R28.reuse, R33, R41 ;  /* 0x000000211c2f7224 */ /* 0x040fe200078e0229 */
[----:B------:R-:W-:Y:S01]  /*cff0*/  SEL R96, R43, R96, P5 ;  /* 0x000000602b607207 */ /* 0x000fe20002800000 */
[----:B------:R-:W-:Y:S01]  /*d000*/  IMAD.WIDE.U32 R42, R28, R32, RZ ;  /* 0x000000201c2a7225 */ /* 0x000fe200078e00ff */
[----:B------:R-:W-:-:S03]  /*d010*/  ISETP.GT.U32.AND P0, PT, R50, R85, PT ;  /* 0x000000553200720c */ /* 0x000fc60003f04070 */
        /* <DEDUP_REMOVED lines=13> */
[----:B0-----:R-:W-:Y:S01]  /*d0f0*/  IMAD R51, R61, R24, RZ ;  /* 0x000000183d337224 */ /* 0x001fe200078e02ff */
[----:B------:R-:W-:Y:S01]  /*d100*/  SEL R86, R40, R86, P2 ;  /* 0x0000005628567207 */ /* 0x000fe20001000000 */
[----:B------:R-:W-:Y:S01]  /*d110*/  IMAD.WIDE.U32 R40, R62, R32, RZ ;  /* 0x000000203e287225 */ /* 0x000fe200078e00ff */
[----:B------:R-:W-:-:S02]  /*d120*/  SEL R100, R43, R100, P1 ;  /* 0x000000642b647207 */ /* 0x000fc40000800000 */
[----:B------:R-:W-:Y:S01]  /*d130*/  SEL R88, R47, R88, P2 ;  /* 0x000000582f587207 */ /* 0x000fe20001000000 */
[----:B------:R-:W-:Y:S01]  /*d140*/  IMAD R59, R62, R33, R59 ;  /* 0x000000213e3b7224 */ /* 0x000fe200078e023b */
[----:B------:R-:W-:Y:S01]  /*d150*/  ISETP.GT.U32.AND P1, PT, R40, R81, PT ;  /* 0x000000512800720c */ /* 0x000fe20003f24070 */
[----:B------:R-:W-:Y:S01]  /*d160*/  IMAD.WIDE.U32 R42, R62, R24, RZ ;  /* 0x000000183e2a7225 */ /* 0x000fe200078e00ff */
[----:B------:R-:W-:-:S03]  /*d170*/  SEL R87, R58, R87, P0 ;  /* 0x000000573a577207 */ /* 0x000fc60000000000 */
[----:B------:R-:W-:Y:S01]  /*d180*/  IMAD R103, R61, R32, RZ ;  /* 0x000000203d677224 */ /* 0x000fe200078e02ff */
[----:B------:R-:W-:Y:S01]  /*d190*/  ISETP.GT.U32.AND P0, PT, R42, R89, PT ;  /* 0x000000592a00720c */ /* 0x000fe20003f04070 */
[----:B------:R-:W-:Y:S02]  /*d1a0*/  IMAD R51, R25, R60, R51 ;  /* 0x0000003c19337224 */ /* 0x000fe400078e0233 */
        /* <DEDUP_REMOVED lines=13> */
[----:B-1----:R-:W-:Y:S01]  /*d280*/  IMAD R51, R63, R36, RZ ;  /* 0x000000243f337224 */ /* 0x002fe200078e02ff */
[----:B------:R-:W-:Y:S01]  /*d290*/  ISETP.GT.AND.EX P0, PT, R49, R82, PT, P0 ;  /* 0x000000523100720c */ /* 0x000fe20003f04300 */
        /* <DEDUP_REMOVED lines=8> */
[----:B------:R-:W0:Y:S01]  /*d320*/  LDS.128 R40, [R56+0x3070] ;  /* 0x0030700038287984 */ /* 0x000e220000000c00 */
[----:B------:R-:W-:Y:S01]  /*d330*/  IMAD R45, R65, R36, RZ ;  /* 0x00000024412d7224 */ /* 0x000fe200078e02ff */
[----:B------:R-:W-:Y:S01]  /*d340*/  SEL R82, R49, R82, P0 ;  /* 0x0000005231527207 */ /* 0x000fe20000000000 */
[----:B------:R-:W-:Y:S01]  /*d350*/  IMAD R31, R28, R37, R31 ;  /* 0x000000251c1f7224 */ /* 0x000fe200078e021f */
[----:B------:R-:W-:Y:S01]  /*d360*/  SEL R59, R32, R48, P3 ;  /* 0x00000030203b7207 */ /* 0x000fe20001800000 */
[----:B------:R-:W-:Y:S01]  /*d370*/  IMAD.WIDE.U32 R48, R28, R36, RZ ;  /* 0x000000241c307225 */ /* 0x000fe200078e00ff */
[----:B------:R-:W-:-:S03]  /*d380*/  SEL R32, R25, R46, P3 ;  /* 0x0000002e19207207 */ /* 0x000fc60001800000 */
[----:B------:R-:W-:Y:S01]  /*d390*/  IMAD.WIDE.U32 R46, R64, R36, RZ ;  /* 0x00000024402e7225 */ /* 0x000fe200078e00ff */
[----:B------:R-:W-:-:S03]  /*d3a0*/  ISETP.GT.U32.AND P0, PT, R48, R91, PT ;  /* 0x0000005b3000720c */ /* 0x000fc60003f04070 */
[----:B------:R-:W-:Y:S01]  /*d3b0*/  IMAD R45, R64, R37, R45 ;  /* 0x00000025402d7224 */ /* 0x000fe200078e022d */
[----:B------:R-:W-:Y:S01]  /*d3c0*/  ISETP.GT.U32.AND P1, PT, R46, R44, PT ;  /* 0x0000002c2e00720c */ /* 0x000fe20003f24070 */
[----:B------:R-:W-:Y:S02]  /*d3d0*/  IMAD.IADD R51, R49, 0x1, R31 ;  /* 0x0000000131337824 */ /* 0x000fe400078e021f */
[----:B------:R-:W-:Y:S02]  /*d3e0*/  IMAD.IADD R49, R47, 0x1, R45 ;  /* 0x000000012f317824 */ /* 0x000fe400078e022d */
[----:B------:R-:W-:Y:S01]  /*d3f0*/  IMAD.WIDE.U32 R24, R62, R36, RZ ;  /* 0x000000243e187225 */ /* 0x000fe200078e00ff */
[----:B------:R-:W-:Y:S02]  /*d400*/  ISETP.GT.AND.EX P0, PT, R51, R84, PT, P0 ;  /* 0x000000543300720c */ /* 0x000fe40003f04300 */
[----:B------:R-:W-:Y:S01]  /*d410*/  ISETP.GT.AND.EX P1, PT, R49, R78, PT, P1 ;  /* 0x0000004e3100720c */ /* 0x000fe20003f24310 */
[----:B------:R-:W-:Y:S01]  /*d420*/  IMAD.WIDE.U32 R36, R60, R36, RZ ;  /* 0x000000243c247225 */ /* 0x000fe200078e00ff */
[----:B------:R-:W-:-:S02]  /*d430*/  ISETP.GT.U32.AND P2, PT, R24, R79, PT ;  /* 0x0000004f1800720c */ /* 0x000fc40003f44070 */
[----:B------:R-:W-:Y:S01]  /*d440*/  SEL R84, R51, R84, P0 ;  /* 0x0000005433547207 */ /* 0x000fe20000000000 */
[----:B------:R-:W-:Y:S01]  /*d450*/  IMAD.IADD R31, R25, 0x1, R103 ;  /* 0x00000001191f7824 */ /* 0x000fe200078e0267 */
[----:B------:R-:W-:Y:S01]  /*d460*/  ISETP.GT.U32.AND P3, PT, R36, R71, PT ;  /* 0x000000472400720c */ /* 0x000fe20003f64070 */
[----:B------:R-:W-:Y:S01]  /*d470*/  IMAD.IADD R25, R37, 0x1, R105 ;  /* 0x0000000125197824 */ /* 0x000fe200078e0269 */
[----:B------:R-:W-:Y:S02]  /*d480*/  SEL R37, R46, R44, P1 ;  /* 0x0000002c2e257207 */ /* 0x000fe40000800000 */
[----:B------:R-:W1:Y:S01]  /*d490*/  LDS.128 R44, [R56+0x4070] ;  /* 0x00407000382c7984 */ /* 0x000e620000000c00 */
[----:B------:R-:W-:Y:S02]  /*d4a0*/  ISETP.GT.AND.EX P2, PT, R31, R80, PT, P2 ;  /* 0x000000501f00720c */ /* 0x000fe40003f44320 */
[----:B------:R-:W-:Y:S02]  /*d4b0*/  ISETP.GT.AND.EX P3, PT, R25, R30, PT, P3 ;  /* 0x0000001e1900720c */ /* 0x000fe40003f64330 */
[----:B------:R-:W-:-:S02]  /*d4c0*/  SEL R78, R49, R78, P1 ;  /* 0x0000004e314e7207 */ /* 0x000fc40000800000 */
[----:B------:R-:W-:Y:S01]  /*d4d0*/  SEL R71, R36, R71, P3 ;  /* 0x0000004724477207 */ /* 0x000fe20001800000 */
[----:B0-----:R-:W-:Y:S01]  /*d4e0*/  IMAD R49, R29, R40, RZ ;  /* 0x000000281d317224 */ /* 0x001fe200078e02ff */
[----:B------:R-:W-:Y:S01]  /*d4f0*/  SEL R80, R31, R80, P2 ;  /* 0x000000501f507207 */ /* 0x000fe20001000000 */
[----:B------:R-:W-:Y:S01]  /*d500*/  IMAD R51, R65, R40, RZ ;  /* 0x0000002841337224 */ /* 0x000fe200078e02ff */
[----:B------:R-:W-:Y:S01]  /*d510*/  SEL R36, R25, R30, P3 ;  /* 0x0000001e19247207 */ /* 0x000fe20001800000 */
[----:B------:R-:W-:Y:S01]  /*d520*/  IMAD.WIDE.U32 R30, R64, R40, RZ ;  /* 0x00000028401e7225 */ /* 0x000fe200078e00ff */
[----:B------:R-:W-:Y:S02]  /*d530*/  SEL R91, R48, R91, P0 ;  /* 0x0000005b305b7207 */ /* 0x000fe40000000000 */
[----:B------:R-:W-:Y:S01]  /*d540*/  SEL R79, R24, R79, P2 ;  /* 0x0000004f184f7207 */ /* 0x000fe20001000000 */
[-C--:B------:R-:W-:Y:S01]  /*d550*/  IMAD R109, R64, R41.reuse, R51 ;  /* 0x00000029406d7224 */ /* 0x080fe200078e0233 */
[----:B------:R-:W-:Y:S01]  /*d560*/  ISETP.GT.U32.AND P2, PT, R30, R94, PT ;  /* 0x0000005e1e00720c */ /* 0x000fe20003f44070 */
[----:B------:R-:W-:-:S02]  /*d570*/  IMAD R103, R28, R41, R49 ;  /* 0x000000291c677224 */ /* 0x000fc400078e0231 */
[----:B------:R-:W0:Y:S01]  /*d580*/  LDS.128 R48, [R56+0x5070] ;  /* 0x0050700038307984 */ /* 0x000e220000000c00 */
[----:B------:R-:W-:Y:S02]  /*d590*/  IMAD.IADD R31, R31, 0x1, R109 ;  /* 0x000000011f1f7824 */ /* 0x000fe400078e026d */
[----:B------:R-:W-:-:S03]  /*d5a0*/  IMAD.WIDE.U32 R104, R28, R40, RZ ;  /* 0x000000281c687225 */ /* 0x000fc600078e00ff */
[----:B------:R-:W-:Y:S01]  /*d5b0*/  ISETP.GT.AND.EX P2, PT, R31, R90, PT, P2 ;  /* 0x0000005a1f00720c */ /* 0x000fe20003f44320 */
[----:B------:R-:W-:Y:S01]  /*d5c0*/  IMAD R113, R63, R40, RZ ;  /* 0x000000283f717224 */ /* 0x000fe200078e02ff */
        /* <DEDUP_REMOVED lines=9> */
[----:B------:R-:W-:Y:S01]  /*d660*/  IMAD R115, R60, R41, R115 ;  /* 0x000000293c737224 */ /* 0x000fe200078e0273 */
[----:B------:R-:W-:Y:S01]  /*d670*/  SEL R92, R104, R92, P1 ;  /* 0x0000005c685c7207 */ /* 0x000fe20000800000 */
[----:B-1----:R-:W-:Y:S01]  /*d680*/  IMAD R31, R29, R44, RZ ;  /* 0x0000002c1d1f7224 */ /* 0x002fe200078e02ff */
[----:B------:R-:W-:Y:S01]  /*d690*/  SEL R93, R112, R93, P1 ;  /* 0x0000005d705d7207 */ /* 0x000fe20000800000 */
[----:B------:R-:W-:-:S04]  /*d6a0*/  IMAD.WIDE.U32 R40, R60, R40, RZ ;  /* 0x000000283c287225 */ /* 0x000fc800078e00ff */
[----:B------:R-:W-:Y:S01]  /*d6b0*/  IMAD R103, R28, R45, R31 ;  /* 0x0000002d1c677224 */ /* 0x000fe200078e021f */
[----:B------:R-:W-:Y:S01]  /*d6c0*/  ISETP.GT.U32.AND P0, PT, R40, R111, PT ;  /* 0x0000006f2800720c */ /* 0x000fe20003f04070 */
[----:B------:R-:W1:Y:S01]  /*d6d0*/  LDS.64 R30, [R4+0x1e00] ;  /* 0x001e0000041e7984 */ /* 0x000e620000000a00 */
[----:B------:R-:W-:Y:S02]  /*d6e0*/  IMAD.IADD R108, R25, 0x1, R113 ;  /* 0x00000001196c7824 */ /* 0x000fe400078e0271 */
[----:B------:R-:W-:Y:S02]  /*d6f0*/  IMAD.IADD R25, R41, 0x1, R115 ;  /* 0x0000000129197824 */ /* 0x000fe400078e0273 */
[-C--:B------:R-:W-:Y:S01]  /*d700*/  IMAD R109, R65, R44.reuse, RZ ;  /* 0x0000002c416d7224 */ /* 0x080fe200078e02ff */
[----:B------:R-:W-:Y:S01]  /*d710*/  ISETP.GT.AND.EX P3, PT, R108, R95, PT, P3 ;  /* 0x0000005f6c00720c */ /* 0x000fe20003f64330 */
[----:B------:R-:W-:Y:S01]  /*d720*/  IMAD R113, R63, R44, RZ ;  /* 0x0000002c3f717224 */ /* 0x000fe200078e02ff */
[----:B------:R-:W-:Y:S01]  /*d730*/  ISETP.GT.AND.EX P0, PT, R25, R110, PT, P0 ;  /* 0x0000006e1900720c */ /* 0x000fe20003f04300 */
        /* <DEDUP_REMOVED lines=9> */
[----:B------:R-:W-:-:S03]  /*d7d0*/  ISETP.GT.U32.AND P2, PT, R40, R77, PT ;  /* 0x0000004d2800720c */ /* 0x000fc60003f44070 */
[----:B------:R-:W-:Y:S01]  /*d7e0*/  IMAD R109, R64, R45, R109 ;  /* 0x0000002d406d7224 */ /* 0x000fe200078e026d */
[----:B------:R-:W-:Y:S01]  /*d7f0*/  ISETP.GT.U32.AND P3, PT, R24, R75, PT ;  /* 0x0000004b1800720c */ /* 0x000fe20003f64070 */
[-C--:B------:R-:W-:Y:S02]  /*d800*/  IMAD R113, R62, R45.reuse, R113 ;  /* 0x0000002d3e717224 */ /* 0x080fe400078e0271 */
        /* <DEDUP_REMOVED lines=9> */
[----:B------:R-:W-:Y:S01]  /*d8a0*/  IMAD.IADD R25, R25, 0x1, R113 ;  /* 0x0000000119197824 */ /* 0x000fe200078e0271 */
[----:B------:R-:W-:Y:S01]  /*d8b0*/  SEL R77, R40, R77, P2 ;  /* 0x0000004d284d7207 */ /* 0x000fe20001000000 */
[C---:B------:R-:W-:Y:S01]  /*d8c0*/  IMAD R45, R28.reuse, R49, R29 ;  /* 0x000000311c2d7224 */ /* 0x040fe200078e021d */
[----:B------:R-:W-:Y:S01]  /*d8d0*/  ISETP.GT.AND.EX P1, PT, R103, R72, PT, P1 ;  /* 0x000000486700720c */ /* 0x000fe20003f24310 */
        /* <DEDUP_REMOVED lines=8> */
[----:B------:R-:W-:Y:S01]  /*d960*/  SEL R74, R25, R74, P3 ;  /* 0x0000004a194a7207 */ /* 0x000fe20001800000 */
[----:B------:R-:W-:Y:S01]  /*d970*/  IMAD R103, R63, R48, RZ ;  /* 0x000000303f677224 */ /* 0x000fe200078e02ff */
[----:B------:R-:W-:Y:S01]  /*d980*/  SEL R106, R41, R106, P0 ;  /* 0x0000006a296a7207 */ /* 0x000fe20000000000 */
[----:B------:R-:W-:Y:S01]  /*d990*/  IMAD R63, R64, R49, R65 ;  /* 0x00000031403f7224 */ /* 0x000fe200078e0241 */
[----:B------:R-:W-:Y:S01]  /*d9a0*/  ISETP.GT.U32.AND P0, PT, R28, R70, PT ;  /* 0x000000461c00720c */ /* 0x000fe20003f04070 */
[----:B------:R-:W-:Y:S01]  /*d9b0*/  IMAD.WIDE.U32 R64, R64, R48, RZ ;  /* 0x0000003040407225 */ /* 0x000fe200078e00ff */
[----:B------:R-:W-:-:S02]  /*d9c0*/  SEL R76, R104, R76, P1 ;  /* 0x0000004c684c7207 */ /* 0x000fc40000800000 */
[----:B------:R-:W-:Y:S01]  /*d9d0*/  ISETP.GT.AND.EX P0, PT, R44, R57, PT, P0 ;  /* 0x000000392c00720c */ /* 0x000fe20003f04300 */
[----:B------:R-:W-:Y:S01]  /*d9e0*/  IMAD.WIDE.U32 R24, R60, R48, RZ ;  /* 0x000000303c187225 */ /* 0x000fe200078e00ff */
[----:B------:R-:W-:Y:S02]  /*d9f0*/  ISETP.GT.U32.AND P1, PT, R64, R68, PT ;  /* 0x000000444000720c */ /* 0x000fe40003f24070 */
[----:B------:R-:W-:Y:S01]  /*da00*/  SEL R73, R108, R73, P2 ;  /* 0x000000496c497207 */ /* 0x000fe20001000000 */
[----:B------:R-:W-:Y:S01]  /*da10*/  IMAD R29, R60, R49, R29 ;  /* 0x000000313c1d7224 */ /* 0x000fe200078e021d */
[----:B------:R-:W-:Y:S01]  /*da20*/  ISETP.GT.U32.AND P3, PT, R24, R99, PT ;  /* 0x000000631800720c */ /* 0x000fe20003f64070 */
[----:B------:R-:W-:Y:S02]  /*da30*/  IMAD.IADD R45, R65, 0x1, R63 ;  /* 0x00000001412d7824 */ /* 0x000fe400078e023f */
[----:B-1----:R-:W-:Y:S02]  /*da40*/  IMAD R61, R31, R26, RZ ;  /* 0x0000001a1f3d7224 */ /* 0x002fe400078e02ff */
[----:B------:R-:W-:Y:S01]  /*da50*/  IMAD.IADD R65, R25, 0x1, R29 ;  /* 0x0000000119417824 */ /* 0x000fe200078e021d */
[----:B------:R-:W-:Y:S01]  /*da60*/  ISETP.GT.AND.EX P1, PT, R45, R66, PT, P1 ;  /* 0x000000422d00720c */ /* 0x000fe20003f24310 */
[----:B------:R-:W-:-:S02]  /*da70*/  IMAD R105, R31, R34, RZ ;  /* 0x000000221f697224 */ /* 0x000fc400078e02ff */
[----:B------:R-:W-:Y:S01]  /*da80*/  IMAD R103, R62, R49, R103 ;  /* 0x000000313e677224 */ /* 0x000fe200078e0267 */
[----:B------:R-:W-:Y:S01]  /*da90*/  SEL R49, R28, R70, P0 ;  /* 0x000000461c317207 */ /* 0x000fe20000000000 */
[----:B------:R-:W-:Y:S01]  /*daa0*/  IMAD.WIDE.U32 R62, R62, R48, RZ ;  /* 0x000000303e3e7225 */ /* 0x000fe200078e00ff */
[----:B------:R-:W-:Y:S02]  /*dab0*/  ISETP.GT.AND.EX P3, PT, R65, R96, PT, P3 ;  /* 0x000000604100720c */ /* 0x000fe40003f64330 */
[----:B------:R-:W-:Y:S01]  /*dac0*/  SEL R48, R44, R57, P0 ;  /* 0x000000392c307207 */ /* 0x000fe20000000000 */
[----:B------:R-:W-:Y:S01]  /*dad0*/  IMAD.WIDE.U32 R40, R30, R26, RZ ;  /* 0x0000001a1e287225 */ /* 0x000fe200078e00ff */
[----:B------:R-:W-:Y:S02]  /*dae0*/  ISETP.GT.U32.AND P2, PT, R62, R69, PT ;  /* 0x000000453e00720c */ /* 0x000fe40003f44070 */
[----:B------:R-:W-:Y:S01]  /*daf0*/  SEL R99, R24, R99, P3 ;  /* 0x0000006318637207 */ /* 0x000fe20001800000 */
[C---:B------:R-:W-:Y:S01]  /*db00*/  IMAD R61, R30.reuse, R27, R61 ;  /* 0x0000001b1e3d7224 */ /* 0x040fe200078e023d */
[----:B------:R-:W0:Y:S01]  /*db10*/  LDS.64 R24, [R4+0x1e80] ;  /* 0x001e800004187984 */ /* 0x000e220000000a00 */
[----:B------:R-:W-:Y:S01]  /*db20*/  IMAD.WIDE.U32 R28, R30, R34, RZ ;  /* 0x000000221e1c7225 */ /* 0x000fe200078e00ff */
[----:B------:R-:W-:-:S02]  /*db30*/  SEL R64, R64, R68, P1 ;  /* 0x0000004440407207 */ /* 0x000fc40000800000 */
[----:B------:R-:W-:Y:S01]  /*db40*/  SEL R57, R45, R66, P1 ;  /* 0x000000422d397207 */ /* 0x000fe20000800000 */
[----:B------:R-:W-:Y:S01]  /*db50*/  IMAD R105, R30, R35, R105 ;  /* 0x000000231e697224 */ /* 0x000fe200078e0269 */
[----:B------:R-:W-:Y:S01]  /*db60*/  ISETP.GT.U32.AND P4, PT, R28, R101, PT ;  /* 0x000000651c00720c */ /* 0x000fe20003f84070 */
[----:B------:R-:W-:Y:S01]  /*db70*/  IMAD.IADD R60, R63, 0x1, R103 ;  /* 0x000000013f3c7824 */ /* 0x000fe200078e0267 */
[----:B------:R-:W-:Y:S01]  /*db80*/  SEL R96, R65, R96, P3 ;  /* 0x0000006041607207 */ /* 0x000fe20001800000 */
[----:B------:R-:W-:Y:S01]  /*db90*/  IMAD.IADD R63, R41, 0x1, R61 ;  /* 0x00000001293f7824 */ /* 0x000fe200078e023d */
[----:B------:R-:W-:Y:S01]  /*dba0*/  ISETP.GT.U32.AND P5, PT, R40, R97, PT ;  /* 0x000000612800720c */ /* 0x000fe20003fa4070 */
[----:B------:R-:W-:Y:S01]  /*dbb0*/  IMAD.IADD R61, R29, 0x1, R105 ;  /* 0x000000011d3d7824 */ /* 0x000fe200078e0269 */
[----:B------:R-:W-:Y:S01]  /*dbc0*/  ISETP.GT.AND.EX P2, PT, R60, R67, PT, P2 ;  /* 0x000000433c00720c */ /* 0x000fe20003f44320 */
[----:B------:R-:W-:Y:S01]  /*dbd0*/  IMAD R65, R31, R38, RZ ;  /* 0x000000261f417224 */ /* 0x000fe200078e02ff */
[----:B------:R-:W-:Y:S01]  /*dbe0*/  ISETP.GT.AND.EX P0, PT, R63, R98, PT, P5 ;  /* 0x000000623f00720c */ /* 0x000fe20003f04350 */
[----:B------:R-:W-:Y:S01]  /*dbf0*/  IMAD.WIDE.U32 R44, R30, R42, RZ ;  /* 0x0000002a1e2c7225 */ /* 0x000fe200078e00ff */
[----:B------:R-:W-:-:S02]  /*dc00*/  ISETP.GT.AND.EX P1, PT, R61, R100, PT, P4 ;  /* 0x000000643d00720c */ /* 0x000fc40003f24340 */
[----:B------:R-:W-:Y:S01]  /*dc10*/  SEL R68, R62, R69, P2 ;  /* 0x000000453e447207 */ /* 0x000fe20001000000 */
[----:B------:R-:W-:Y:S01]  /*dc20*/  IMAD R69, R31, R46, RZ ;  /* 0x0000002e1f457224 */ /* 0x000fe200078e02ff */
[----:B------:R-:W-:Y:S01]  /*dc30*/  SEL R101, R28, R101, P1 ;  /* 0x000000651c657207 */ /* 0x000fe20000800000 */
[----:B------:R-:W-:Y:S01]  /*dc40*/  IMAD.WIDE.U32 R28, R30, R38, RZ ;  /* 0x000000261e1c7225 */ /* 0x000fe200078e00ff */
[----:B------:R-:W-:Y:S02]  /*dc50*/  SEL R66, R60, R67, P2 ;  /* 0x000000433c427207 */ /* 0x000fe40001000000 */
[----:B------:R-:W-:Y:S01]  /*dc60*/  SEL R97, R40, R97, P0 ;  /* 0x0000006128617207 */ /* 0x000fe20000000000 */
[----:B------:R-:W-:Y:S01]  /*dc70*/  IMAD R65, R30, R39, R65 ;  /* 0x000000271e417224 */ /* 0x000fe200078e0241 */
[----:B------:R-:W-:Y:S01]  /*dc80*/  ISETP.GT.U32.AND P2, PT, R28, R91, PT ;  /* 0x0000005b1c00720c */ /* 0x000fe20003f44070 */
[----:B------:R-:W-:Y:S01]  /*dc90*/  IMAD R103, R30, R47, R69 ;  /* 0x0000002f1e677224 */ /* 0x000fe200078e0245 */
[----:B------:R-:W-:Y:S01]  /*dca0*/  SEL R98, R63, R98, P0 ;  /* 0x000000623f627207 */ /* 0x000fe20000000000 */
[----:B------:R-:W-:Y:S01]  /*dcb0*/  IMAD.IADD R69, R29, 0x1, R65 ;  /* 0x000000011d457824 */ /* 0x000fe200078e0241 */
[----:B------:R-:W-:Y:S01]  /*dcc0*/  ISETP.GT.U32.AND P4, PT, R44, R92, PT ;  /* 0x0000005c2c00720c */ /* 0x000fe20003f84070 */
[----:B------:R-:W-:Y:S01]  /*dcd0*/  IMAD R67, R31, R42, RZ ;  /* 0x0000002a1f437224 */ /* 0x000fe200078e02ff */
[----:B------:R-:W-:Y:S01]  /*dce0*/  SEL R100, R61, R100, P1 ;  /* 0x000000643d647207 */ /* 0x000fe20000800000 */
[----:B------:R-:W-:Y:S01]  /*dcf0*/  IMAD R31, R31, R50, RZ ;  /* 0x000000321f1f7224 */ /* 0x000fe200078e02ff */
[----:B------:R-:W-:Y:S01]  /*dd00*/  ISETP.GT.AND.EX P2, PT, R69, R84, PT, P2 ;  /* 0x000000544500720c */ /* 0x000fe20003f44320 */
[----:B------:R-:W-:-:S03]  /*dd10*/  IMAD.WIDE.U32 R40, R30, R46, RZ ;  /* 0x0000002e1e287225 */ /* 0x000fc600078e00ff */
[----:B------:R-:W-:Y:S01]  /*dd20*/  SEL R91, R28, R91, P2 ;  /* 0x0000005b1c5b7207 */ /* 0x000fe20001000000 */
[C---:B------:R-:W-:Y:S01]  /*dd30*/  IMAD R67, R30.reuse, R43, R67 ;  /* 0x0000002b1e437224 */ /* 0x040fe200078e0243 */
[----:B------:R-:W1:Y:S01]  /*dd40*/  LDS.64 R28, [R4+0x1f00] ;  /* 0x001f0000041c7984 */ /* 0x000e620000000a00 */
[----:B------:R-:W-:Y:S01]  /*dd50*/  IMAD R105, R30, R51, R31 ;  /* 0x000000331e697224 */ /* 0x000fe200078e021f */
[----:B------:R-:W-:Y:S01]  /*dd60*/  ISETP.GT.U32.AND P5, PT, R40, R76, PT ;  /* 0x0000004c2800720c */ /* 0x000fe20003fa4070 */
[----:B------:R-:W-:Y:S01]  /*dd70*/  IMAD.WIDE.U32 R30, R30, R50, RZ ;  /* 0x000000321e1e7225 */ /* 0x000fe200078e00ff */
[----:B------:R-:W-:-:S03]  /*dd80*/  SEL R84, R69, R84, P2 ;  /* 0x0000005445547207 */ /* 0x000fc60001000000 */
        /* <DEDUP_REMOVED lines=14> */
[-C--:B------:R-:W-:Y:S01]  /*de70*/  IMAD R49, R25, R26.reuse, RZ ;  /* 0x0000001a19317224 */ /* 0x080fe200078e02ff */
[----:B------:R-:W-:Y:S01]  /*de80*/  ISETP.GT.U32.AND P2, PT, R40, R37, PT ;  /* 0x000000252800720c */ /* 0x000fe20003f44070 */
[----:B------:R-:W-:Y:S01]  /*de90*/  IMAD.IADD R41, R41, 0x1, R63 ;  /* 0x0000000129297824 */ /* 0x000fe200078e023f */
[----:B------:R-:W-:Y:S01]  /*dea0*/  SEL R93, R60, R93, P4 ;  /* 0x0000005d3c5d7207 */ /* 0x000fe20002000000 */
[C---:B------:R-:W-:Y:S01]  /*deb0*/  IMAD.WIDE.U32 R44, R24.reuse, R26, RZ ;  /* 0x0000001a182c7225 */ /* 0x040fe200078e00ff */
[----:B------:R-:W-:Y:S02]  /*dec0*/  SEL R72, R65, R72, P5 ;  /* 0x0000004841487207 */ /* 0x000fe40002800000 */
[----:B------:R-:W-:Y:S01]  /*ded0*/  ISETP.GT.AND.EX P2, PT, R41, R78, PT, P2 ;  /* 0x0000004e2900720c */ /* 0x000fe20003f44320 */
[----:B------:R-:W-:Y:S01]  /*dee0*/  IMAD.WIDE.U32 R30, R24, R34, RZ ;  /* 0x00000022181e7225 */ /* 0x000fe200078e00ff */
[----:B------:R-:W-:-:S02]  /*def0*/  ISETP.GT.U32.AND P0, PT, R44, R85, PT ;  /* 0x000000552c00720c */ /* 0x000fc40003f04070 */
[----:B------:R-:W-:Y:S01]  /*df00*/  SEL R40, R40, R37, P2 ;  /* 0x0000002528287207 */ /* 0x000fe20001000000 */
[----:B------:R-:W-:Y:S01]  /*df10*/  IMAD R49, R24, R27, R49 ;  /* 0x0000001b18317224 */ /* 0x000fe200078e0231 */
[----:B------:R-:W-:Y:S01]  /*df20*/  ISETP.GT.U32.AND P1, PT, R30, R86, PT ;  /* 0x000000561e00720c */ /* 0x000fe20003f24070 */
[----:B------:R-:W-:Y:S01]  /*df30*/  IMAD R61, R24, R35, R61 ;  /* 0x00000023183d7224 */ /* 0x000fe200078e023d */
[----:B------:R-:W-:Y:S01]  /*df40*/  SEL R67, R67, R48, P3 ;  /* 0x0000003043437207 */ /* 0x000fe20001800000 */
[----:B------:R-:W-:Y:S01]  /*df50*/  IMAD.IADD R60, R45, 0x1, R49 ;  /* 0x000000012d3c7824 */ /* 0x000fe200078e0231 */
[----:B------:R-:W-:Y:S01]  /*df60*/  SEL R78, R41, R78, P2 ;  /* 0x0000004e294e7207 */ /* 0x000fe20001000000 */
[----:B------:R-:W-:Y:S02]  /*df70*/  IMAD.IADD R61, R31, 0x1, R61 ;  /* 0x000000011f3d7824 */ /* 0x000fe400078e023d */
[C---:B------:R-:W-:Y:S01]  /*df80*/  IMAD R31, R25.reuse, R42, RZ ;  /* 0x0000002a191f7224 */ /* 0x040fe200078e02ff */
        /* <DEDUP_REMOVED lines=12> */
[----:B-1----:R-:W-:Y:S02]  /*e050*/  IMAD R37, R29, R26, RZ ;  /* 0x0000001a1d257224 */ /* 0x002fe400078e02ff */
        /* <DEDUP_REMOVED lines=14> */
[----:B------:R-:W-:Y:S01]  /*e140*/  IMAD.IADD R104, R45, 0x1, R63 ;  /* 0x000000012d687824 */ /* 0x000fe200078e023f */
[----:B------:R-:W-:Y:S01]  /*e150*/  ISETP.GT.AND.EX P3, PT, R62, R57, PT, P3 ;  /* 0x000000393e00720c */ /* 0x000fe20003f64330 */
[----:B------:R-:W-:Y:S01]  /*e160*/  IMAD R31, R29, R34, RZ ;  /* 0x000000221d1f7224 */ /* 0x000fe200078e02ff */
[----:B------:R-:W-:Y:S01]  /*e170*/  ISETP.GT.AND.EX P0, PT, R37, R82, PT, P0 ;  /* 0x000000522500720c */ /* 0x000fe20003f04300 */
[C---:B------:R-:W-:Y:S01]  /*e180*/  IMAD R41, R29.reuse, R38, RZ ;  /* 0x000000261d297224 */ /* 0x040fe200078e02ff */
[----:B------:R-:W-:Y:S01]  /*e190*/  ISETP.GT.AND.EX P4, PT, R104, R73, PT, P4 ;  /* 0x000000496800720c */ /* 0x000fe20003f84340 */
[----:B------:R-:W-:Y:S01]  /*e1a0*/  IMAD R63, R29, R42, RZ ;  /* 0x0000002a1d3f7224 */ /* 0x000fe200078e02ff */
[----:B------:R-:W-:Y:S01]  /*e1b0*/  SEL R89, R24, R89, P0 ;  /* 0x0000005918597207 */ /* 0x000fe20000000000 */
[----:B------:R-:W-:Y:S01]  /*e1c0*/  IMAD.WIDE.U32 R60, R28, R34, RZ ;  /* 0x000000221c3c7225 */ /* 0x000fe200078e00ff */
[----:B------:R-:W0:Y:S01]  /*e1d0*/  LDS.64 R24, [R4+0x1f80] ;  /* 0x001f800004187984 */ /* 0x000e220000000a00 */
[----:B------:R-:W-:-:S02]  /*e1e0*/  SEL R57, R62, R57, P3 ;  /* 0x000000393e397207 */ /* 0x000fc40001800000 */
[----:B------:R-:W-:Y:S01]  /*e1f0*/  IMAD R31, R28, R35, R31 ;  /* 0x000000231c1f7224 */ /* 0x000fe200078e021f */
[----:B------:R-:W-:Y:S01]  /*e200*/  SEL R77, R44, R77, P4 ;  /* 0x0000004d2c4d7207 */ /* 0x000fe20002000000 */
[C---:B------:R-:W-:Y:S01]  /*e210*/  IMAD R65, R29.reuse, R46, RZ ;  /* 0x0000002e1d417224 */ /* 0x040fe200078e02ff */
[----:B------:R-:W-:Y:S01]  /*e220*/  SEL R69, R30, R64, P3 ;  /* 0x000000401e457207 */ /* 0x000fe20001800000 */
[----:B------:R-:W-:Y:S01]  /*e230*/  IMAD R29, R29, R50, RZ ;  /* 0x000000321d1d7224 */ /* 0x000fe200078e02ff */
[----:B------:R-:W-:Y:S01]  /*e240*/  SEL R73, R104, R73, P4 ;  /* 0x0000004968497207 */ /* 0x000fe20002000000 */
[----:B------:R-:W-:Y:S01]  /*e250*/  IMAD.IADD R62, R61, 0x1, R31 ;  /* 0x000000013d3e7824 */ /* 0x000fe200078e021f */
[----:B------:R-:W-:Y:S01]  /*e260*/  ISETP.GT.U32.AND P1, PT, R60, R81, PT ;  /* 0x000000513c00720c */ /* 0x000fe20003f24070 */
[----:B------:R-:W-:Y:S01]  /*e270*/  IMAD.WIDE.U32 R48, R28, R38, RZ ;  /* 0x000000261c307225 */ /* 0x000fe200078e00ff */
[----:B------:R-:W-:Y:S02]  /*e280*/  SEL R82, R37, R82, P0 ;  /* 0x0000005225527207 */ /* 0x000fe40000000000 */
[----:B------:R-:W-:Y:S01]  /*e290*/  ISETP.GT.AND.EX P1, PT, R62, R83, PT, P1 ;  /* 0x000000533e00720c */ /* 0x000fe20003f24310 */
[----:B------:R-:W-:Y:S01]  /*e2a0*/  IMAD.WIDE.U32 R44, R28, R42, RZ ;  /* 0x0000002a1c2c7225 */ /* 0x000fe200078e00ff */
[----:B------:R-:W-:-:S02]  /*e2b0*/  ISETP.GT.U32.AND P4, PT, R48, R79, PT ;  /* 0x0000004f3000720c */ /* 0x000fc40003f84070 */
[----:B------:R-:W-:Y:S01]  /*e2c0*/  SEL R81, R60, R81, P1 ;  /* 0x000000513c517207 */ /* 0x000fe20000800000 */
[----:B------:R-:W-:Y:S01]  /*e2d0*/  IMAD.WIDE.U32 R30, R28, R46, RZ ;  /* 0x0000002e1c1e7225 */ /* 0x000fe200078e00ff */
[----:B------:R-:W-:Y:S02]  /*e2e0*/  ISETP.GT.U32.AND P5, PT, R44, R107, PT ;  /* 0x0000006b2c00720c */ /* 0x000fe40003fa4070 */
[----:B------:R-:W-:Y:S01]  /*e2f0*/  SEL R83, R62, R83, P1 ;  /* 0x000000533e537207 */ /* 0x000fe20000800000 */
[----:B------:R-:W-:Y:S01]  /*e300*/  IMAD R41, R28, R39, R41 ;  /* 0x000000271c297224 */ /* 0x000fe200078e0229 */
[----:B------:R-:W-:Y:S01]  /*e310*/  ISETP.GT.U32.AND P2, PT, R30, R75, PT ;  /* 0x0000004b1e00720c */ /* 0x000fe20003f44070 */
[C---:B------:R-:W-:Y:S02]  /*e320*/  IMAD R63, R28.reuse, R43, R63 ;  /* 0x0000002b1c3f7224 */ /* 0x040fe400078e023f */
[C---:B------:R-:W-:Y:S02]  /*e330*/  IMAD R65, R28.reuse, R47, R65 ;  /* 0x0000002f1c417224 */ /* 0x040fe400078e0241 */
[----:B------:R-:W-:-:S02]  /*e340*/  IMAD R61, R28, R51, R29 ;  /* 0x000000331c3d7224 */ /* 0x000fc400078e021d */
        /* <DEDUP_REMOVED lines=8> */
[----:B------:R-:W-:Y:S01]  /*e3d0*/  LDS.64 R64, [R4+0x2080] ;  /* 0x0020800004407984 */ /* 0x000fe20000000a00 */
[----:B------:R-:W-:Y:S01]  /*e3e0*/  ISETP.GT.AND.EX P3, PT, R41, R66, PT, P3 ;  /* 0x000000422900720c */ /* 0x000fe20003f64330 */
[----:B------:R-:W-:Y:S01]  /*e3f0*/  IMAD R37, R24, R27, R37 ;  /* 0x0000001b18257224 */ /* 0x000fe200078e0225 */
[----:B------:R-:W-:Y:S01]  /*e400*/  SEL R79, R48, R79, P4 ;  /* 0x0000004f304f7207 */ /* 0x000fe20002000000 */
[----:B------:R-:W-:Y:S01]  /*e410*/  IMAD.IADD R60, R45, 0x1, R63 ;  /* 0x000000012d3c7824 */ /* 0x000fe200078e023f */
[----:B------:R-:W-:Y:S01]  /*e420*/  SEL R75, R30, R75, P2 ;  /* 0x0000004b1e4b7207 */ /* 0x000fe20001000000 */
[----:B------:R-:W-:Y:S01]  /*e430*/  IMAD R27, R25, R38, RZ ;  /* 0x00000026191b7224 */ /* 0x000fe200078e02ff */
[----:B------:R-:W-:-:S02]  /*e440*/  SEL R68, R28, R68, P3 ;  /* 0x000000441c447207 */ /* 0x000fc40001800000 */
[----:B------:R-:W-:Y:S01]  /*e450*/  SEL R80, R49, R80, P4 ;  /* 0x0000005031507207 */ /* 0x000fe20002000000 */
[----:B------:R-:W-:Y:S01]  /*e460*/  IMAD R63, R24, R39, R27 ;  /* 0x00000027183f7224 */ /* 0x000fe200078e021b */
[----:B------:R-:W-:Y:S01]  /*e470*/  SEL R74, R31, R74, P2 ;  /* 0x0000004a1f4a7207 */ /* 0x000fe20001000000 */
[----:B------:R-:W-:Y:S01]  /*e480*/  LDS.64 R48, [R4+0x2000] ;  /* 0x0020000004307984 */ /* 0x000fe20000000a00 */
[----:B------:R-:W-:Y:S01]  /*e490*/  SEL R66, R41, R66, P3 ;  /* 0x0000004229427207 */ /* 0x000fe20001800000 */
[C---:B------:R-:W-:Y:S01]  /*e4a0*/  IMAD R41, R25.reuse, R34, RZ ;  /* 0x0000002219297224 */ /* 0x040fe200078e02ff */
[----:B------:R-:W-:Y:S01]  /*e4b0*/  ISETP.GT.AND.EX P5, PT, R60, R95, PT, P5 ;  /* 0x0000005f3c00720c */ /* 0x000fe20003fa4350 */
[----:B------:R-:W0:Y:S01]  /*e4c0*/  LDS.128 R28, [R56+0x80] ;  /* 0x00008000381c7984 */ /* 0x000e220000000c00 */
[C---:B------:R-:W-:Y:S02]  /*e4d0*/  IMAD R27, R25.reuse, R46, RZ ;  /* 0x0000002e191b7224 */ /* 0x040fe400078e02ff */
[----:B------:R-:W-:Y:S01]  /*e4e0*/  IMAD R41, R24, R35, R41 ;  /* 0x0000002318297224 */ /* 0x000fe200078e0229 */
[----:B------:R-:W-:Y:S01]  /*e4f0*/  SEL R107, R44, R107, P5 ;  /* 0x0000006b2c6b7207 */ /* 0x000fe20002800000 */
[C---:B------:R-:W-:Y:S01]  /*e500*/  IMAD R35, R25.reuse, R42, RZ ;  /* 0x0000002a19237224 */ /* 0x040fe200078e02ff */
[----:B------:R-:W-:Y:S01]  /*e510*/  SEL R95, R60, R95, P5 ;  /* 0x0000005f3c5f7207 */ /* 0x000fe20002800000 */
[----:B------:R-:W-:-:S02]  /*e520*/  IMAD R25, R25, R50, RZ ;  /* 0x0000003219197224 */ /* 0x000fc400078e02ff */
        /* <DEDUP_REMOVED lines=19> */
[----:B------:R-:W2:Y:S01]  /*e660*/  LDS.64 R62, [R4+0x2100] ;  /* 0x00210000043e7984 */ /* 0x000ea20000000a00 */
[----:B------:R-:W-:Y:S01]  /*e670*/  IMAD.IADD R37, R43, 0x1, R103 ;  /* 0x000000012b257824 */ /* 0x000fe200078e0267 */
[----:B------:R-:W-:Y:S01]  /*e680*/  ISETP.GT.AND.EX P1, PT, R41, R36, PT, P1 ;  /* 0x000000242900720c */ /* 0x000fe20003f24310 */
[----:B------:R-:W-:Y:S01]  /*e690*/  IMAD.IADD R35, R35, 0x1, R51 ;  /* 0x0000000123237824 */ /* 0x000fe200078e0233 */
[----:B------:R-:W-:Y:S01]  /*e6a0*/  ISETP.GT.AND.EX P2, PT, R104, R33, PT, P2 ;  /* 0x000000216800720c */ /* 0x000fe20003f44320 */
[----:B------:R-:W-:Y:S01]  /*e6b0*/  IMAD.IADD R43, R47, 0x1, R105 ;  /* 0x000000012f2b7824 */ /* 0x000fe200078e0269 */
[----:B------:R-:W-:Y:S01]  /*e6c0*/  SEL R71, R38, R71, P1 ;  /* 0x0000004726477207 */ /* 0x000fe20000800000 */
[----:B0-----:R-:W-:Y:S01]  /*e6d0*/  IMAD R47, R49, R28, RZ ;  /* 0x0000001c312f7224 */ /* 0x001fe200078e02ff */
[----:B------:R-:W0:Y:S01]  /*e6e0*/  LDS.64 R50, [R4+0x2180] ;  /* 0x0021800004327984 */ /* 0x000e220000000a00 */
[----:B------:R-:W-:Y:S01]  /*e6f0*/  ISETP.GT.AND.EX P5, PT, R35, R96, PT, P5 ;  /* 0x000000602300720c */ /* 0x000fe20003fa4350 */
[----:B------:R-:W-:Y:S01]  /*e700*/  IMAD.WIDE.U32 R38, R48, R28, RZ ;  /* 0x0000001c30267225 */ /* 0x000fe200078e00ff */
[----:B------:R-:W-:-:S02]  /*e710*/  SEL R61, R104, R33, P2 ;  /* 0x00000021683d7207 */ /* 0x000fc40001000000 */
[----:B------:R-:W-:Y:S01]  /*e720*/  SEL R96, R35, R96, P5 ;  /* 0x0000006023607207 */ /* 0x000fe20002800000 */
[----:B------:R-:W-:Y:S01]  /*e730*/  IMAD R47, R29, R48, R47 ;  /* 0x000000301d2f7224 */ /* 0x000fe200078e022f */
[----:B------:R-:W-:Y:S01]  /*e740*/  ISETP.GT.AND.EX P0, PT, R45, R32, PT, P0 ;  /* 0x000000202d00720c */ /* 0x000fe20003f04300 */
[----:B------:R-:W-:Y:S01]  /*e750*/  IMAD R35, R65, R28, RZ ;  /* 0x0000001c41237224 */ /* 0x000fe200078e02ff */
[----:B------:R-:W-:Y:S01]  /*e760*/  ISETP.GT.AND.EX P3, PT, R37, R110, PT, P3 ;  /* 0x0000006e2500720c */ /* 0x000fe20003f64330 */
[----:B------:R-:W-:Y:S01]  /*e770*/  IMAD.IADD R33, R39, 0x1, R47 ;  /* 0x0000000127217824 */ /* 0x000fe200078e022f */
[----:B------:R-:W-:Y:S01]  /*e780*/  SEL R58, R60, R58, P2 ;  /* 0x0000003a3c3a7207 */ /* 0x000fe20001000000 */
[----:B------:R-:W-:Y:S01]  /*e790*/  IMAD R35, R29, R64, R35 ;  /* 0x000000401d237224 */ /* 0x000fe200078e0223 */
[----:B------:R-:W-:Y:S02]  /*e7a0*/  ISETP.GT.AND.EX P4, PT, R43, R106, PT, P4 ;  /* 0x0000006a2b00720c */ /* 0x000fe40003f84340 */
[----:B------:R-:W-:-:S02]  /*e7b0*/  ISETP.GT.U32.AND P2, PT, R38, R97, PT ;  /* 0x000000612600720c */ /* 0x000fc40003f44070 */
[----:B------:R-:W-:Y:S02]  /*e7c0*/  SEL R59, R44, R59, P0 ;  /* 0x0000003b2c3b7207 */ /* 0x000fe40000000000 */
[----:B------:R-:W-:Y:S02]  /*e7d0*/  SEL R111, R42, R111, P3 ;  /* 0x0000006f2a6f7207 */ /* 0x000fe40001800000 */
[----:B------:R-:W-:Y:S02]  /*e7e0*/  SEL R60, R45, R32, P0 ;  /* 0x000000202d3c7207 */ /* 0x000fe40000000000 */
[----:B------:R-:W-:Y:S01]  /*e7f0*/  SEL R106, R43, R106, P4 ;  /* 0x0000006a2b6a7207 */ /* 0x000fe20002000000 */
[----:B------:R-:W-:Y:S01]  /*e800*/  IMAD.WIDE.U32 R42, R64, R28, RZ ;  /* 0x0000001c402a7225 */ /* 0x000fe200078e00ff */
[----:B------:R-:W-:Y:S02]  /*e810*/  ISETP.GT.AND.EX P0, PT, R33, R98, PT, P2 ;  /* 0x000000622100720c */ /* 0x000fe40003f04320 */
[----:B------:R-:W-:Y:S01]  /*e820*/  SEL R102, R46, R102, P4 ;  /* 0x000000662e667207 */ /* 0x000fe20002000000 */
[----:B------:R-:W-:Y:S01]  /*e830*/  IMAD.IADD R46, R43, 0x1, R35 ;  /* 0x000000012b2e7824 */ /* 0x000fe200078e0223 */
[----:B------:R-:W-:Y:S01]  /*e840*/  SEL R99, R34, R99, P5 ;  /* 0x0000006322637207 */ /* 0x000fe20002800000 */
[----:B-1----:R-:W-:Y:S01]  /*e850*/  IMAD R45, R65, R24, RZ ;  /* 0x00000018412d7224 */ /* 0x002fe200078e02ff */
[----:B------:R-:W-:Y:S01]  /*e860*/  SEL R98, R33, R98, P0 ;  /* 0x0000006221627207 */ /* 0x000fe20000000000 */
[----:B--2---:R-:W-:Y:S01]  /*e870*/  IMAD R47, R63, R24, RZ ;  /* 0x000000183f2f7224 */ /* 0x004fe200078e02ff */
[----:B------:R-:W1:Y:S01]  /*e880*/  LDS.128 R32, [R56+0x2080] ;  /* 0x0020800038207984 */ /* 0x000e620000000c00 */
[----:B------:R-:W-:Y:S01]  /*e890*/  SEL R110, R37, R110, P3 ;  /* 0x0000006e256e7207 */ /* 0x000fe20001800000 */
[----:B------:R-:W-:Y:S01]  /*e8a0*/  IMAD R37, R49, R24, RZ ;  /* 0x0000001831257224 */ /* 0x000fe200078e02ff */
[----:B------:R-:W-:Y:S01]  /*e8b0*/  SEL R44, R41, R36, P1 ;  /* 0x00000024292c7207 */ /* 0x000fe20000800000 */
[----:B------:R-:W-:Y:S01]  /*e8c0*/  IMAD R45, R64, R25, R45 ;  /* 0x00000019402d7224 */ /* 0x000fe200078e022d */
[----:B------:R-:W-:Y:S01]  /*e8d0*/  SEL R97, R38, R97, P0 ;  /* 0x0000006126617207 */ /* 0x000fe20000000000 */
[----:B------:R-:W-:Y:S01]  /*e8e0*/  IMAD.WIDE.U32 R38, R48, R24, RZ ;  /* 0x0000001830267225 */ /* 0x000fe200078e00ff */
[----:B------:R-:W-:-:S03]  /*e8f0*/  ISETP.GT.U32.AND P0, PT, R42, R85, PT ;  /* 0x000000552a00720c */ /* 0x000fc60003f04070 */
[----:B------:R-:W-:Y:S01]  /*e900*/  IMAD R41, R48, R25, R37 ;  /* 0x0000001930297224 */ /* 0x000fe200078e0225 */
[----:B------:R-:W-:Y:S01]  /*e910*/  ISETP.GT.U32.AND P1, PT, R38, R101, PT ;  /* 0x000000652600720c */ /* 0x000fe20003f24070 */
[----:B------:R-:W-:Y:S01]  /*e920*/  IMAD.WIDE.U32 R36, R64, R24, RZ ;  /* 0x0000001840247225 */ /* 0x000fe200078e00ff */
[----:B------:R-:W-:-:S03]  /*e930*/  ISETP.GT.AND.EX P0, PT, R46, R87, PT, P0 ;  /* 0x000000572e00720c */ /* 0x000fc60003f04300 */
[----:B------:R-:W-:Y:S01]  /*e940*/  IMAD.IADD R39, R39, 0x1, R41 ;  /* 0x0000000127277824 */ /* 0x000fe200078e0229 */
[----:B------:R-:W-:Y:S01]  /*e950*/  ISETP.GT.U32.AND P2, PT, R36, R86, PT ;  /* 0x000000562400720c */ /* 0x000fe20003f44070 */
[----:B------:R-:W-:Y:S01]  /*e960*/  IMAD.IADD R41, R37, 0x1, R45 ;  /* 0x0000000125297824 */ /* 0x000fe200078e022d */
[----:B------:R-:W-:Y:S01]  /*e970*/  SEL R85, R42, R85, P0 ;  /* 0x000000552a557207 */ /* 0x000fe20000000000 */
[----:B------:R-:W-:Y:S01]  /*e980*/  IMAD R37, R63, R28, RZ ;  /* 0x0000001c3f257224 */ /* 0x000fe200078e02ff */
[----:B------:R-:W-:Y:S01]  /*e990*/  ISETP.GT.AND.EX P1, PT, R39, R100, PT, P1 ;  /* 0x000000642700720c */ /* 0x000fe20003f24310 */
[----:B0-----:R-:W-:Y:S01]  /*e9a0*/  IMAD R45, R51, R28, RZ ;  /* 0x0000001c332d7224 */ /* 0x001fe200078e02ff */
        /* <DEDUP_REMOVED lines=14> */
[----:B------:R-:W-:Y:S02]  /*ea90*/  IMAD.IADD R42, R37, 0x1, R47 ;  /* 0x00000001252a7824 */ /* 0x000fe400078e022f */
[----:B------:R-:W-:Y:S01]  /*eaa0*/  IMAD.WIDE.U32 R28, R50, R28, RZ ;  /* 0x0000001c321c7225 */ /* 0x000fe200078e00ff */
[----:B------:R-:W-:-:S02]  /*eab0*/  ISETP.GT.AND.EX P0, PT, R43, R82, PT, P0 ;  /* 0x000000522b00720c */ /* 0x000fc40003f04300 */
[----:B------:R-:W-:Y:S01]  /*eac0*/  ISETP.GT.AND.EX P2, PT, R42, R83, PT, P1 ;  /* 0x000000532a00720c */ /* 0x000fe20003f44310 */
[----:B------:R-:W-:Y:S01]  /*ead0*/  IMAD R103, R51, R24, RZ ;  /* 0x0000001833677224 */ /* 0x000fe200078e02ff */
[----:B------:R-:W-:Y:S01]  /*eae0*/  ISETP.GT.U32.AND P1, PT, R28, R58, PT ;  /* 0x0000003a1c00720c */ /* 0x000fe20003f24070 */
[----:B------:R-:W-:Y:S01]  /*eaf0*/  IMAD.IADD R46, R29, 0x1, R45 ;  /* 0x000000011d2e7824 */ /* 0x000fe200078e022d */
[----:B------:R-:W-:Y:S01]  /*eb00*/  SEL R89, R38, R89, P0 ;  /* 0x0000005926597207 */ /* 0x000fe20000000000 */
[----:B------:R-:W-:Y:S01]  /*eb10*/  IMAD R103, R50, R25, R103 ;  /* 0x0000001932677224 */ /* 0x000fe200078e0267 */
[----:B------:R-:W-:Y:S01]  /*eb20*/  SEL R81, R36, R81, P2 ;  /* 0x0000005124517207 */ /* 0x000fe20001000000 */
[----:B------:R-:W-:Y:S01]  /*eb30*/  IMAD.WIDE.U32 R24, R50, R24, RZ ;  /* 0x0000001832187225 */ /* 0x000fe200078e00ff */
[----:B------:R-:W0:Y:S01]  /*eb40*/  LDS.128 R36, [R56+0x3080] ;  /* 0x0030800038247984 */ /* 0x000e220000000c00 */
[----:B------:R-:W-:Y:S02]  /*eb50*/  ISETP.GT.AND.EX P1, PT, R46, R61, PT, P1 ;  /* 0x0000003d2e00720c */ /* 0x000fe40003f24310 */
[-C--:B-1----:R-:W-:Y:S01]  /*eb60*/  IMAD R41, R49, R32.reuse, RZ ;  /* 0x0000002031297224 */ /* 0x082fe200078e02ff */
        /* <DEDUP_REMOVED lines=10> */
[----:B------:R-:W-:Y:S01]  /*ec10*/  IMAD.WIDE.U32 R28, R64, R32, RZ ;  /* 0x00000020401c7225 */ /* 0x000fe200078e00ff */
[----:B------:R-:W-:Y:S02]  /*ec20*/  ISETP.GT.U32.AND P0, PT, R42, R91, PT ;  /* 0x0000005b2a00720c */ /* 0x000fe40003f04070 */
[----:B------:R-:W-:Y:S01]  /*ec30*/  SEL R59, R24, R59, P3 ;  /* 0x0000003b183b7207 */ /* 0x000fe20001800000 */
[-C--:B------:R-:W-:Y:S01]  /*ec40*/  IMAD R41, R48, R33.reuse, R41 ;  /* 0x0000002130297224 */ /* 0x080fe200078e0229 */
[----:B------:R-:W-:Y:S01]  /*ec50*/  ISETP.GT.U32.AND P1, PT, R28, R40, PT ;  /* 0x000000281c00720c */ /* 0x000fe20003f24070 */
[-C--:B------:R-:W-:Y:S01]  /*ec60*/  IMAD R45, R64, R33.reuse, R45 ;  /* 0x00000021402d7224 */ /* 0x080fe200078e022d */
[----:B------:R-:W-:Y:S01]  /*ec70*/  SEL R60, R25, R60, P3 ;  /* 0x0000003c193c7207 */ /* 0x000fe20001800000 */
[----:B------:R-:W-:Y:S02]  /*ec80*/  IMAD R105, R51, R32, RZ ;  /* 0x0000002033697224 */ /* 0x000fe400078e02ff */
[----:B------:R-:W-:-:S02]  /*ec90*/  IMAD R103, R62, R33, R47 ;  /* 0x000000213e677224 */ /* 0x000fc400078e022f */
[----:B------:R-:W-:Y:S02]  /*eca0*/  IMAD.IADD R47, R43, 0x1, R41 ;  /* 0x000000012b2f7824 */ /* 0x000fe400078e0229 */
[----:B------:R-:W-:Y:S02]  /*ecb0*/  IMAD.IADD R45, R29, 0x1, R45 ;  /* 0x000000011d2d7824 */ /* 0x000fe400078e022d */
[----:B------:R-:W-:Y:S01]  /*ecc0*/  IMAD.WIDE.U32 R24, R62, R32, RZ ;  /* 0x000000203e187225 */ /* 0x000fe200078e00ff */
[----:B------:R-:W-:Y:S02]  /*ecd0*/  ISETP.GT.AND.EX P0, PT, R47, R84, PT, P0 ;  /* 0x000000542f00720c */ /* 0x000fe40003f04300 */
[----:B------:R-:W-:Y:S01]  /*ece0*/  ISETP.GT.AND.EX P1, PT, R45, R78, PT, P1 ;  /* 0x0000004e2d00720c */ /* 0x000fe20003f24310 */
[----:B------:R-:W-:Y:S01]  /*ecf0*/  IMAD R105, R50, R33, R105 ;  /* 0x0000002132697224 */ /* 0x000fe200078e0269 */
[----:B------:R-:W-:Y:S01]  /*ed00*/  SEL R91, R42, R91, P0 ;  /* 0x0000005b2a5b7207 */ /* 0x000fe20000000000 */
[----:B------:R-:W-:Y:S01]  /*ed10*/  IMAD.WIDE.U32 R32, R50, R32, RZ ;  /* 0x0000002032207225 */ /* 0x000fe200078e00ff */
[----:B------:R-:W-:-:S02]  /*ed20*/  ISETP.GT.U32.AND P2, PT, R24, R79, PT ;  /* 0x0000004f1800720c */ /* 0x000fc40003f44070 */
[----:B------:R-:W-:Y:S01]  /*ed30*/  SEL R84, R47, R84, P0 ;  /* 0x000000542f547207 */ /* 0x000fe20000000000 */
[----:B------:R-:W-:Y:S01]  /*ed40*/  IMAD.IADD R29, R25, 0x1, R103 ;  /* 0x00000001191d7824 */ /* 0x000fe200078e0267 */
[----:B------:R-:W-:Y:S01]  /*ed50*/  ISETP.GT.U32.AND P3, PT, R32, R71, PT ;  /* 0x000000472000720c */ /* 0x000fe20003f64070 */
[----:B------:R-:W-:Y:S01]  /*ed60*/  IMAD.IADD R25, R33, 0x1, R105 ;  /* 0x0000000121197824 */ /* 0x000fe200078e0269 */
[----:B------:R-:W-:Y:S01]  /*ed70*/  SEL R33, R28, R40, P1 ;  /* 0x000000281c217207 */ /* 0x000fe20000800000 */
[----:B0-----:R-:W-:Y:S01]  /*ed80*/  IMAD R117, R51, R36, RZ ;  /* 0x0000002433757224 */ /* 0x001fe200078e02ff */
[----:B------:R-:W0:Y:S01]  /*ed90*/  LDS.128 R40, [R56+0x4080] ;  /* 0x0040800038287984 */ /* 0x000e220000000c00 */
        /* <DEDUP_REMOVED lines=8> */
[----:B------:R-:W-:Y:S01]  /*ee20*/  IMAD R25, R49, R36, RZ ;  /* 0x0000002431197224 */ /* 0x000fe200078e02ff */
[----:B------:R-:W-:Y:S01]  /*ee30*/  SEL R78, R45, R78, P1 ;  /* 0x0000004e2d4e7207 */ /* 0x000fe20000800000 */
[----:B------:R-:W-:Y:S01]  /*ee40*/  IMAD R45, R65, R36, RZ ;  /* 0x00000024412d7224 */ /* 0x000fe200078e02ff */
[----:B------:R-:W-:Y:S01]  /*ee50*/  ISETP.GT.U32.AND P1, PT, R108, R92, PT ;  /* 0x0000005c6c00720c */ /* 0x000fe20003f24070 */
[----:B------:R-:W-:Y:S01]  /*ee60*/  IMAD R103, R48, R37, R25 ;  /* 0x0000002530677224 */ /* 0x000fe200078e0219 */
[----:B------:R-:W-:Y:S01]  /*ee70*/  SEL R80, R29, R80, P2 ;  /* 0x000000501d507207 */ /* 0x000fe20001000000 */
[----:B------:R-:W-:-:S04]  /*ee80*/  IMAD.WIDE.U32 R24, R50, R36, RZ ;  /* 0x0000002432187225 */ /* 0x000fc800078e00ff */
[----:B------:R-:W-:Y:S01]  /*ee90*/  IMAD.IADD R25, R25, 0x1, R117 ;  /* 0x0000000119197824 */ /* 0x000fe200078e0275 */
[----:B------:R-:W-:Y:S01]  /*eea0*/  ISETP.GT.U32.AND P0, PT, R24, R111, PT ;  /* 0x0000006f1800720c */ /* 0x000fe20003f04070 */
[-C--:B------:R-:W-:Y:S02]  /*eeb0*/  IMAD R113, R64, R37.reuse, R45 ;  /* 0x0000002540717224 */ /* 0x080fe400078e022d */
[----:B------:R-:W-:Y:S01]  /*eec0*/  IMAD R115, R62, R37, R47 ;  /* 0x000000253e737224 */ /* 0x000fe200078e022f */
[----:B------:R-:W-:Y:S01]  /*eed0*/  ISETP.GT.AND.EX P0, PT, R25, R110, PT, P0 ;  /* 0x0000006e1900720c */ /* 0x000fe20003f04300 */
[----:B------:R-:W-:Y:S01]  /*eee0*/  IMAD.IADD R114, R109, 0x1, R103 ;  /* 0x000000016d727824 */ /* 0x000fe200078e0267 */
[----:B------:R-:W1:Y:S01]  /*eef0*/  LDS.128 R44, [R56+0x5080] ;  /* 0x00508000382c7984 */ /* 0x000e620000000c00 */
[----:B------:R-:W-:Y:S01]  /*ef00*/  IMAD.WIDE.U32 R104, R64, R36, RZ ;  /* 0x0000002440687225 */ /* 0x000fe200078e00ff */
[----:B------:R-:W-:Y:S02]  /*ef10*/  SEL R110, R25, R110, P0 ;  /* 0x0000006e196e7207 */ /* 0x000fe40000000000 */
[----:B------:R-:W-:Y:S01]  /*ef20*/  ISETP.GT.AND.EX P1, PT, R114, R93, PT, P1 ;  /* 0x0000005d7200720c */ /* 0x000fe20003f24310 */
[----:B------:R-:W-:Y:S01]  /*ef30*/  IMAD.WIDE.U32 R28, R62, R36, RZ ;  /* 0x000000243e1c7225 */ /* 0x000fe200078e00ff */
[----:B------:R-:W-:-:S02]  /*ef40*/  SEL R111, R24, R111, P0 ;  /* 0x0000006f186f7207 */ /* 0x000fc40000000000 */
[----:B------:R-:W-:Y:S01]  /*ef50*/  SEL R37, R114, R93, P1 ;  /* 0x0000005d72257207 */ /* 0x000fe20000800000 */
[----:B------:R-:W-:Y:S01]  /*ef60*/  IMAD.IADD R103, R105, 0x1, R113 ;  /* 0x0000000169677824 */ /* 0x000fe200078e0271 */
[----:B------:R-:W-:Y:S01]  /*ef70*/  ISETP.GT.U32.AND P2, PT, R104, R94, PT ;  /* 0x0000005e6800720c */ /* 0x000fe20003f44070 */
[----:B------:R-:W-:Y:S01]  /*ef80*/  IMAD.IADD R112, R29, 0x1, R115 ;  /* 0x000000011d707824 */ /* 0x000fe200078e0273 */
[----:B------:R-:W-:Y:S01]  /*ef90*/  ISETP.GT.U32.AND P3, PT, R28, R107, PT ;  /* 0x0000006b1c00720c */ /* 0x000fe20003f64070 */
[----:B0-----:R-:W-:Y:S01]  /*efa0*/  IMAD R25, R49, R40, RZ ;  /* 0x0000002831197224 */ /* 0x001fe200078e02ff */
[----:B------:R-:W-:Y:S01]  /*efb0*/  ISETP.GT.AND.EX P2, PT, R103, R90, PT, P2 ;  /* 0x0000005a6700720c */ /* 0x000fe20003f44320 */
[----:B------:R-:W-:Y:S01]  /*efc0*/  IMAD R113, R63, R40, RZ ;  /* 0x000000283f717224 */ /* 0x000fe200078e02ff */
[----:B------:R-:W-:Y:S01]  /*efd0*/  ISETP.GT.AND.EX P3, PT, R112, R95, PT, P3 ;  /* 0x0000005f7000720c */ /* 0x000fe20003f64330 */
[----:B------:R-:W-:Y:S01]  /*efe0*/  IMAD R93, R48, R41, R25 ;  /* 0x00000029305d7224 */ /* 0x000fe200078e0219 */
[----:B------:R-:W-:Y:S01]  /*eff0*/  SEL R90, R103, R90, P2 ;  /* 0x0000005a675a7207 */ /* 0x000fe20001000000 */
[----:B------:R-:W0:Y:S01]  /*f000*/  LDS.64 R24, [R4+0x2200] ;  /* 0x0022000004187984 */ /* 0x000e220000000a00 */
[----:B------:R-:W-:Y:S01]  /*f010*/  IMAD R103, R65, R40, RZ ;  /* 0x0000002841677224 */ /* 0x000fe200078e02ff */
[----:B------:R-:W-:Y:S01]  /*f020*/  SEL R36, R108, R92, P1 ;  /* 0x0000005c6c247207 */ /* 0x000fe20000800000 */
[----:B------:R-:W-:Y:S01]  /*f030*/  IMAD R115, R51, R40, RZ ;  /* 0x0000002833737224 */ /* 0x000fe200078e02ff */
[----:B------:R-:W-:Y:S01]  /*f040*/  SEL R92, R104, R94, P2 ;  /* 0x0000005e685c7207 */ /* 0x000fe20001000000 */
[----:B------:R-:W-:Y:S01]  /*f050*/  IMAD.WIDE.U32 R108, R48, R40, RZ ;  /* 0x00000028306c7225 */ /* 0x000fe200078e00ff */
[----:B------:R-:W-:-:S02]  /*f060*/  SEL R107, R28, R107, P3 ;  /* 0x0000006b1c6b7207 */ /* 0x000fc40001800000 */
[----:B------:R-:W-:Y:S01]  /*f070*/  SEL R95, R112, R95, P3 ;  /* 0x0000005f705f7207 */ /* 0x000fe20001800000 */
[----:B------:R-:W-:Y:S01]  /*f080*/  IMAD.WIDE.U32 R104, R64, R40, RZ ;  /* 0x0000002840687225 */ /* 0x000fe200078e00ff */
[----:B------:R-:W-:-:S03]  /*f090*/  ISETP.GT.U32.AND P1, PT, R108, R76, PT ;  /* 0x0000004c6c00720c */ /* 0x000fc60003f24070 */
        /* <DEDUP_REMOVED lines=15> */
[----:B------:R-:W-:Y:S01]  /*f190*/  SEL R106, R41, R106, P0 ;  /* 0x0000006a296a7207 */ /* 0x000fe20000000000 */
[----:B------:R-:W-:Y:S01]  /*f1a0*/  IMAD R41, R51, R44, RZ ;  /* 0x0000002c33297224 */ /* 0x000fe200078e02ff */
[----:B------:R-:W-:Y:S01]  /*f1b0*/  ISETP.GT.AND.EX P1, PT, R93, R72, PT, P1 ;  /* 0x000000485d00720c */ /* 0x000fe20003f24310 */
[-C--:B------:R-:W-:Y:S01]  /*f1c0*/  IMAD R49, R49, R44.reuse, RZ ;  /* 0x0000002c31317224 */ /* 0x080fe200078e02ff */
[----:B------:R-:W-:Y:S01]  /*f1d0*/  SEL R75, R28, R75, P3 ;  /* 0x0000004b1c4b7207 */ /* 0x000fe20001800000 */
[----:B------:R-:W-:Y:S01]  /*f1e0*/  IMAD R103, R63, R44, RZ ;  /* 0x0000002c3f677224 */ /* 0x000fe200078e02ff */
[----:B------:R-:W-:Y:S01]  /*f1f0*/  SEL R74, R29, R74, P3 ;  /* 0x0000004a1d4a7207 */ /* 0x000fe20001800000 */
[----:B------:R-:W-:Y:S01]  /*f200*/  IMAD R63, R64, R45, R65 ;  /* 0x0000002d403f7224 */ /* 0x000fe200078e0241 */
[----:B------:R-:W-:Y:S01]  /*f210*/  ISETP.GT.AND.EX P2, PT, R112, R73, PT, P2 ;  /* 0x000000497000720c */ /* 0x000fe20003f44320 */
[----:B------:R-:W-:Y:S01]  /*f220*/  IMAD.WIDE.U32 R28, R50, R44, RZ ;  /* 0x0000002c321c7225 */ /* 0x000fe200078e00ff */
[----:B------:R-:W-:-:S02]  /*f230*/  SEL R72, R93, R72, P1 ;  /* 0x000000485d487207 */ /* 0x000fc40000800000 */
[----:B------:R-:W-:Y:S01]  /*f240*/  SEL R77, R104, R77, P2 ;  /* 0x0000004d684d7207 */ /* 0x000fe20001000000 */
[-C--:B------:R-:W-:Y:S01]  /*f250*/  IMAD R51, R50, R45.reuse, R41 ;  /* 0x0000002d32337224 */ /* 0x080fe200078e0229 */
[----:B------:R-:W-:Y:S01]  /*f260*/  SEL R94, R40, R102, P0 ;  /* 0x00000066285e7207 */ /* 0x000fe20000000000 */
[----:B------:R-:W-:Y:S01]  /*f270*/  IMAD R93, R48, R45, R49 ;  /* 0x0000002d305d7224 */ /* 0x000fe200078e0231 */
[----:B------:R-:W-:Y:S01]  /*f280*/  ISETP.GT.U32.AND P3, PT, R28, R99, PT ;  /* 0x000000631c00720c */ /* 0x000fe20003f64070 */
[----:B------:R-:W-:Y:S01]  /*f290*/  IMAD.WIDE.U32 R64, R64, R44, RZ ;  /* 0x0000002c40407225 */ /* 0x000fe200078e00ff */
[----:B------:R-:W-:Y:S02]  /*f2a0*/  SEL R76, R108, R76, P1 ;  /* 0x0000004c6c4c7207 */ /* 0x000fe40000800000 */
[----:B------:R-:W-:Y:S01]  /*f2b0*/  SEL R73, R112, R73, P2 ;  /* 0x0000004970497207 */ /* 0x000fe20001000000 */
[----:B------:R-:W-:Y:S01]  /*f2c0*/  IMAD.WIDE.U32 R48, R48, R44, RZ ;  /* 0x0000002c30307225 */ /* 0x000fe200078e00ff */
[----:B------:R-:W-:-:S03]  /*f2d0*/  ISETP.GT.U32.AND P1, PT, R64, R69, PT ;  /* 0x000000454000720c */ /* 0x000fc60003f24070 */
[----:B------:R-:W-:Y:S01]  /*f2e0*/  IMAD.IADD R51, R29, 0x1, R51 ;  /* 0x000000011d337824 */ /* 0x000fe200078e0233 */
[----:B------:R-:W-:Y:S01]  /*f2f0*/  ISETP.GT.U32.AND P0, PT, R48, R70, PT ;  /* 0x000000463000720c */ /* 0x000fe20003f04070 */
[C---:B------:R-:W-:Y:S02]  /*f300*/  IMAD R103, R62.reuse, R45, R103 ;  /* 0x0000002d3e677224 */ /* 0x040fe400078e0267 */
[----:B------:R-:W-:Y:S01]  /*f310*/  IMAD.IADD R104, R65, 0x1, R63 ;  /* 0x0000000141687824 */ /* 0x000fe200078e023f */
[----:B------:R-:W-:Y:S01]  /*f320*/  ISETP.GT.AND.EX P3, PT, R51, R96, PT, P3 ;  /* 0x000000603300720c */ /* 0x000fe20003f64330 */
[----:B------:R-:W-:Y:S02]  /*f330*/  IMAD.IADD R102, R49, 0x1, R93 ;  /* 0x0000000131667824 */ /* 0x000fe400078e025d */
[----:B------:R-:W-:Y:S01]  /*f340*/  IMAD.WIDE.U32 R62, R62, R44, RZ ;  /* 0x0000002c3e3e7225 */ /* 0x000fe200078e00ff */
[----:B------:R-:W-:Y:S02]  /*f350*/  ISETP.GT.AND.EX P1, PT, R104, R57, PT, P1 ;  /* 0x000000396800720c */ /* 0x000fe40003f24310 */
[----:B------:R-:W-:Y:S01]  /*f360*/  ISETP.GT.AND.EX P0, PT, R102, R67, PT, P0 ;  /* 0x000000436600720c */ /* 0x000fe20003f04300 */
[C---:B0-----:R-:W-:Y:S01]  /*f370*/  IMAD R65, R25.reuse, R30, RZ ;  /* 0x0000001e19417224 */ /* 0x041fe200078e02ff */
[----:B------:R-:W-:Y:S01]  /*f380*/  SEL R69, R64, R69, P1 ;  /* 0x0000004540457207 */ /* 0x000fe20000800000 */
[----:B------:R-:W-:Y:S01]  /*f390*/  IMAD R93, R25, R26, RZ ;  /* 0x0000001a195d7224 */ /* 0x000fe200078e02ff */
[----:B------:R-:W-:Y:S01]  /*f3a0*/  SEL R49, R48, R70, P0 ;  /* 0x0000004630317207 */ /* 0x000fe20000000000 */
[----:B------:R-:W-:Y:S01]  /*f3b0*/  IMAD.IADD R63, R63, 0x1, R103 ;  /* 0x000000013f3f7824 */ /* 0x000fe200078e0267 */
[----:B------:R-:W-:Y:S01]  /*f3c0*/  SEL R48, R104, R57, P1 ;  /* 0x0000003968307207 */ /* 0x000fe20000800000 */
[----:B------:R-:W-:Y:S01]  /*f3d0*/  IMAD.WIDE.U32 R44, R24, R30, RZ ;  /* 0x0000001e182c7225 */ /* 0x000fe200078e00ff */
[----:B------:R-:W-:-:S02]  /*f3e0*/  ISETP.GT.U32.AND P2, PT, R62, R68, PT ;  /* 0x000000443e00720c */ /* 0x000fc40003f44070 */
[----:B------:R-:W-:Y:S01]  /*f3f0*/  SEL R67, R102, R67, P0 ;  /* 0x0000004366437207 */ /* 0x000fe20000000000 */
[C---:B------:R-:W-:Y:S01]  /*f400*/  IMAD R65, R24.reuse, R31, R65 ;  /* 0x0000001f18417224 */ /* 0x040fe200078e0241 */
[----:B------:R-:W-:Y:S01]  /*f410*/  ISETP.GT.AND.EX P2, PT, R63, R66, PT, P2 ;  /* 0x000000423f00720c */ /* 0x000fe20003f44320 */
[----:B------:R-:W-:Y:S01]  /*f420*/  IMAD.WIDE.U32 R40, R24, R26, RZ ;  /* 0x0000001a18287225 */ /* 0x000fe200078e00ff */
[----:B------:R-:W-:Y:S02]  /*f430*/  ISETP.GT.U32.AND P5, PT, R44, R97, PT ;  /* 0x000000612c00720c */ /* 0x000fe40003fa4070 */
[----:B------:R-:W-:Y:S01]  /*f440*/  SEL R70, R62, R68, P2 ;  /* 0x000000443e467207 */ /* 0x000fe20001000000 */
[----:B------:R-:W-:Y:S01]  /*f450*/  IMAD R103, R24, R27, R93 ;  /* 0x0000001b18677224 */ /* 0x000fe200078e025d */
[----:B------:R-:W-:Y:S01]  /*f460*/  SEL R93, R28, R99, P3 ;  /* 0x000000631c5d7207 */ /* 0x000fe20001800000 */
[----:B------:R-:W-:Y:S01]  /*f470*/  IMAD.IADD R99, R45, 0x1, R65 ;  /* 0x000000012d637824 */ /* 0x000fe200078e0241 */
[----:B------:R-:W0:Y:S01]  /*f480*/  LDS.64 R28, [R4+0x2280] ;  /* 0x00228000041c7984 */ /* 0x000e220000000a00 */
[----:B------:R-:W-:Y:S01]  /*f490*/  IMAD.IADD R65, R41, 0x1, R103 ;  /* 0x0000000129417824 */ /* 0x000fe200078e0267 */
[----:B------:R-:W-:Y:S01]  /*f4a0*/  ISETP.GT.U32.AND P4, PT, R40, R101, PT ;  /* 0x000000652800720c */ /* 0x000fe20003f84070 */
[----:B------:R-:W-:Y:S01]  /*f4b0*/  IMAD R45, R25, R34, RZ ;  /* 0x00000022192d7224 */ /* 0x000fe200078e02ff */
[----:B------:R-:W-:Y:S01]  /*f4c0*/  SEL R57, R63, R66, P2 ;  /* 0x000000423f397207 */ /* 0x000fe20001000000 */
[----:B------:R-:W-:Y:S01]  /*f4d0*/  IMAD R105, R25, R38, RZ ;  /* 0x0000002619697224 */ /* 0x000fe200078e02ff */
[----:B------:R-:W-:Y:S01]  /*f4e0*/  ISETP.GT.AND.EX P1, PT, R65, R100, PT, P4 ;  /* 0x000000644100720c */ /* 0x000fe20003f24340 */
[----:B------:R-:W-:Y:S01]  /*f4f0*/  IMAD R103, R24, R35, R45 ;  /* 0x0000002318677224 */ /* 0x000fe200078e022d */
[----:B------:R-:W-:Y:S01]  /*f500*/  ISETP.GT.AND.EX P0, PT, R99, R98, PT, P5 ;  /* 0x000000626300720c */ /* 0x000fe20003f04350 */
[----:B------:R-:W-:Y:S01]  /*f510*/  IMAD R109, R25, R42, RZ ;  /* 0x0000002a196d7224 */ /* 0x000fe200078e02ff */
[----:B------:R-:W-:Y:S01]  /*f520*/  SEL R101, R40, R101, P1 ;  /* 0x0000006528657207 */ /* 0x000fe20000800000 */
[----:B------:R-:W-:Y:S01]  /*f530*/  IMAD.WIDE.U32 R40, R24, R34, RZ ;  /* 0x0000002218287225 */ /* 0x000fe200078e00ff */
[----:B------:R-:W-:-:S02]  /*f540*/  SEL R96, R51, R96, P3 ;  /* 0x0000006033607207 */ /* 0x000fc40001800000 */
[----:B------:R-:W-:Y:S01]  /*f550*/  SEL R97, R44, R97, P0 ;  /* 0x000000612c617207 */ /* 0x000fe20000000000 */
[----:B------:R-:W-:Y:S01]  /*f560*/  IMAD.IADD R103, R41, 0x1, R103 ;  /* 0x0000000129677824 */ /* 0x000fe200078e0267 */
[----:B------:R-:W-:Y:S01]  /*f570*/  ISETP.GT.U32.AND P2, PT, R40, R91, PT ;  /* 0x0000005b2800720c */ /* 0x000fe20003f44070 */
[----:B------:R-:W-:Y:S01]  /*f580*/  IMAD R113, R25, R46, RZ ;  /* 0x0000002e19717224 */ /* 0x000fe200078e02ff */
[----:B------:R-:W-:Y:S01]  /*f590*/  SEL R98, R99, R98, P0 ;  /* 0x0000006263627207 */ /* 0x000fe20000000000 */
[C---:B------:R-:W-:Y:S01]  /*f5a0*/  IMAD.WIDE.U32 R62, R24.reuse, R38, RZ ;  /* 0x00000026183e7225 */ /* 0x040fe200078e00ff */
[----:B------:R-:W-:Y:S02]  /*f5b0*/  ISETP.GT.AND.EX P2, PT, R103, R84, PT, P2 ;  /* 0x000000546700720c */ /* 0x000fe40003f44320 */
[----:B------:R-:W-:Y:S01]  /*f5c0*/  SEL R100, R65, R100, P1 ;  /* 0x0000006441647207 */ /* 0x000fe20000800000 */
[----:B------:R-:W-:Y:S01]  /*f5d0*/  IMAD.WIDE.U32 R50, R24, R42, RZ ;  /* 0x0000002a18327225 */ /* 0x000fe200078e00ff */
[----:B------:R-:W-:-:S03]  /*f5e0*/  ISETP.GT.U32.AND P4, PT, R62, R36, PT ;  /* 0x000000243e00720c */ /* 0x000fc60003f84070 */
[----:B------:R-:W-:Y:S01]  /*f5f0*/  IMAD R105, R24, R39, R105 ;  /* 0x0000002718697224 */ /* 0x000fe200078e0269 */
[----:B------:R-:W-:Y:S01]  /*f600*/  ISETP.GT.U32.AND P5, PT, R50, R76, PT ;  /* 0x0000004c3200720c */ /* 0x000fe20003fa4070 */
[C---:B------:R-:W-:Y:S02]  /*f610*/  IMAD R25, R24.reuse, R43, R109 ;  /* 0x0000002b18197224 */ /* 0x040fe400078e026d */
[C---:B------:R-:W-:Y:S02]  /*f620*/  IMAD R113, R24.reuse, R47, R113 ;  /* 0x0000002f18717224 */ /* 0x040fe400078e0271 */
[----:B------:R-:W-:Y:S01]  /*f630*/  IMAD.WIDE.U32 R44, R24, R46, RZ ;  /* 0x0000002e182c7225 */ /* 0x000fe200078e00ff */
[----:B------:R-:W-:Y:S02]  /*f640*/  SEL R24, R40, R91, P2 ;  /* 0x0000005b28187207 */ /* 0x000fe40001000000 */
[----:B------:R-:W1:Y:S01]  /*f650*/  LDS.64 R40, [R4+0x2300] ;  /* 0x0023000004287984 */ /* 0x000e620000000a00 */
[----:B------:R-:W-:Y:S01]  /*f660*/  IMAD.IADD R64, R45, 0x1, R113 ;  /* 0x000000012d407824 */ /* 0x000fe200078e0271 */
[----:B------:R-:W-:Y:S01]  /*f670*/  ISETP.GT.U32.AND P3, PT, R44, R49, PT ;  /* 0x000000312c00720c */ /* 0x000fe20003f64070 */
[----:B------:R-:W-:-:S02]  /*f680*/  IMAD.IADD R66, R63, 0x1, R105 ;  /* 0x000000013f427824 */ /* 0x000fc400078e0269 */
[----:B0-----:R-:W-:Y:S01]  /*f690*/  IMAD R99, R29, R34, RZ ;  /* 0x000000221d637224 */ /* 0x001fe200078e02ff */
        /* <DEDUP_REMOVED lines=8> */
[----:B------:R-:W-:Y:S02]  /*f720*/  SEL R36, R103, R84, P2 ;  /* 0x0000005467247207 */ /* 0x000fe40001000000 */
[----:B------:R-:W-:Y:S01]  /*f730*/  ISETP.GT.AND.EX P5, PT, R25, R72, PT, P5 ;  /* 0x000000481900720c */ /* 0x000fe20003fa4350 */
[----:B------:R-:W-:Y:S01]  /*f740*/  IMAD R65, R29, R26, RZ ;  /* 0x0000001a1d417224 */ /* 0x000fe200078e02ff */
[----:B------:R-:W-:Y:S01]  /*f750*/  SEL R84, R66, R37, P4 ;  /* 0x0000002542547207 */ /* 0x000fe20002000000 */
[----:B------:R-:W-:Y:S01]  /*f760*/  IMAD.WIDE.U32 R62, R28, R30, RZ ;  /* 0x0000001e1c3e7225 */ /* 0x000fe200078e00ff */
[----:B------:R-:W-:-:S02]  /*f770*/  ISETP.GT.U32.AND P2, PT, R44, R33, PT ;  /* 0x000000212c00720c */ /* 0x000fc40003f44070 */
[----:B------:R-:W-:Y:S01]  /*f780*/  SEL R76, R50, R76, P5 ;  /* 0x0000004c324c7207 */ /* 0x000fe20002800000 */
[----:B------:R-:W-:Y:S01]  /*f790*/  IMAD R49, R28, R31, R49 ;  /* 0x0000001f1c317224 */ /* 0x000fe200078e0231 */
[----:B------:R-:W-:Y:S01]  /*f7a0*/  ISETP.GT.U32.AND P0, PT, R62, R85, PT ;  /* 0x000000553e00720c */ /* 0x000fe20003f04070 */
[----:B------:R-:W-:Y:S01]  /*f7b0*/  IMAD.IADD R37, R45, 0x1, R99 ;  /* 0x000000012d257824 */ /* 0x000fe200078e0263 */
[----:B------:R-:W-:Y:S01]  /*f7c0*/  SEL R72, R25, R72, P5 ;  /* 0x0000004819487207 */ /* 0x000fe20002800000 */
[----:B------:R-:W-:Y:S01]  /*f7d0*/  IMAD.WIDE.U32 R50, R28, R26, RZ ;  /* 0x0000001a1c327225 */ /* 0x000fe200078e00ff */
[----:B------:R-:W-:Y:S02]  /*f7e0*/  SEL R67, R64, R67, P3 ;  /* 0x0000004340437207 */ /* 0x000fe40001800000 */
[----:B------:R-:W-:Y:S01]  /*f7f0*/  ISETP.GT.AND.EX P2, PT, R37, R78, PT, P2 ;  /* 0x0000004e2500720c */ /* 0x000fe20003f44320 */
[----:B------:R-:W-:Y:S01]  /*f800*/  IMAD R65, R28, R27, R65 ;  /* 0x0000001b1c417224 */ /* 0x000fe200078e0241 */
[----:B------:R-:W-:Y:S01]  /*f810*/  ISETP.GT.U32.AND P1, PT, R50, R86, PT ;  /* 0x000000563200720c */ /* 0x000fe20003f24070 */
[----:B------:R-:W-:Y:S01]  /*f820*/  IMAD.IADD R66, R63, 0x1, R49 ;  /* 0x000000013f427824 */ /* 0x000fe200078e0231 */
[----:B------:R-:W-:Y:S01]  /*f830*/  SEL R25, R44, R33, P2 ;  /* 0x000000212c197207 */ /* 0x000fe20001000000 */
[----:B------:R-:W-:Y:S01]  /*f840*/  IMAD.IADD R49, R51, 0x1, R65 ;  /* 0x0000000133317824 */ /* 0x000fe200078e0241 */
[----:B------:R-:W-:Y:S01]  /*f850*/  SEL R78, R37, R78, P2 ;  /* 0x0000004e254e7207 */ /* 0x000fe20001000000 */
        /* <DEDUP_REMOVED lines=11> */
[----:B-1----:R-:W-:Y:S01]  /*f910*/  IMAD R33, R41, R30, RZ ;  /* 0x0000001e29217224 */ /* 0x002fe200078e02ff */
[----:B------:R-:W-:Y:S01]  /*f920*/  SEL R88, R49, R88, P1 ;  /* 0x0000005831587207 */ /* 0x000fe20000800000 */
[C---:B------:R-:W-:Y:S02]  /*f930*/  IMAD R65, R28.reuse, R43, R45 ;  /* 0x0000002b1c417224 */ /* 0x040fe400078e022d */
        /* <DEDUP_REMOVED lines=18> */
[----:B------:R-:W-:Y:S01]  /*fa60*/  IMAD.WIDE.U32 R62, R40, R26, RZ ;  /* 0x0000001a283e7225 */ /* 0x000fe200078e00ff */
[----:B------:R-:W-:-:S02]  /*fa70*/  ISETP.GT.AND.EX P4, PT, R64, R73, PT, P4 ;  /* 0x000000494000720c */ /* 0x000fc40003f84340 */
[----:B------:R-:W-:Y:S01]  /*fa80*/  SEL R89, R28, R89, P0 ;  /* 0x000000591c597207 */ /* 0x000fe20000000000 */
[----:B------:R-:W-:Y:S01]  /*fa90*/  IMAD R37, R40, R27, R37 ;  /* 0x0000001b28257224 */ /* 0x000fe200078e0225 */
[----:B------:R-:W0:Y:S01]  /*faa0*/  LDS.64 R28, [R4+0x2380] ;  /* 0x00238000041c7984 */ /* 0x000e220000000a00 */
[C---:B------:R-:W-:Y:S01]  /*fab0*/  IMAD R103, R41.reuse, R42, RZ ;  /* 0x0000002a29677224 */ /* 0x040fe200078e02ff */
[----:B------:R-:W-:Y:S01]  /*fac0*/  SEL R69, R44, R69, P3 ;  /* 0x000000452c457207 */ /* 0x000fe20001800000 */
[----:B------:R-:W-:Y:S01]  /*fad0*/  IMAD R65, R41, R34, RZ ;  /* 0x0000002229417224 */ /* 0x000fe200078e02ff */
        /* <DEDUP_REMOVED lines=8> */
[----:B------:R-:W-:Y:S01]  /*fb60*/  IMAD R37, R40, R43, R103 ;  /* 0x0000002b28257224 */ /* 0x000fe200078e0267 */
[----:B------:R-:W-:Y:S01]  /*fb70*/  ISETP.GT.U32.AND P2, PT, R44, R75, PT ;  /* 0x0000004b2c00720c */ /* 0x000fe20003f44070 */
[----:B------:R-:W-:Y:S01]  /*fb80*/  IMAD.WIDE.U32 R50, R40, R34, RZ ;  /* 0x0000002228327225 */ /* 0x000fe200078e00ff */
[----:B------:R-:W-:-:S03]  /*fb90*/  ISETP.GT.AND.EX P1, PT, R102, R83, PT, P1 ;  /* 0x000000536600720c */ /* 0x000fc60003f24310 */
        /* <DEDUP_REMOVED lines=8> */
[----:B------:R-:W-:-:S02]  /*fc20*/  IMAD R41, R41, R46, RZ ;  /* 0x0000002e29297224 */ /* 0x000fc400078e02ff */
[----:B------:R-:W-:Y:S01]  /*fc30*/  IMAD.IADD R51, R51, 0x1, R65 ;  /* 0x0000000133337824 */ /* 0x000fe200078e0241 */
[----:B------:R-:W-:Y:S01]  /*fc40*/  ISETP.GT.AND.EX P2, PT, R37, R74, PT, P2 ;  /* 0x0000004a2500720c */ /* 0x000fe20003f44320 */
[----:B------:R-:W-:Y:S02]  /*fc50*/  IMAD.IADD R64, R49, 0x1, R99 ;  /* 0x0000000131407824 */ /* 0x000fe400078e0263 */
[C---:B------:R-:W-:Y:S01]  /*fc60*/  IMAD R63, R40.reuse, R47, R41 ;  /* 0x0000002f283f7224 */ /* 0x040fe200078e0229 */
[----:B------:R-:W-:Y:S01]  /*fc70*/  ISETP.GT.AND.EX P4, PT, R51, R80, PT, P4 ;  /* 0x000000503300720c */ /* 0x000fe20003f84340 */
[----:B------:R-:W-:Y:S01]  /*fc80*/  IMAD.WIDE.U32 R40, R40, R46, RZ ;  /* 0x0000002e28287225 */ /* 0x000fe200078e00ff */
[----:B------:R-:W-:Y:S02]  /*fc90*/  ISETP.GT.AND.EX P5, PT, R64, R95, PT, P5 ;  /* 0x0000005f4000720c */ /* 0x000fe40003fa4350 */
[----:B------:R-:W-:Y:S01]  /*fca0*/  SEL R74, R37, R74, P2 ;  /* 0x0000004a254a7207 */ /* 0x000fe20001000000 */
[----:B0-----:R-:W-:Y:S01]  /*fcb0*/  IMAD R33, R29, R30, RZ ;  /* 0x0000001e1d217224 */ /* 0x001fe200078e02ff */
[----:B------:R-:W-:Y:S01]  /*fcc0*/  SEL R79, R50, R79, P4 ;  /* 0x0000004f324f7207 */ /* 0x000fe20002000000 */
[----:B------:R-:W-:Y:S01]  /*fcd0*/  IMAD.IADD R62, R41, 0x1, R63 ;  /* 0x00000001293e7824 */ /* 0x000fe200078e023f */
[----:B------:R-:W-:Y:S01]  /*fce0*/  SEL R107, R48, R107, P5 ;  /* 0x0000006b306b7207 */ /* 0x000fe20002800000 */
[----:B------:R-:W-:Y:S01]  /*fcf0*/  IMAD R33, R28, R31, R33 ;  /* 0x0000001f1c217224 */ /* 0x000fe200078e0221 */
[----:B------:R-:W-:Y:S01]  /*fd00*/  SEL R75, R44, R75, P2 ;  /* 0x0000004b2c4b7207 */ /* 0x000fe20001000000 */
[----:B------:R-:W-:Y:S01]  /*fd10*/  IMAD R37, R29, R26, RZ ;  /* 0x0000001a1d257224 */ /* 0x000fe200078e02ff */
[----:B------:R-:W-:Y:S01]  /*fd20*/  SEL R80, R51, R80, P4 ;  /* 0x0000005033507207 */ /* 0x000fe20002000000 */
[C---:B------:R-:W-:Y:S01]  /*fd30*/  IMAD R31, R29.reuse, R34, RZ ;  /* 0x000000221d1f7224 */ /* 0x040fe200078e02ff */
[----:B------:R-:W-:Y:S01]  /*fd40*/  ISETP.GT.U32.AND P3, PT, R40, R70, PT ;  /* 0x000000462800720c */ /* 0x000fe20003f64070 */
[----:B------:R-:W-:Y:S01]  /*fd50*/  LDS.64 R44, [R4+0x2400] ;  /* 0x00240000042c7984 */ /* 0x000fe20000000a00 */
[----:B------:R-:W-:Y:S01]  /*fd60*/  IMAD R37, R28, R27, R37 ;  /* 0x0000001b1c257224 */ /* 0x000fe200078e0225 */
[----:B------:R-:W-:Y:S01]  /*fd70*/  SEL R95, R64, R95, P5 ;  /* 0x0000005f405f7207 */ /* 0x000fe20002800000 */
[----:B------:R-:W-:Y:S01]  /*fd80*/  IMAD R105, R28, R35, R31 ;  /* 0x000000231c697224 */ /* 0x000fe200078e021f */
[----:B------:R-:W0:Y:S01]  /*fd90*/  LDS.128 R48, [R56+0x90] ;  /* 0x0000900038307984 */ /* 0x000e220000000c00 */
[----:B------:R-:W-:Y:S01]  /*fda0*/  ISETP.GT.AND.EX P3, PT, R62, R57, PT, P3 ;  /* 0x000000393e00720c */ /* 0x000fe20003f64330 */
[----:B------:R-:W-:-:S02]  /*fdb0*/  IMAD R27, R29, R38, RZ ;  /* 0x000000261d1b7224 */ /* 0x000fc400078e02ff */
[C---:B------:R-:W-:Y:S01]  /*fdc0*/  IMAD R31, R29.reuse, R42, RZ ;  /* 0x0000002a1d1f7224 */ /* 0x040fe200078e02ff */
[----:B------:R-:W-:Y:S01]  /*fdd0*/  SEL R70, R40, R70, P3 ;  /* 0x0000004628467207 */ /* 0x000fe20001800000 */
[----:B------:R-:W-:Y:S01]  /*fde0*/  IMAD R29, R29, R46, RZ ;  /* 0x0000002e1d1d7224 */ /* 0x000fe200078e02ff */
[----:B------:R-:W-:Y:S01]  /*fdf0*/  SEL R57, R62, R57, P3 ;  /* 0x000000393e397207 */ /* 0x000fe20001800000 */
[C---:B------:R-:W-:Y:S01]  /*fe00*/  IMAD.WIDE.U32 R62, R28.reuse, R26, RZ ;  /* 0x0000001a1c3e7225 */ /* 0x040fe200078e00ff */
[----:B------:R-:W1:Y:S03]  /*fe10*/  LDS.64 R64, [R4+0x2480] ;  /* 0x0024800004407984 */ /* 0x000e660000000a00 */
        /* <DEDUP_REMOVED lines=14> */
[----:B------:R-:W2:Y:S01]  /*ff00*/  LDS.128 R28, [R56+0x1090] ;  /* 0x00109000381c7984 */ /* 0x000ea20000000c00 */
[----:B------:R-:W-:Y:S02]  /*ff10*/  IMAD.IADD R46, R103, 0x1, R33 ;  /* 0x00000001672e7824 */ /* 0x000fe400078e0221 */
[----:B------:R-:W-:Y:S02]  /*ff20*/  IMAD.IADD R99, R63, 0x1, R37 ;  /* 0x000000013f637824 */ /* 0x000fe400078e0225 */
[----:B------:R-:W-:Y:S01]  /*ff30*/  IMAD.IADD R33, R35, 0x1, R39 ;  /* 0x0000000123217824 */ /* 0x000fe200078e0227 */
[----:B------:R-:W-:Y:S01]  /*ff40*/  ISETP.GT.AND.EX P2, PT, R46, R61, PT, P2 ;  /* 0x0000003d2e00720c */ /* 0x000fe20003f44320 */
[----:B0-----:R-:W-:Y:S01]  /*ff50*/  IMAD R63, R45, R48, RZ ;  /* 0x000000302d3f7224 */ /* 0x001fe200078e02ff */
[----:B------:R-:W-:Y:S01]  /*ff60*/  ISETP.GT.AND.EX P0, PT, R99, R60, PT, P0 ;  /* 0x0000003c6300720c */ /* 0x000fe20003f04300 */
[----:B------:R-:W-:Y:S01]  /*ff70*/  IMAD.IADD R37, R41, 0x1, R105 ;  /* 0x0000000129257824 */ /* 0x000fe200078e0269 */
[----:B------:R-:W-:Y:S01]  /*ff80*/  SEL R38, R102, R58, P2 ;  /* 0x0000003a66267207 */ /* 0x000fe20001000000 */
[----:B------:R-:W-:Y:S01]  /*ff90*/  IMAD.IADD R41, R27, 0x1, R47 ;  /* 0x000000011b297824 */ /* 0x000fe200078e022f */
[----:B------:R-:W-:Y:S01]  /*ffa0*/  SEL R39, R62, R59, P0 ;  /* 0x0000003b3e277207 */ /* 0x000fe20000000000 */
[----:B------:R-:W-:Y:S01]  /*ffb0*/  IMAD R27, R49, R44, R63 ;  /* 0x0000002c311b7224 */ /* 0x000fe200078e023f */
[----:B------:R-:W0:Y:S01]  /*ffc0*/  LDS.64 R58, [R4+0x2500] ;  /* 0x00250000043a7984 */ /* 0x000e220000000a00 */
[----:B------:R-:W-:Y:S01]  /*ffd0*/  ISETP.GT.AND.EX P3, PT, R33, R110, PT, P3 ;  /* 0x0000006e2100720c */ /* 0x000fe20003f64330 */
[----:B------:R-:W-:Y:S01]  /*ffe0*/  IMAD.IADD R43, R43, 0x1, R109 ;  /* 0x000000012b2b7824 */ /* 0x000fe200078e026d */
[----:B------:R-:W-:Y:S01]  /*fff0*/  ISETP.GT.AND.EX P5, PT, R41, R96, PT, P5 ;  /* 0x000000602900720c */ /* 0x000fe20003fa4350 */
[----:B------:R-:W3:Y:S01]  /*10000*/  LDS.64 R62, [R4+0x2580] ;  /* 0x00258000043e7984 */ /* 0x000ee20000000a00 */
[----:B------:R-:W-:Y:S01]  /*10010*/  SEL R111, R34, R111, P3 ;  /* 0x0000006f226f7207 */ /* 0x000fe20001800000 */
[----:B------:R-:W-:Y:S01]  /*10020*/  IMAD.WIDE.U32 R34, R44, R48, RZ ;  /* 0x000000302c227225 */ /* 0x000fe200078e00ff */
[----:B------:R-:W-:-:S02]  /*10030*/  SEL R110, R33, R110, P3 ;  /* 0x0000006e216e7207 */ /* 0x000fc40001800000 */
[----:B------:R-:W-:Y:S01]  /*10040*/  ISETP.GT.AND.EX P4, PT, R43, R106, PT, P4 ;  /* 0x0000006a2b00720c */ /* 0x000fe20003f84340 */
[----:B------:R-:W-:Y:S01]  /*10050*/  IMAD.IADD R27, R35, 0x1, R27 ;  /* 0x00000001231b7824 */ /* 0x000fe200078e021b */
[----:B------:R-:W-:Y:S01]  /*10060*/  SEL R47, R46, R61, P2 ;  /* 0x0000003d2e2f7207 */ /* 0x000fe20001000000 */
[----:B-1----:R-:W-:Y:S01]  /*10070*/  IMAD R33, R65, R48, RZ ;  /* 0x0000003041217224 */ /* 0x002fe200078e02ff */
[----:B------:R-:W-:Y:S02]  /*10080*/  ISETP.GT.U32.AND P2, PT, R34, R97, PT ;  /* 0x000000612200720c */ /* 0x000fe40003f44070 */
[----:B------:R-:W-:Y:S01]  /*10090*/  SEL R93, R26, R93, P5 ;  /* 0x0000005d1a5d7207 */ /* 0x000fe20002800000 */
[----:B------:R-:W-:Y:S01]  /*100a0*/  IMAD R33, R49, R64, R33 ;  /* 0x0000004031217224 */ /* 0x000fe200078e0221 */
[----:B------:R-:W-:Y:S02]  /*100b0*/  ISETP.GT.AND.EX P1, PT, R37, R32, PT, P1 ;  /* 0x000000202500720c */ /* 0x000fe40003f24310 */
[----:B------:R-:W-:Y:S01]  /*100c0*/  SEL R26, R99, R60, P0 ;  /* 0x0000003c631a7207 */ /* 0x000fe20000000000 */
[----:B------:R-:W-:Y:S01]  /*100d0*/  IMAD.WIDE.U32 R60, R64, R48, RZ ;  /* 0x00000030403c7225 */ /* 0x000fe200078e00ff */
[----:B------:R-:W-:-:S02]  /*100e0*/  SEL R94, R42, R94, P4 ;  /* 0x0000005e2a5e7207 */ /* 0x000fc40002000000 */
[----:B------:R-:W-:Y:S01]  /*100f0*/  SEL R106, R43, R106, P4 ;  /* 0x0000006a2b6a7207 */ /* 0x000fe20002000000 */
[----:B------:R-:W-:Y:S01]  /*10100*/  IMAD.IADD R46, R61, 0x1, R33 ;  /* 0x000000013d2e7824 */ /* 0x000fe200078e0221 */
[----:B------:R-:W-:Y:S01]  /*10110*/  ISETP.GT.AND.EX P0, PT, R27, R98, PT, P2 ;  /* 0x000000621b00720c */ /* 0x000fe20003f04320 */
[-C--:B--2---:R-:W-:Y:S01]  /*10120*/  IMAD R35, R45, R28.reuse, RZ ;  /* 0x0000001c2d237224 */ /* 0x084fe200078e02ff */
[----:B------:R-:W-:Y:S01]  /*10130*/  SEL R71, R40, R71, P1 ;  /* 0x0000004728477207 */ /* 0x000fe20000800000 */
[----:B------:R-:W-:Y:S01]  /*10140*/  IMAD R99, R65, R28, RZ ;  /* 0x0000001c41637224 */ /* 0x000fe200078e02ff */
[----:B------:R-:W-:Y:S01]  /*10150*/  SEL R96, R41, R96, P5 ;  /* 0x0000006029607207 */ /* 0x000fe20002800000 */
[C---:B------:R-:W-:Y:S01]  /*10160*/  IMAD R35, R44.reuse, R29, R35 ;  /* 0x0000001d2c237224 */ /* 0x040fe200078e0223 */
[----:B------:R-:W-:Y:S01]  /*10170*/  SEL R37, R37, R32, P1 ;  /* 0x0000002025257207 */ /* 0x000fe20000800000 */
[----:B------:R-:W-:Y:S01]  /*10180*/  IMAD.WIDE.U32 R42, R44, R28, RZ ;  /* 0x0000001c2c2a7225 */ /* 0x000fe200078e00ff */
[----:B------:R-:W-:-:S02]  /*10190*/  SEL R97, R34, R97, P0 ;  /* 0x0000006122617207 */ /* 0x000fc40000000000 */
[----:B------:R-:W-:Y:S01]  /*101a0*/  SEL R98, R27, R98, P0 ;  /* 0x000000621b627207 */ /* 0x000fe20000000000 */
[----:B------:R-:W-:Y:S01]  /*101b0*/  IMAD.WIDE.U32 R40, R64, R28, RZ ;  /* 0x0000001c40287225 */ /* 0x000fe200078e00ff */
[----:B------:R-:W-:Y:S02]  /*101c0*/  ISETP.GT.U32.AND P1, PT, R42, R101, PT ;  /* 0x000000652a00720c */ /* 0x000fe40003f24070 */
[----:B------:R-:W-:Y:S01]  /*101d0*/  ISETP.GT.U32.AND P0, PT, R60, R85, PT ;  /* 0x000000553c00720c */ /* 0x000fe20003f04070 */
[----:B------:R-:W-:Y:S01]  /*101e0*/  IMAD R99, R64, R29, R99 ;  /* 0x0000001d40637224 */ /* 0x000fe200078e0263 */
[----:B------:R-:W-:Y:S01]  /*101f0*/  ISETP.GT.U32.AND P2, PT, R40, R86, PT ;  /* 0x000000562800720c */ /* 0x000fe20003f44070 */
[----:B------:R-:W-:Y:S01]  /*10200*/  IMAD.IADD R43, R43, 0x1, R35 ;  /* 0x000000012b2b7824 */ /* 0x000fe200078e0223 */
[----:B------:R-:W-:Y:S01]  /*10210*/  ISETP.GT.AND.EX P0, PT, R46, R87, PT, P0 ;  /* 0x000000572e00720c */ /* 0x000fe20003f04300 */
[----:B------:R-:W1:Y:S01]  /*10220*/  LDS.128 R32, [R56+0x2090] ;  /* 0x0020900038207984 */ /* 0x000e620000000c00 */
[----:B------:R-:W-:-:S02]  /*10230*/  IMAD.IADD R27, R41, 0x1, R99 ;  /* 0x00000001291b7824 */ /* 0x000fc400078e0263 */
[----:B------:R-:W-:Y:S01]  /*10240*/  ISETP.GT.AND.EX P1, PT, R43, R100, PT, P1 ;  /* 0x000000642b00720c */ /* 0x000fe20003f24310 */
[C---:B0-----:R-:W-:Y:S01]  /*10250*/  IMAD R41, R59.reuse, R48, RZ ;  /* 0x000000303b297224 */ /* 0x041fe200078e02ff */
        /* <DEDUP_REMOVED lines=13> */
[----:B------:R-:W-:Y:S01]  /*10330*/  IMAD.IADD R61, R43, 0x1, R61 ;  /* 0x000000012b3d7824 */ /* 0x000fe200078e023d */
[----:B------:R-:W-:Y:S01]  /*10340*/  ISETP.GT.U32.AND P0, PT, R42, R89, PT ;  /* 0x000000592a00720c */ /* 0x000fe20003f04070 */
[----:B------:R-:W-:Y:S02]  /*10350*/  IMAD.IADD R46, R41, 0x1, R103 ;  /* 0x00000001292e7824 */ /* 0x000fe400078e0267 */
[----:B---3--:R-:W-:Y:S01]  /*10360*/  IMAD R99, R63, R48, RZ ;  /* 0x000000303f637224 */ /* 0x008fe200078e02ff */
        /* <DEDUP_REMOVED lines=8> */
[----:B------:R-:W0:Y:S01]  /*103f0*/  LDS.128 R40, [R56+0x3090] ;  /* 0x0030900038287984 */ /* 0x000e220000000c00 */
[----:B------:R-:W-:-:S02]  /*10400*/  SEL R82, R61, R82, P0 ;  /* 0x000000523d527207 */ /* 0x000fc40000000000 */
[----:B------:R-:W-:Y:S01]  /*10410*/  IMAD.WIDE.U32 R28, R62, R28, RZ ;  /* 0x0000001c3e1c7225 */ /* 0x000fe200078e00ff */
[----:B------:R-:W-:Y:S02]  /*10420*/  ISETP.GT.U32.AND P1, PT, R48, R38, PT ;  /* 0x000000263000720c */ /* 0x000fe40003f24070 */
[----:B------:R-:W-:Y:S01]  /*10430*/  SEL R83, R46, R83, P2 ;  /* 0x000000532e537207 */ /* 0x000fe20001000000 */
[----:B------:R-:W-:Y:S01]  /*10440*/  IMAD.IADD R102, R49, 0x1, R99 ;  /* 0x0000000131667824 */ /* 0x000fe200078e0263 */
[----:B------:R-:W-:Y:S01]  /*10450*/  ISETP.GT.U32.AND P3, PT, R28, R39, PT ;  /* 0x000000271c00720c */ /* 0x000fe20003f64070 */
[----:B------:R-:W-:Y:S02]  /*10460*/  IMAD.IADD R27, R29, 0x1, R105 ;  /* 0x000000011d1b7824 */ /* 0x000fe400078e0269 */
[-C--:B-1----:R-:W-:Y:S01]  /*10470*/  IMAD R49, R45, R32.reuse, RZ ;  /* 0x000000202d317224 */ /* 0x082fe200078e02ff */
[----:B------:R-:W-:Y:S01]  /*10480*/  ISETP.GT.AND.EX P1, PT, R102, R47, PT, P1 ;  /* 0x0000002f6600720c */ /* 0x000fe20003f24310 */
[----:B------:R-:W-:Y:S01]  /*10490*/  IMAD R99, R65, R32, RZ ;  /* 0x0000002041637224 */ /* 0x000fe200078e02ff */
[C---:B------:R-:W-:Y:S01]  /*104a0*/  ISETP.GT.AND.EX P3, PT, R27.reuse, R26, PT, P3 ;  /* 0x0000001a1b00720c */ /* 0x040fe20003f64330 */
[-C--:B------:R-:W-:Y:S01]  /*104b0*/  IMAD R49, R44, R33.reuse, R49 ;  /* 0x000000212c317224 */ /* 0x080fe200078e0231 */
        /* <DEDUP_REMOVED lines=8> */
[-C--:B------:R-:W-:Y:S01]  /*10540*/  IMAD R103, R59, R32.reuse, RZ ;  /* 0x000000203b677224 */ /* 0x080fe200078e02ff */
[----:B------:R-:W-:Y:S01]  /*10550*/  ISETP.GT.U32.AND P1, PT, R26, R25, PT ;  /* 0x000000191a00720c */ /* 0x000fe20003f24070 */
[-C--:B------:R-:W-:Y:S02]  /*10560*/  IMAD R105, R63, R32.reuse, RZ ;  /* 0x000000203f697224 */ /* 0x080fe400078e02ff */
[----:B------:R-:W-:Y:S02]  /*10570*/  IMAD.IADD R49, R39, 0x1, R49 ;  /* 0x0000000127317824 */ /* 0x000fe400078e0231 */
[----:B------:R-:W-:Y:S02]  /*10580*/  IMAD.IADD R39, R27, 0x1, R99 ;  /* 0x000000011b277824 */ /* 0x000fe400078e0263 */
[C---:B------:R-:W-:Y:S01]  /*10590*/  IMAD.WIDE.U32 R28, R58.reuse, R32, RZ ;  /* 0x000000203a1c7225 */ /* 0x040fe200078e00ff */
[----:B------:R-:W-:Y:S02]  /*105a0*/  ISETP.GT.AND.EX P0, PT, R49, R36, PT, P0 ;  /* 0x000000243100720c */ /* 0x000fe40003f04300 */
[----:B------:R-:W-:Y:S01]  /*105b0*/  ISETP.GT.AND.EX P1, PT, R39, R78, PT, P1 ;  /* 0x0000004e2700720c */ /* 0x000fe20003f24310 */
[-C--:B------:R-:W-:Y:S01]  /*105c0*/  IMAD R103, R58, R33.reuse, R103 ;  /* 0x000000213a677224 */ /* 0x080fe200078e0267 */
        /* <DEDUP_REMOVED lines=8> */
[----:B------:R-:W-:Y:S01]  /*10650*/  IMAD.IADD R29, R29, 0x1, R103 ;  /* 0x000000011d1d7824 */ /* 0x000fe200078e0267 */
[----:B------:R-:W-:Y:S01]  /*10660*/  SEL R103, R38, R24, P0 ;  /* 0x0000001826677207 */ /* 0x000fe20000000000 */
[-C--:B0-----:R-:W-:Y:S01]  /*10670*/  IMAD R39, R65, R40.reuse, RZ ;  /* 0x0000002841277224 */ /* 0x081fe200078e02ff */
[----:B------:R-:W0:Y:S01]  /*10680*/  LDS.128 R24, [R56+0x4090] ;  /* 0x0040900038187984 */ /* 0x000e220000000c00 */
[----:B------:R-:W-:Y:S01]  /*10690*/  ISETP.GT.AND.EX P3, PT, R104, R37, PT, P3 ;  /* 0x000000256800720c */ /* 0x000fe20003f64330 */
[----:B------:R-:W-:Y:S01]  /*106a0*/  IMAD R113, R59, R40, RZ ;  /* 0x000000283b717224 */ /* 0x000fe200078e02ff */
[----:B------:R-:W-:Y:S01]  /*106b0*/  ISETP.GT.AND.EX P2, PT, R29, R80, PT, P2 ;  /* 0x000000501d00720c */ /* 0x000fe20003f44320 */
[----:B------:R-:W-:Y:S01]  /*106c0*/  IMAD R109, R64, R41, R39 ;  /* 0x00000029406d7224 */ /* 0x000fe200078e0227 */
[----:B------:R-:W-:Y:S01]  /*106d0*/  SEL R49, R104, R37, P3 ;  /* 0x0000002568317207 */ /* 0x000fe20001800000 */
[-C--:B------:R-:W-:Y:S01]  /*106e0*/  IMAD R37, R45, R40.reuse, RZ ;  /* 0x000000282d257224 */ /* 0x080fe200078e02ff */
[----:B------:R-:W-:Y:S01]  /*106f0*/  SEL R71, R32, R71, P3 ;  /* 0x0000004720477207 */ /* 0x000fe20001800000 */
[----:B------:R-:W-:Y:S01]  /*10700*/  IMAD.WIDE.U32 R32, R44, R40, RZ ;  /* 0x000000282c207225 */ /* 0x000fe200078e00ff */
[----:B------:R-:W-:-:S02]  /*10710*/  SEL R79, R28, R79, P2 ;  /* 0x0000004f1c4f7207 */ /* 0x000fc40001000000 */
[----:B------:R-:W-:Y:S01]  /*10720*/  SEL R80, R29, R80, P2 ;  /* 0x000000501d507207 */ /* 0x000fe20001000000 */
[----:B------:R-:W-:Y:S01]  /*10730*/  IMAD R99, R44, R41, R37 ;  /* 0x000000292c637224 */ /* 0x000fe200078e0225 */
[----:B------:R-:W-:Y:S01]  /*10740*/  ISETP.GT.U32.AND P1, PT, R32, R91, PT ;  /* 0x0000005b2000720c */ /* 0x000fe20003f24070 */
[----:B------:R-:W1:Y:S01]  /*10750*/  LDS.128 R36, [R56+0x5090] ;  /* 0x0050900038247984 */ /* 0x000e620000000c00 */
[----:B------:R-:W-:-:S04]  /*10760*/  IMAD.WIDE.U32 R104, R64, R40, RZ ;  /* 0x0000002840687225 */ /* 0x000fc800078e00ff */
[----:B------:R-:W-:Y:S01]  /*10770*/  IMAD R115, R63, R40, RZ ;  /* 0x000000283f737224 */ /* 0x000fe200078e02ff */
[----:B------:R-:W-:Y:S01]  /*10780*/  ISETP.GT.U32.AND P2, PT, R104, R92, PT ;  /* 0x0000005c6800720c */ /* 0x000fe20003f44070 */
[----:B------:R-:W-:Y:S02]  /*10790*/  IMAD.IADD R99, R33, 0x1, R99 ;  /* 0x0000000121637824 */ /* 0x000fe400078e0263 */
[----:B------:R-:W-:-:S03]  /*107a0*/  IMAD.WIDE.U32 R28, R58, R40, RZ ;  /* 0x000000283a1c7225 */ /* 0x000fc600078e00ff */
[-C--:B------:R-:W-:Y:S01]  /*107b0*/  ISETP.GT.AND.EX P1, PT, R99, R84.reuse, PT, P1 ;  /* 0x000000546300720c */ /* 0x080fe20003f24310 */
[----:B------:R-:W-:Y:S01]  /*107c0*/  IMAD R113, R58, R41, R113 ;  /* 0x000000293a717224 */ /* 0x000fe200078e0271 */
[----:B------:R-:W-:Y:S01]  /*107d0*/  ISETP.GT.U32.AND P3, PT, R28, R107, PT ;  /* 0x0000006b1c00720c */ /* 0x000fe20003f64070 */
[----:B------:R-:W-:Y:S01]  /*107e0*/  IMAD.IADD R33, R105, 0x1, R109 ;  /* 0x0000000169217824 */ /* 0x000fe200078e026d */
[----:B------:R-:W-:Y:S01]  /*107f0*/  SEL R32, R32, R91, P1 ;  /* 0x0000005b20207207 */ /* 0x000fe20000800000 */
[C---:B------:R-:W-:Y:S01]  /*10800*/  IMAD R115, R62.reuse, R41, R115 ;  /* 0x000000293e737224 */ /* 0x040fe200078e0273 */
[----:B------:R-:W-:Y:S01]  /*10810*/  SEL R84, R99, R84, P1 ;  /* 0x0000005463547207 */ /* 0x000fe20000800000 */
[----:B------:R-:W-:Y:S01]  /*10820*/  IMAD.WIDE.U32 R40, R62, R40, RZ ;  /* 0x000000283e287225 */ /* 0x000fe200078e00ff */
[----:B------:R-:W-:-:S03]  /*10830*/  ISETP.GT.AND.EX P2, PT, R33, R90, PT, P2 ;  /* 0x0000005a2100720c */ /* 0x000fc60003f44320 */
[----:B------:R-:W-:Y:S01]  /*10840*/  IMAD.IADD R108, R29, 0x1, R113 ;  /* 0x000000011d6c7824 */ /* 0x000fe200078e0271 */
[----:B------:R-:W-:Y:S01]  /*10850*/  ISETP.GT.U32.AND P0, PT, R40, R111, PT ;  /* 0x0000006f2800720c */ /* 0x000fe20003f04070 */
[----:B------:R-:W-:Y:S01]  /*10860*/  IMAD.IADD R29, R41, 0x1, R115 ;  /* 0x00000001291d7824 */ /* 0x000fe200078e0273 */
[----:B------:R-:W-:Y:S01]  /*10870*/  SEL R90, R33, R90, P2 ;  /* 0x0000005a215a7207 */ /* 0x000fe20001000000 */
[-C--:B0-----:R-:W-:Y:S01]  /*10880*/  IMAD R33, R45, R24.reuse, RZ ;  /* 0x000000182d217224 */ /* 0x081fe200078e02ff */
[CC--:B------:R-:W-:Y:S01]  /*10890*/  ISETP.GT.AND.EX P3, PT, R108.reuse, R95.reuse, PT, P3 ;  /* 0x0000005f6c00720c */ /* 0x0c0fe20003f64330 */
[----:B------:R-:W-:Y:S01]  /*108a0*/  IMAD R41, R65, R24, RZ ;  /* 0x0000001841297224 */ /* 0x000fe200078e02ff */
[----:B------:R-:W-:Y:S01]  /*108b0*/  ISETP.GT.AND.EX P0, PT, R29, R110, PT, P0 ;  /* 0x0000006e1d00720c */ /* 0x000fe20003f04300 */
[-C--:B------:R-:W-:Y:S01]  /*108c0*/  IMAD R91, R59, R24.reuse, RZ ;  /* 0x000000183b5b7224 */ /* 0x080fe200078e02ff */
[----:B------:R-:W-:Y:S01]  /*108d0*/  SEL R95, R108, R95, P3 ;  /* 0x0000005f6c5f7207 */ /* 0x000fe20001800000 */
[-C--:B------:R-:W-:Y:S01]  /*108e0*/  IMAD R115, R63, R24.reuse, RZ ;  /* 0x000000183f737224 */ /* 0x080fe200078e02ff */
[----:B------:R-:W-:Y:S01]  /*108f0*/  SEL R111, R40, R111, P0 ;  /* 0x0000006f286f7207 */ /* 0x000fe20000000000 */
[----:B------:R-:W-:Y:S01]  /*10900*/  IMAD.WIDE.U32 R108, R44, R24, RZ ;  /* 0x000000182c6c7225 */ /* 0x000fe200078e00ff */
[----:B------:R-:W-:-:S02]  /*10910*/  SEL R107, R28, R107, P3 ;  /* 0x0000006b1c6b7207 */ /* 0x000fc40001800000 */
[----:B------:R-:W-:Y:S01]  /*10920*/  SEL R110, R29, R110, P0 ;  /* 0x0000006e1d6e7207 */ /* 0x000fe20000000000 */
[-C--:B------:R-:W-:Y:S01]  /*10930*/  IMAD R33, R44, R25.reuse, R33 ;  /* 0x000000192c217224 */ /* 0x080fe200078e0221 */
[----:B------:R-:W-:Y:S01]  /*10940*/  SEL R92, R104, R92, P2 ;  /* 0x0000005c685c7207 */ /* 0x000fe20001000000 */
[-C--:B------:R-:W-:Y:S01]  /*10950*/  IMAD R99, R64, R25.reuse, R41 ;  /* 0x0000001940637224 */ /* 0x080fe200078e0229 */
[----:B------:R-:W-:Y:S01]  /*10960*/  ISETP.GT.U32.AND P1, PT, R108, R76, PT ;  /* 0x0000004c6c00720c */ /* 0x000fe20003f24070 */
[-C--:B------:R-:W-:Y:S02]  /*10970*/  IMAD R113, R58, R25.reuse, R91 ;  /* 0x000000193a717224 */ /* 0x080fe400078e025b */
[C---:B------:R-:W-:Y:S02]  /*10980*/  IMAD R115, R62.reuse, R25, R115 ;  /* 0x000000193e737224 */ /* 0x040fe400078e0273 */
[----:B------:R-:W-:-:S04]  /*10990*/  IMAD.WIDE.U32 R40, R62, R24, RZ ;  /* 0x000000183e287225 */ /* 0x000fc800078e00ff */
[----:B------:R-:W-:Y:S01]  /*109a0*/  IMAD.IADD R91, R109, 0x1, R33 ;  /* 0x000000016d5b7824 */ /* 0x000fe200078e0221 */
[----:B------:R-:W-:Y:S01]  /*109b0*/  ISETP.GT.U32.AND P0, PT, R40, R94, PT ;  /* 0x0000005e2800720c */ /* 0x000fe20003f04070 */
[----:B------:R-:W-:-:S03]  /*109c0*/  IMAD.WIDE.U32 R28, R58, R24, RZ ;  /* 0x000000183a1c7225 */ /* 0x000fc600078e00ff */
[----:B------:R-:W-:Y:S01]  /*109d0*/  ISETP.GT.AND.EX P1, PT, R91, R72, PT, P1 ;  /* 0x000000485b00720c */ /* 0x000fe20003f24310 */
[----:B------:R-:W-:Y:S01]  /*109e0*/  IMAD.WIDE.U32 R104, R64, R24, RZ ;  /* 0x0000001840687225 */ /* 0x000fe200078e00ff */
[----:B------:R-:W-:Y:S01]  /*109f0*/  ISETP.GT.U32.AND P3, PT, R28, R75, PT ;  /* 0x0000004b1c00720c */ /* 0x000fe20003f64070 */
[----:B------:R-:W0:Y:S01]  /*10a00*/  LDS.64 R24, [R4+0x2600] ;  /* 0x0026000004187984 */ /* 0x000e220000000a00 */
[----:B------:R-:W-:Y:S01]  /*10a10*/  SEL R76, R108, R76, P1 ;  /* 0x0000004c6c4c7207 */ /* 0x000fe20000800000 */
[----:B------:R-:W-:Y:S01]  /*10a20*/  IMAD.IADD R33, R41, 0x1, R115 ;  /* 0x0000000129217824 */ /* 0x000fe200078e0273 */
[----:B------:R-:W-:Y:S01]  /*10a30*/  SEL R41, R91, R72, P1 ;  /* 0x000000485b297207 */ /* 0x000fe20000800000 */
[----:B-1----:R-:W-:Y:S01]  /*10a40*/  IMAD R65, R65, R36, RZ ;  /* 0x0000002441417224 */ /* 0x002fe200078e02ff */
[----:B------:R-:W-:Y:S01]  /*10a50*/  ISETP.GT.U32.AND P2, PT, R104, R77, PT ;  /* 0x0000004d6800720c */ /* 0x000fe20003f44070 */
[----:B------:R-:W-:Y:S01]  /*10a60*/  IMAD.IADD R29, R29, 0x1, R113 ;  /* 0x000000011d1d7824 */ /* 0x000fe200078e0271 */
[----:B------:R-:W-:Y:S01]  /*10a70*/  ISETP.GT.AND.EX P0, PT, R33, R106, PT, P0 ;  /* 0x0000006a2100720c */ /* 0x000fe20003f04300 */
[----:B------:R-:W-:-:S02]  /*10a80*/  IMAD.IADD R112, R105, 0x1, R99 ;  /* 0x0000000169707824 */ /* 0x000fc400078e0263 */
[----:B------:R-:W-:Y:S01]  /*10a90*/  IMAD R45, R45, R36, RZ ;  /* 0x000000242d2d7224 */ /* 0x000fe200078e02ff */
[----:B------:R-:W-:Y:S01]  /*10aa0*/  ISETP.GT.AND.EX P3, PT, R29, R74, PT, P3 ;  /* 0x0000004a1d00720c */ /* 0x000fe20003f64330 */
[----:B------:R-:W-:Y:S01]  /*10ab0*/  IMAD R99, R59, R36, RZ ;  /* 0x000000243b637224 */ /* 0x000fe200078e02ff */
[----:B------:R-:W-:Y:S01]  /*10ac0*/  SEL R106, R33, R106, P0 ;  /* 0x0000006a216a7207 */ /* 0x000fe20000000000 */
[C---:B------:R-:W-:Y:S01]  /*10ad0*/  IMAD R59, R64.reuse, R37, R65 ;  /* 0x00000025403b7224 */ /* 0x040fe200078e0241 */
[----:B------:R-:W-:Y:S01]  /*10ae0*/  SEL R72, R29, R74, P3 ;  /* 0x0000004a1d487207 */ /* 0x000fe20001800000 */
[----:B------:R-:W-:Y:S01]  /*10af0*/  IMAD.WIDE.U32 R64, R64, R36, RZ ;  /* 0x0000002440407225 */ /* 0x000fe200078e00ff */
[----:B------:R-:W-:Y:S02]  /*10b00*/  SEL R75, R28, R75, P3 ;  /* 0x0000004b1c4b7207 */ /* 0x000fe40001800000 */
[----:B------:R-:W-:Y:S01]  /*10b10*/  SEL R40, R40, R94, P0 ;  /* 0x0000005e28287207 */ /* 0x000fe20000000000 */
        /* <DEDUP_REMOVED lines=10> */
[----:B------:R-:W-:Y:S01]  /*10bc0*/  IMAD R105, R58, R37, R99 ;  /* 0x000000253a697224 */ /* 0x000fe200078e0263 */
[----:B------:R-:W-:Y:S01]  /*10bd0*/  ISETP.GT.AND.EX P0, PT, R74, R67, PT, P0 ;  /* 0x000000434a00720c */ /* 0x000fe20003f04300 */
[----:B------:R-:W-:Y:S01]  /*10be0*/  IMAD.WIDE.U32 R58, R58, R36, RZ ;  /* 0x000000243a3a7225 */ /* 0x000fe200078e00ff */
[----:B------:R-:W-:Y:S02]  /*10bf0*/  SEL R63, R64, R69, P1 ;  /* 0x00000045403f7207 */ /* 0x000fe40000800000 */
        /* <DEDUP_REMOVED lines=8> */
[----:B------:R-:W-:Y:S01]  /*10c80*/  IMAD.IADD R59, R29, 0x1, R45 ;  /* 0x000000011d3b7824 */ /* 0x000fe200078e022d */
[----:B------:R-:W-:Y:S01]  /*10c90*/  SEL R62, R33, R66, P1 ;  /* 0x00000042213e7207 */ /* 0x000fe20000800000 */
[C---:B0-----:R-:W-:Y:S01]  /*10ca0*/  IMAD R65, R25.reuse, R50, RZ ;  /* 0x0000003219417224 */ /* 0x041fe200078e02ff */
[-C--:B------:R-:W-:Y:S01]  /*10cb0*/  ISETP.GT.AND.EX P2, PT, R64, R57.reuse, PT, P2 ;  /* 0x000000394000720c */ /* 0x080fe20003f44320 */
[----:B------:R-:W-:Y:S01]  /*10cc0*/  IMAD R69, R25, R30, RZ ;  /* 0x0000001e19457224 */ /* 0x000fe200078e02ff */
[----:B------:R-:W-:Y:S01]  /*10cd0*/  ISETP.GT.AND.EX P3, PT, R59, R96, PT, P3 ;  /* 0x000000603b00720c */ /* 0x000fe20003f64330 */
[----:B------:R-:W-:Y:S01]  /*10ce0*/  IMAD.WIDE.U32 R44, R24, R50, RZ ;  /* 0x00000032182c7225 */ /* 0x000fe200078e00ff */
[----:B------:R-:W-:-:S02]  /*10cf0*/  SEL R33, R64, R57, P2 ;  /* 0x0000003940217207 */ /* 0x000fc40001000000 */
[----:B------:R-:W-:Y:S01]  /*10d00*/  SEL R91, R28, R93, P3 ;  /* 0x0000005d1c5b7207 */ /* 0x000fe20001800000 */
[C---:B------:R-:W-:Y:S01]  /*10d10*/  IMAD R105, R24.reuse, R51, R65 ;  /* 0x0000003318697224 */ /* 0x040fe200078e0241 */
[----:B------:R-:W0:Y:S01]  /*10d20*/  LDS.64 R28, [R4+0x2680] ;  /* 0x00268000041c7984 */ /* 0x000e220000000a00 */
[----:B------:R-:W-:Y:S01]  /*10d30*/  IMAD.WIDE.U32 R36, R24, R30, RZ ;  /* 0x0000001e18247225 */ /* 0x000fe200078e00ff */
[----:B------:R-:W-:Y:S02]  /*10d40*/  ISETP.GT.U32.AND P5, PT, R44, R97, PT ;  /* 0x000000612c00720c */ /* 0x000fe40003fa4070 */
        /* <DEDUP_REMOVED lines=20> */
[C---:B------:R-:W-:Y:S02]  /*10e90*/  IMAD R109, R24.reuse, R39, R109 ;  /* 0x00000027186d7224 */ /* 0x040fe400078e026d */
[----:B------:R-:W-:-:S04]  /*10ea0*/  IMAD.WIDE.U32 R36, R24, R38, RZ ;  /* 0x0000002618247225 */ /* 0x000fc800078e00ff */
[----:B------:R-:W-:Y:S01]  /*10eb0*/  IMAD.IADD R45, R45, 0x1, R57 ;  /* 0x000000012d2d7824 */ /* 0x000fe200078e0239 */
[----:B------:R-:W-:Y:S01]  /*10ec0*/  ISETP.GT.U32.AND P3, PT, R36, R99, PT ;  /* 0x000000632400720c */ /* 0x000fe20003f64070 */
[----:B------:R-:W-:-:S03]  /*10ed0*/  IMAD.WIDE.U32 R66, R24, R34, RZ ;  /* 0x0000002218427225 */ /* 0x000fc600078e00ff */
[----:B------:R-:W-:Y:S01]  /*10ee0*/  ISETP.GT.AND.EX P4, PT, R45, R84, PT, P4 ;  /* 0x000000542d00720c */ /* 0x000fe20003f84340 */
[----:B------:R-:W-:Y:S01]  /*10ef0*/  IMAD.IADD R57, R37, 0x1, R109 ;  /* 0x0000000125397824 */ /* 0x000fe200078e026d */
[----:B------:R-:W-:Y:S01]  /*10f00*/  ISETP.GT.U32.AND P2, PT, R66, R103, PT ;  /* 0x000000674200720c */ /* 0x000fe20003f44070 */
[----:B------:R-:W-:Y:S01]  /*10f10*/  IMAD.IADD R67, R67, 0x1, R25 ;  /* 0x0000000143437824 */ /* 0x000fe200078e0219 */
[----:B------:R-:W-:Y:S01]  /*10f20*/  SEL R44, R44, R32, P4 ;  /* 0x000000202c2c7207 */ /* 0x000fe20002000000 */
[C---:B------:R-:W-:Y:S01]  /*10f30*/  IMAD.WIDE.U32 R58, R24.reuse, R26, RZ ;  /* 0x0000001a183a7225 */ /* 0x040fe200078e00ff */
[----:B------:R-:W-:Y:S02]  /*10f40*/  ISETP.GT.AND.EX P3, PT, R57, R68, PT, P3 ;  /* 0x000000443900720c */ /* 0x000fe40003f64330 */
[----:B------:R-:W-:Y:S01]  /*10f50*/  ISETP.GT.AND.EX P2, PT, R67, R102, PT, P2 ;  /* 0x000000664300720c */ /* 0x000fe20003f44320 */
[----:B------:R-:W-:Y:S01]  /*10f60*/  IMAD R69, R24, R27, R69 ;  /* 0x0000001b18457224 */ /* 0x000fe200078e0245 */
[----:B------:R-:W-:Y:S01]  /*10f70*/  SEL R64, R36, R99, P3 ;  /* 0x0000006324407207 */ /* 0x000fe20001800000 */
[-C--:B0-----:R-:W-:Y:S01]  /*10f80*/  IMAD R109, R29, R34.reuse, RZ ;  /* 0x000000221d6d7224 */ /* 0x081fe200078e02ff */
[----:B------:R-:W0:Y:S01]  /*10f90*/  LDS.64 R24, [R4+0x2700] ;  /* 0x0027000004187984 */ /* 0x000e220000000a00 */
[----:B------:R-:W-:Y:S01]  /*10fa0*/  IMAD.WIDE.U32 R36, R28, R34, RZ ;  /* 0x000000221c247225 */ /* 0x000fe200078e00ff */
[----:B------:R-:W-:-:S02]  /*10fb0*/  ISETP.GT.U32.AND P5, PT, R58, R76, PT ;  /* 0x0000004c3a00720c */ /* 0x000fc40003fa4070 */
[----:B------:R-:W-:Y:S01]  /*10fc0*/  SEL R102, R67, R102, P2 ;  /* 0x0000006643667207 */ /* 0x000fe20001000000 */
[----:B------:R-:W-:Y:S01]  /*10fd0*/  IMAD R109, R28, R35, R109 ;  /* 0x000000231c6d7224 */ /* 0x000fe200078e026d */
[----:B------:R-:W-:Y:S01]  /*10fe0*/  SEL R103, R66, R103, P2 ;  /* 0x0000006742677207 */ /* 0x000fe20001000000 */
[----:B------:R-:W-:Y:S01]  /*10ff0*/  IMAD.IADD R70, R59, 0x1, R69 ;  /* 0x000000013b467824 */ /* 0x000fe200078e0245 */
[----:B------:R-:W-:Y:S01]  /*11000*/  ISETP.GT.U32.AND P2, PT, R36, R46, PT ;  /* 0x0000002e2400720c */ /* 0x000fe20003f44070 */
[----:B------:R-:W-:Y:S01]  /*11010*/  IMAD.IADD R67, R37, 0x1, R109 ;  /* 0x0000000125437824 */ /* 0x000fe200078e026d */
[----:B------:R-:W-:Y:S01]  /*11020*/  SEL R57, R57, R68, P3 ;  /* 0x0000004439397207 */ /* 0x000fe20001800000 */
[C---:B------:R-:W-:Y:S01]  /*11030*/  IMAD R37, R29.reuse, R42, RZ ;  /* 0x0000002a1d257224 */ /* 0x040fe200078e02ff */
[CC--:B------:R-:W-:Y:S01]  /*11040*/  ISETP.GT.AND.EX P5, PT, R70.reuse, R41.reuse, PT, P5 ;  /* 0x000000294600720c */ /* 0x0c0fe20003fa4350 */
[----:B------:R-:W-:Y:S01]  /*11050*/  IMAD R109, R29, R38, RZ ;  /* 0x000000261d6d7224 */ /* 0x000fe200078e02ff */
[----:B------:R-:W-:Y:S01]  /*11060*/  ISETP.GT.AND.EX P2, PT, R67, R78, PT, P2 ;  /* 0x0000004e4300720c */ /* 0x000fe20003f44320 */
[C---:B------:R-:W-:Y:S01]  /*11070*/  IMAD R93, R29.reuse, R50, RZ ;  /* 0x000000321d5d7224 */ /* 0x040fe200078e02ff */
[----:B------:R-:W-:Y:S01]  /*11080*/  SEL R66, R70, R41, P5 ;  /* 0x0000002946427207 */ /* 0x000fe20002800000 */
[C---:B------:R-:W-:Y:S01]  /*11090*/  IMAD R99, R29.reuse, R30, RZ ;  /* 0x0000001e1d637224 */ /* 0x040fe200078e02ff */
[----:B------:R-:W-:Y:S01]  /*110a0*/  SEL R46, R36, R46, P2 ;  /* 0x0000002e242e7207 */ /* 0x000fe20001000000 */
[----:B------:R-:W-:Y:S01]  /*110b0*/  IMAD R41, R29, R26, RZ ;  /* 0x0000001a1d297224 */ /* 0x000fe200078e02ff */
[----:B------:R-:W-:Y:S01]  /*110c0*/  SEL R69, R58, R76, P5 ;  /* 0x0000004c3a457207 */ /* 0x000fe20002800000 */
[C---:B------:R-:W-:Y:S01]  /*110d0*/  IMAD R29, R28.reuse, R43, R37 ;  /* 0x0000002b1c1d7224 */ /* 0x040fe200078e0225 */
[----:B------:R-:W-:Y:S01]  /*110e0*/  SEL R45, R45, R84, P4 ;  /* 0x000000542d2d7207 */ /* 0x000fe20002000000 */
[C---:B------:R-:W-:Y:S01]  /*110f0*/  IMAD R109, R28.reuse, R39, R109 ;  /* 0x000000271c6d7224 */ /* 0x040fe200078e026d */
[----:B------:R-:W-:Y:S01]  /*11100*/  SEL R78, R67, R78, P2 ;  /* 0x0000004e434e7207 */ /* 0x000fe20001000000 */
[----:B------:R-:W-:-:S04]  /*11110*/  IMAD.WIDE.U32 R36, R28, R38, RZ ;  /* 0x000000261c247225 */ /* 0x000fc800078e00ff */
[----:B------:R-:W-:Y:S01]  /*11120*/  IMAD.IADD R37, R37, 0x1, R109 ;  /* 0x0000000125257824 */ /* 0x000fe200078e026d */
[----:B------:R-:W-:Y:S01]  /*11130*/  ISETP.GT.U32.AND P3, PT, R36, R63, PT ;  /* 0x0000003f2400720c */ /* 0x000fe20003f64070 */
[----:B------:R-:W-:-:S03]  /*11140*/  IMAD.WIDE.U32 R104, R28, R50, RZ ;  /* 0x000000321c687225 */ /* 0x000fc600078e00ff */
[C---:B------:R-:W-:Y:S01]  /*11150*/  ISETP.GT.AND.EX P3, PT, R37.reuse, R62, PT, P3 ;  /* 0x0000003e2500720c */ /* 0x040fe20003f64330 */
[----:B------:R-:W-:Y:S01]  /*11160*/  IMAD R93, R28, R51, R93 ;  /* 0x000000331c5d7224 */ /* 0x000fe200078e025d */
[----:B------:R-:W-:Y:S01]  /*11170*/  ISETP.GT.U32.AND P0, PT, R104, R85, PT ;  /* 0x000000556800720c */ /* 0x000fe20003f04070 */
[----:B------:R-:W-:Y:S01]  /*11180*/  IMAD.WIDE.U32 R58, R28, R30, RZ ;  /* 0x0000001e1c3a7225 */ /* 0x000fe200078e00ff */
[----:B------:R-:W-:Y:S02]  /*11190*/  SEL R63, R36, R63, P3 ;  /* 0x0000003f243f7207 */ /* 0x000fe40001800000 */
[----:B------:R-:W-:Y:S01]  /*111a0*/  SEL R62, R37, R62, P3 ;  /* 0x0000003e253e7207 */ /* 0x000fe20001800000 */
[----:B------:R-:W-:Y:S01]  /*111b0*/  IMAD R99, R28, R31, R99 ;  /* 0x0000001f1c637224 */ /* 0x000fe200078e0263 */
[----:B------:R-:W1:Y:S01]  /*111c0*/  LDS.64 R36, [R4+0x2780] ;  /* 0x0027800004247984 */ /* 0x000e620000000a00 */
[----:B------:R-:W-:Y:S01]  /*111d0*/  IMAD.IADD R32, R105, 0x1, R93 ;  /* 0x0000000169207824 */ /* 0x000fe200078e025d */
[----:B------:R-:W-:Y:S01]  /*111e0*/  ISETP.GT.U32.AND P1, PT, R58, R86, PT ;  /* 0x000000563a00720c */ /* 0x000fe20003f24070 */
[----:B------:R-:W-:-:S02]  /*111f0*/  IMAD.IADD R93, R59, 0x1, R99 ;  /* 0x000000013b5d7824 */ /* 0x000fc400078e0263 */
[----:B------:R-:W-:Y:S01]  /*11200*/  IMAD R99, R28, R27, R41 ;  /* 0x0000001b1c637224 */ /* 0x000fe200078e0229 */
[----:B------:R-:W-:Y:S01]  /*11210*/  ISETP.GT.AND.EX P0, PT, R32, R87, PT, P0 ;  /* 0x000000572000720c */ /* 0x000fe20003f04300 */
[----:B0-----:R-:W-:Y:S01]  /*11220*/  IMAD R41, R25, R50, RZ ;  /* 0x0000003219297224 */ /* 0x001fe200078e02ff */
[----:B------:R-:W-:Y:S01]  /*11230*/  ISETP.GT.AND.EX P1, PT, R93, R88, PT, P1 ;  /* 0x000000585d00720c */ /* 0x000fe20003f24310 */
[----:B------:R-:W-:Y:S01]  /*11240*/  IMAD R113, R25, R26, RZ ;  /* 0x0000001a19717224 */ /* 0x000fe200078e02ff */
[----:B------:R-:W-:Y:S01]  /*11250*/  SEL R85, R104, R85, P0 ;  /* 0x0000005568557207 */ /* 0x000fe20000000000 */
[----:B------:R-:W-:Y:S01]  /*11260*/  IMAD.WIDE.U32 R104, R28, R42, RZ ;  /* 0x0000002a1c687225 */ /* 0x000fe200078e00ff */
[----:B------:R-:W-:Y:S02]  /*11270*/  SEL R86, R58, R86, P1 ;  /* 0x000000563a567207 */ /* 0x000fe40000800000 */
[----:B------:R-:W-:Y:S01]  /*11280*/  SEL R87, R32, R87, P0 ;  /* 0x0000005720577207 */ /* 0x000fe20000000000 */
[----:B------:R-:W-:Y:S01]  /*11290*/  IMAD.WIDE.U32 R58, R28, R26, RZ ;  /* 0x0000001a1c3a7225 */ /* 0x000fe200078e00ff */
[----:B------:R-:W-:-:S02]  /*112a0*/  ISETP.GT.U32.AND P5, PT, R104, R92, PT ;  /* 0x0000005c6800720c */ /* 0x000fc40003fa4070 */
        /* <DEDUP_REMOVED lines=21> */
[----:B------:R-:W-:Y:S01]  /*11400*/  ISETP.GT.U32.AND P1, PT, R92, R81, PT ;  /* 0x000000515c00720c */ /* 0x000fe20003f24070 */
[----:B------:R-:W-:Y:S01]  /*11410*/  IMAD R105, R25, R42, RZ ;  /* 0x0000002a19697224 */ /* 0x000fe200078e02ff */
[----:B------:R-:W-:Y:S01]  /*11420*/  SEL R82, R41, R82, P0 ;  /* 0x0000005229527207 */ /* 0x000fe20000000000 */
[----:B------:R-:W-:Y:S01]  /*11430*/  IMAD.WIDE.U32 R28, R24, R26, RZ ;  /* 0x0000001a181c7225 */ /* 0x000fe200078e00ff */
[----:B------:R-:W-:-:S03]  /*11440*/  ISETP.GT.AND.EX P1, PT, R84, R83, PT, P1 ;  /* 0x000000535400720c */ /* 0x000fc60003f24310 */
[----:B------:R-:W-:Y:S01]  /*11450*/  IMAD R113, R24, R27, R113 ;  /* 0x0000001b18717224 */ /* 0x000fe200078e0271 */
[----:B------:R-:W-:Y:S01]  /*11460*/  ISETP.GT.U32.AND P2, PT, R28, R75, PT ;  /* 0x0000004b1c00720c */ /* 0x000fe20003f44070 */
[----:B------:R-:W-:Y:S01]  /*11470*/  IMAD R25, R25, R38, RZ ;  /* 0x0000002619197224 */ /* 0x000fe200078e02ff */
[----:B------:R-:W-:Y:S01]  /*11480*/  SEL R81, R92, R81, P1 ;  /* 0x000000515c517207 */ /* 0x000fe20000800000 */
[----:B------:R-:W-:Y:S01]  /*11490*/  IMAD.IADD R29, R29, 0x1, R113 ;  /* 0x000000011d1d7824 */ /* 0x000fe200078e0271 */
[----:B------:R-:W-:Y:S01]  /*114a0*/  SEL R83, R84, R83, P1 ;  /* 0x0000005354537207 */ /* 0x000fe20000800000 */
        /* <DEDUP_REMOVED lines=9> */
[C---:B------:R-:W-:Y:S02]  /*11540*/  IMAD R93, R24.reuse, R39, R25 ;  /* 0x00000027185d7224 */ /* 0x040fe400078e0219 */
[----:B------:R-:W-:-:S04]  /*11550*/  IMAD.WIDE.U32 R24, R24, R38, RZ ;  /* 0x0000002618187225 */ /* 0x000fc800078e00ff */
[----:B------:R-:W-:Y:S01]  /*11560*/  IMAD.IADD R73, R77, 0x1, R73 ;  /* 0x000000014d497824 */ /* 0x000fe200078e0249 */
[----:B------:R-:W-:Y:S01]  /*11570*/  ISETP.GT.U32.AND P3, PT, R24, R65, PT ;  /* 0x000000411800720c */ /* 0x000fe20003f64070 */
[----:B------:R-:W-:Y:S02]  /*11580*/  IMAD.IADD R74, R59, 0x1, R105 ;  /* 0x000000013b4a7824 */ /* 0x000fe400078e0269 */
[----:B------:R-:W-:Y:S01]  /*11590*/  IMAD.IADD R32, R25, 0x1, R93 ;  /* 0x0000000119207824 */ /* 0x000fe200078e025d */
[----:B------:R-:W-:Y:S01]  /*115a0*/  ISETP.GT.AND.EX P4, PT, R73, R80, PT, P4 ;  /* 0x000000504900720c */ /* 0x000fe20003f84340 */
[C---:B-1----:R-:W-:Y:S01]  /*115b0*/  IMAD R25, R37.reuse, R50, RZ ;  /* 0x0000003225197224 */ /* 0x042fe200078e02ff */
[----:B------:R-:W-:Y:S01]  /*115c0*/  ISETP.GT.AND.EX P5, PT, R74, R95, PT, P5 ;  /* 0x0000005f4a00720c */ /* 0x000fe20003fa4350 */
[----:B------:R-:W-:Y:S01]  /*115d0*/  IMAD R29, R37, R30, RZ ;  /* 0x0000001e251d7224 */ /* 0x000fe200078e02ff */
[----:B------:R-:W-:Y:S01]  /*115e0*/  ISETP.GT.AND.EX P3, PT, R32, R33, PT, P3 ;  /* 0x000000212000720c */ /* 0x000fe20003f64330 */
[----:B------:R-:W-:Y:S01]  /*115f0*/  IMAD R41, R36, R51, R25 ;  /* 0x0000003324297224 */ /* 0x000fe200078e0219 */
[----:B------:R-:W-:Y:S01]  /*11600*/  SEL R80, R73, R80, P4 ;  /* 0x0000005049507207 */ /* 0x000fe20002000000 */
[----:B------:R-:W-:Y:S01]  /*11610*/  IMAD R25, R37, R34, RZ ;  /* 0x0000002225197224 */ /* 0x000fe200078e02ff */
[----:B------:R-:W-:Y:S01]  /*11620*/  SEL R107, R58, R107, P5 ;  /* 0x0000006b3a6b7207 */ /* 0x000fe20002800000 */
[----:B------:R-:W-:Y:S01]  /*11630*/  IMAD R51, R36, R31, R29 ;  /* 0x0000001f24337224 */ /* 0x000fe200078e021d */
[----:B------:R-:W-:Y:S01]  /*11640*/  SEL R73, R32, R33, P3 ;  /* 0x0000002120497207 */ /* 0x000fe20001800000 */
[----:B------:R-:W-:Y:S01]  /*11650*/  IMAD.WIDE.U32 R104, R36, R30, RZ ;  /* 0x0000001e24687225 */ /* 0x000fe200078e00ff */
[----:B------:R-:W-:Y:S01]  /*11660*/  LDS.64 R58, [R4+0x2800] ;  /* 0x00280000043a7984 */ /* 0x000fe20000000a00 */
[----:B------:R-:W-:-:S02]  /*11670*/  SEL R65, R24, R65, P3 ;  /* 0x0000004118417207 */ /* 0x000fc40001800000 */
[C---:B------:R-:W-:Y:S01]  /*11680*/  IMAD R33, R37.reuse, R42, RZ ;  /* 0x0000002a25217224 */ /* 0x040fe200078e02ff */
[----:B------:R-:W-:Y:S01]  /*11690*/  LDS.128 R28, [R56+0xa0] ;  /* 0x0000a000381c7984 */ /* 0x000fe20000000c00 */
[----:B------:R-:W-:Y:S01]  /*116a0*/  IMAD R113, R36, R35, R25 ;  /* 0x0000002324717224 */ /* 0x000fe200078e0219 */
[----:B------:R-:W-:Y:S01]  /*116b0*/  SEL R95, R74, R95, P5 ;  /* 0x0000005f4a5f7207 */ /* 0x000fe20002800000 */
[----:B------:R-:W-:Y:S01]  /*116c0*/  IMAD.WIDE.U32 R92, R36, R34, RZ ;  /* 0x00000022245c7225 */ /* 0x000fe200078e00ff */
[----:B------:R-:W-:Y:S01]  /*116d0*/  LDS.64 R24, [R4+0x2880] ;  /* 0x0028800004187984 */ /* 0x000fe20000000a00 */
[----:B------:R-:W-:Y:S02]  /*116e0*/  SEL R79, R76, R79, P4 ;  /* 0x0000004f4c4f7207 */ /* 0x000fe40002000000 */
[----:B------:R-:W-:Y:S01]  /*116f0*/  IMAD R115, R36, R43, R33 ;  /* 0x0000002b24737224 */ /* 0x000fe200078e0221 */
[----:B------:R-:W-:Y:S01]  /*11700*/  ISETP.GT.U32.AND P1, PT, R104, R61, PT ;  /* 0x0000003d6800720c */ /* 0x000fe20003f24070 */
[----:B------:R-:W0:Y:S01]  /*11710*/  LDS.128 R32, [R56+0x10a0] ;  /* 0x0010a00038207984 */ /* 0x000e220000000c00 */
[----:B------:R-:W-:Y:S01]  /*11720*/  IMAD R43, R37, R26, RZ ;  /* 0x0000001a252b7224 */ /* 0x000fe200078e02ff */
[----:B------:R-:W-:Y:S01]  /*11730*/  ISETP.GT.U32.AND P4, PT, R92, R71, PT ;  /* 0x000000475c00720c */ /* 0x000fe20003f84070 */
[----:B------:R-:W-:-:S04]  /*11740*/  IMAD.WIDE.U32 R74, R36, R50, RZ ;  /* 0x00000032244a7225 */ /* 0x000fc800078e00ff */
[----:B------:R-:W-:Y:S01]  /*11750*/  IMAD R117, R36, R27, R43 ;  /* 0x0000001b24757224 */ /* 0x000fe200078e022b */
[----:B------:R-:W-:Y:S01]  /*11760*/  ISETP.GT.U32.AND P0, PT, R74, R60, PT ;  /* 0x0000003c4a00720c */ /* 0x000fe20003f04070 */
[----:B------:R-:W-:Y:S02]  /*11770*/  IMAD R27, R37, R38, RZ ;  /* 0x00000026251b7224 */ /* 0x000fe400078e02ff */
[----:B------:R-:W-:Y:S02]  /*11780*/  IMAD.IADD R84, R75, 0x1, R41 ;  /* 0x000000014b547824 */ /* 0x000fe400078e0229 */
[----:B------:R-:W-:Y:S02]  /*11790*/  IMAD.IADD R41, R105, 0x1, R51 ;  /* 0x0000000169297824 */ /* 0x000fe400078e0233 */
[----:B------:R-:W-:Y:S01]  /*117a0*/  IMAD.WIDE.U32 R50, R36, R26, RZ ;  /* 0x0000001a24327225 */ /* 0x000fe200078e00ff */
[----:B------:R-:W-:Y:S02]  /*117b0*/  ISETP.GT.AND.EX P0, PT, R84, R47, PT, P0 ;  /* 0x0000002f5400720c */ /* 0x000fe40003f04300 */
[----:B------:R-:W-:Y:S01]  /*117c0*/  ISETP.GT.AND.EX P1, PT, R41, R48, PT, P1 ;  /* 0x000000302900720c */ /* 0x000fe20003f24310 */
[----:B------:R-:W-:Y:S01]  /*117d0*/  IMAD R37, R36, R39, R27 ;  /* 0x0000002724257224 */ /* 0x000fe200078e021b */
[----:B------:R-:W-:Y:S01]  /*117e0*/  ISETP.GT.U32.AND P2, PT, R50, R40, PT ;  /* 0x000000283200720c */ /* 0x000fe20003f44070 */
[----:B------:R-:W1:Y:S01]  /*117f0*/  LDS.64 R26, [R4+0x2900] ;  /* 0x00290000041a7984 */ /* 0x000e620000000a00 */
        /* <DEDUP_REMOVED lines=8> */
[----:B------:R-:W-:Y:S01]  /*11880*/  IMAD.IADD R36, R93, 0x1, R113 ;  /* 0x000000015d247824 */ /* 0x000fe200078e0271 */
[----:B------:R-:W-:Y:S01]  /*11890*/  SEL R48, R41, R48, P1 ;  /* 0x0000003029307207 */ /* 0x000fe20000800000 */
[----:B------:R-:W-:Y:S01]  /*118a0*/  IMAD.IADD R39, R51, 0x1, R117 ;  /* 0x0000000133277824 */ /* 0x000fe200078e0275 */
[----:B------:R-:W-:Y:S01]  /*118b0*/  ISETP.GT.AND.EX P3, PT, R37, R96, PT, P3 ;  /* 0x000000602500720c */ /* 0x000fe20003f64330 */
[----:B------:R-:W-:Y:S01]  /*118c0*/  IMAD.IADD R61, R77, 0x1, R115 ;  /* 0x000000014d3d7824 */ /* 0x000fe200078e0273 */
[----:B------:R-:W-:-:S02]  /*118d0*/  ISETP.GT.AND.EX P4, PT, R36, R49, PT, P4 ;  /* 0x000000312400720c */ /* 0x000fc40003f84340 */
[----:B------:R-:W-:Y:S01]  /*118e0*/  ISETP.GT.AND.EX P2, PT, R39, R106, PT, P2 ;  /* 0x0000006a2700720c */ /* 0x000fe20003f44320 */
[----:B0-----:R-:W-:Y:S01]  /*118f0*/  IMAD R93, R59, R32, RZ ;  /* 0x000000203b5d7224 */ /* 0x001fe200078e02ff */
[----:B------:R-:W-:Y:S01]  /*11900*/  SEL R96, R37, R96, P3 ;  /* 0x0000006025607207 */ /* 0x000fe20001800000 */
[----:B------:R-:W-:Y:S01]  /*11910*/  IMAD R37, R59, R28, RZ ;  /* 0x0000001c3b257224 */ /* 0x000fe200078e02ff */
[----:B------:R-:W-:Y:S01]  /*11920*/  ISETP.GT.AND.EX P5, PT, R61, R110, PT, P5 ;  /* 0x0000006e3d00720c */ /* 0x000fe20003fa4350 */
[----:B------:R-:W-:Y:S01]  /*11930*/  IMAD R93, R58, R33, R93 ;  /* 0x000000213a5d7224 */ /* 0x000fe200078e025d */
[----:B------:R-:W-:Y:S01]  /*11940*/  SEL R90, R92, R71, P4 ;  /* 0x000000475c5a7207 */ /* 0x000fe20002000000 */
[----:B------:R-:W-:Y:S01]  /*11950*/  IMAD R37, R29, R58, R37 ;  /* 0x0000003a1d257224 */ /* 0x000fe200078e0225 */
[----:B------:R-:W-:Y:S01]  /*11960*/  SEL R106, R39, R106, P2 ;  /* 0x0000006a276a7207 */ /* 0x000fe20001000000 */
[----:B------:R-:W-:Y:S01]  /*11970*/  IMAD R39, R25, R28, RZ ;  /* 0x0000001c19277224 */ /* 0x000fe200078e02ff */
[----:B------:R-:W-:Y:S01]  /*11980*/  SEL R71, R50, R40, P2 ;  /* 0x0000002832477207 */ /* 0x000fe20001000000 */
[----:B------:R-:W-:Y:S01]  /*11990*/  IMAD.WIDE.U32 R50, R58, R28, RZ ;  /* 0x0000001c3a327225 */ /* 0x000fe200078e00ff */
[----:B------:R-:W-:-:S02]  /*119a0*/  SEL R110, R61, R110, P5 ;  /* 0x0000006e3d6e7207 */ /* 0x000fc40002800000 */
[----:B------:R-:W0:Y:S01]  /*119b0*/  LDS.64 R60, [R4+0x2980] ;  /* 0x00298000043c7984 */ /* 0x000e220000000a00 */
[----:B------:R-:W-:Y:S01]  /*119c0*/  SEL R91, R42, R91, P3 ;  /* 0x0000005b2a5b7207 */ /* 0x000fe20001800000 */
[----:B------:R-:W-:Y:S01]  /*119d0*/  IMAD.WIDE.U32 R42, R24, R28, RZ ;  /* 0x0000001c182a7225 */ /* 0x000fe200078e00ff */
[----:B------:R-:W-:Y:S02]  /*119e0*/  SEL R49, R36, R49, P4 ;  /* 0x0000003124317207 */ /* 0x000fe40002000000 */
[----:B------:R-:W-:Y:S01]  /*119f0*/  ISETP.GT.U32.AND P0, PT, R50, R97, PT ;  /* 0x000000613200720c */ /* 0x000fe20003f04070 */
[----:B------:R-:W-:Y:S01]  /*11a00*/  IMAD R77, R29, R24, R39 ;  /* 0x000000181d4d7224 */ /* 0x000fe200078e0227 */
[----:B------:R-:W-:Y:S01]  /*11a10*/  SEL R111, R76, R111, P5 ;  /* 0x0000006f4c6f7207 */ /* 0x000fe20002800000 */
[----:B------:R-:W-:Y:S01]  /*11a20*/  IMAD.IADD R51, R51, 0x1, R37 ;  /* 0x0000000133337824 */ /* 0x000fe200078e0225 */
[----:B------:R-:W-:Y:S01]  /*11a30*/  ISETP.GT.U32.AND P1, PT, R42, R85, PT ;  /* 0x000000552a00720c */ /* 0x000fe20003f24070 */
[----:B------:R-:W-:Y:S01]  /*11a40*/  IMAD.WIDE.U32 R40, R58, R32, RZ ;  /* 0x000000203a287225 */ /* 0x000fe200078e00ff */
[----:B------:R-:W2:Y:S02]  /*11a50*/  LDS.128 R36, [R56+0x20a0] ;  /* 0x0020a00038247984 */ /* 0x000ea40000000c00 */
[----:B------:R-:W-:Y:S01]  /*11a60*/  ISETP.GT.AND.EX P0, PT, R51, R98, PT, P0 ;  /* 0x000000623300720c */ /* 0x000fe20003f04300 */
[----:B------:R-:W-:Y:S01]  /*11a70*/  IMAD.IADD R76, R43, 0x1, R77 ;  /* 0x000000012b4c7824 */ /* 0x000fe200078e024d */
[----:B------:R-:W-:Y:S01]  /*11a80*/  ISETP.GT.U32.AND P2, PT, R40, R101, PT ;  /* 0x000000652800720c */ /* 0x000fe20003f44070 */
[----:B------:R-:W-:Y:S01]  /*11a90*/  IMAD.IADD R105, R41, 0x1, R93 ;  /* 0x0000000129697824 */ /* 0x000fe200078e025d */
[----:B------:R-:W-:Y:S01]  /*11aa0*/  SEL R97, R50, R97, P0 ;  /* 0x0000006132617207 */ /* 0x000fe20000000000 */
[----:B------:R-:W-:Y:S01]  /*11ab0*/  IMAD R43, R25, R32, RZ ;  /* 0x00000020192b7224 */ /* 0x000fe200078e02ff */
[----:B------:R-:W-:Y:S01]  /*11ac0*/  SEL R98, R51, R98, P0 ;  /* 0x0000006233627207 */ /* 0x000fe20000000000 */
[----:B-1----:R-:W-:Y:S01]  /*11ad0*/  IMAD R41, R27, R28, RZ ;  /* 0x0000001c1b297224 */ /* 0x002fe200078e02ff */
[----:B------:R-:W-:Y:S01]  /*11ae0*/  ISETP.GT.AND.EX P1, PT, R76, R87, PT, P1 ;  /* 0x000000574c00720c */ /* 0x000fe20003f24310 */
        /* <DEDUP_REMOVED lines=9> */
[----:B------:R-:W1:Y:S01]  /*11b80*/  LDS.128 R40, [R56+0x30a0] ;  /* 0x0030a00038287984 */ /* 0x000e620000000c00 */
[----:B------:R-:W-:Y:S01]  /*11b90*/  IMAD R115, R27, R32, RZ ;  /* 0x000000201b737224 */ /* 0x000fe200078e02ff */
[----:B------:R-:W-:Y:S01]  /*11ba0*/  SEL R100, R105, R100, P0 ;  /* 0x0000006469647207 */ /* 0x000fe20000000000 */
[----:B------:R-:W-:Y:S01]  /*11bb0*/  IMAD.WIDE.U32 R76, R26, R28, RZ ;  /* 0x0000001c1a4c7225 */ /* 0x000fe200078e00ff */
[----:B------:R-:W-:-:S03]  /*11bc0*/  ISETP.GT.AND.EX P2, PT, R93, R88, PT, P2 ;  /* 0x000000585d00720c */ /* 0x000fc60003f44320 */
[----:B------:R-:W-:Y:S01]  /*11bd0*/  IMAD.WIDE.U32 R50, R26, R32, RZ ;  /* 0x000000201a327225 */ /* 0x000fe200078e00ff */
[----:B------:R-:W-:Y:S02]  /*11be0*/  ISETP.GT.U32.AND P1, PT, R76, R89, PT ;  /* 0x000000594c00720c */ /* 0x000fe40003f24070 */
[----:B------:R-:W-:Y:S01]  /*11bf0*/  SEL R88, R93, R88, P2 ;  /* 0x000000585d587207 */ /* 0x000fe20001000000 */
[----:B------:R-:W-:Y:S01]  /*11c00*/  IMAD R115, R26, R33, R115 ;  /* 0x000000211a737224 */ /* 0x000fe200078e0273 */
[----:B------:R-:W-:Y:S01]  /*11c10*/  ISETP.GT.U32.AND P3, PT, R50, R81, PT ;  /* 0x000000513200720c */ /* 0x000fe20003f64070 */
[----:B------:R-:W-:Y:S01]  /*11c20*/  IMAD.IADD R77, R77, 0x1, R113 ;  /* 0x000000014d4d7824 */ /* 0x000fe200078e0271 */
[----:B------:R-:W-:Y:S01]  /*11c30*/  SEL R86, R92, R86, P2 ;  /* 0x000000565c567207 */ /* 0x000fe20001000000 */
[----:B------:R-:W-:Y:S02]  /*11c40*/  IMAD.IADD R84, R51, 0x1, R115 ;  /* 0x0000000133547824 */ /* 0x000fe400078e0273 */
        /* <DEDUP_REMOVED lines=11> */
[----:B------:R-:W-:Y:S01]  /*11d00*/  IMAD R93, R60, R33, R93 ;  /* 0x000000213c5d7224 */ /* 0x000fe200078e025d */
[----:B------:R-:W-:Y:S01]  /*11d10*/  ISETP.GT.U32.AND P1, PT, R50, R74, PT ;  /* 0x0000004a3200720c */ /* 0x000fe20003f24070 */
[----:B------:R-:W-:-:S04]  /*11d20*/  IMAD.WIDE.U32 R32, R60, R32, RZ ;  /* 0x000000203c207225 */ /* 0x000fc800078e00ff */
[----:B------:R-:W-:Y:S01]  /*11d30*/  IMAD.WIDE.U32 R28, R58, R36, RZ ;  /* 0x000000243a1c7225 */ /* 0x000fe200078e00ff */
[----:B------:R-:W-:-:S03]  /*11d40*/  ISETP.GT.U32.AND P2, PT, R32, R75, PT ;  /* 0x0000004b2000720c */ /* 0x000fc60003f44070 */
[----:B------:R-:W-:Y:S01]  /*11d50*/  IMAD R105, R58, R37, R105 ;  /* 0x000000253a697224 */ /* 0x000fe200078e0269 */
[----:B------:R-:W-:Y:S01]  /*11d60*/  ISETP.GT.U32.AND P3, PT, R28, R103, PT ;  /* 0x000000671c00720c */ /* 0x000fe20003f64070 */
[----:B------:R-:W-:Y:S02]  /*11d70*/  IMAD.IADD R76, R51, 0x1, R77 ;  /* 0x00000001334c7824 */ /* 0x000fe400078e024d */
[----:B------:R-:W-:Y:S02]  /*11d80*/  IMAD.IADD R77, R33, 0x1, R93 ;  /* 0x00000001214d7824 */ /* 0x000fe400078e025d */
[----:B------:R-:W-:Y:S01]  /*11d90*/  IMAD.IADD R93, R29, 0x1, R105 ;  /* 0x000000011d5d7824 */ /* 0x000fe200078e0269 */
[CC--:B------:R-:W-:Y:S01]  /*11da0*/  ISETP.GT.AND.EX P1, PT, R76.reuse, R47.reuse, PT, P1 ;  /* 0x0000002f4c00720c */ /* 0x0c0fe20003f24310 */
[----:B------:R-:W-:Y:S01]  /*11db0*/  IMAD R29, R25, R36, RZ ;  /* 0x00000024191d7224 */ /* 0x000fe200078e02ff */
[----:B------:R-:W-:Y:S01]  /*11dc0*/  ISETP.GT.AND.EX P2, PT, R77, R48, PT, P2 ;  /* 0x000000304d00720c */ /* 0x000fe20003f44320 */
[----:B-1----:R-:W-:Y:S01]  /*11dd0*/  IMAD R115, R59, R40, RZ ;  /* 0x000000283b737224 */ /* 0x002fe200078e02ff */
[----:B------:R-:W-:Y:S01]  /*11de0*/  ISETP.GT.AND.EX P0, PT, R93, R102, PT, P3 ;  /* 0x000000665d00720c */ /* 0x000fe20003f04330 */
[-C--:B------:R-:W-:Y:S01]  /*11df0*/  IMAD R105, R27, R36.reuse, RZ ;  /* 0x000000241b697224 */ /* 0x080fe200078e02ff */
[----:B------:R-:W-:Y:S01]  /*11e00*/  SEL R76, R76, R47, P1 ;  /* 0x0000002f4c4c7207 */ /* 0x000fe20000800000 */
[-C--:B------:R-:W-:Y:S01]  /*11e10*/  IMAD R113, R61, R36.reuse, RZ ;  /* 0x000000243d717224 */ /* 0x080fe200078e02ff */
        /* <DEDUP_REMOVED lines=11> */
[----:B------:R-:W-:-:S04]  /*11ed0*/  IMAD.WIDE.U32 R50, R26, R36, RZ ;  /* 0x000000241a327225 */ /* 0x000fc800078e00ff */
        /* <DEDUP_REMOVED lines=17> */
[----:B------:R-:W-:Y:S02]  /*11ff0*/  SEL R78, R47, R78, P1 ;  /* 0x0000004e2f4e7207 */ /* 0x000fe40000800000 */
[----:B------:R-:W-:Y:S01]  /*12000*/  SEL R105, R28, R44, P4 ;  /* 0x0000002c1c697207 */ /* 0x000fe20002000000 */
[----:B------:R-:W-:Y:S01]  /*12010*/  IMAD.WIDE.U32 R28, R60, R40, RZ ;  /* 0x000000283c1c7225 */ /* 0x000fe200078e00ff */
[----:B------:R-:W-:Y:S02]  /*12020*/  SEL R92, R92, R45, P4 ;  /* 0x0000002d5c5c7207 */ /* 0x000fe40002000000 */
[----:B------:R-:W0:Y:S01]  /*12030*/  LDS.128 R44, [R56+0x40a0] ;  /* 0x0040a000382c7984 */ /* 0x000e220000000c00 */
[----:B------:R-:W-:Y:S01]  /*12040*/  SEL R80, R33, R80, P2 ;  /* 0x0000005021507207 */ /* 0x000fe20001000000 */
[-C--:B------:R-:W-:Y:S01]  /*12050*/  IMAD R33, R25, R40.reuse, RZ ;  /* 0x0000002819217224 */ /* 0x080fe200078e02ff */
[----:B------:R-:W-:Y:S01]  /*12060*/  SEL R93, R48, R49, P3 ;  /* 0x00000031305d7207 */ /* 0x000fe20001800000 */
[----:B------:R-:W-:Y:S01]  /*12070*/  IMAD R49, R27, R40, RZ ;  /* 0x000000281b317224 */ /* 0x000fe200078e02ff */
[----:B------:R-:W-:Y:S01]  /*12080*/  SEL R90, R36, R90, P3 ;  /* 0x0000005a245a7207 */ /* 0x000fe20001800000 */
[----:B------:R-:W-:Y:S01]  /*12090*/  IMAD R33, R24, R41, R33 ;  /* 0x0000002918217224 */ /* 0x000fe200078e0221 */
[----:B------:R-:W-:Y:S01]  /*120a0*/  SEL R79, R50, R79, P2 ;  /* 0x0000004f324f7207 */ /* 0x000fe20001000000 */
[----:B------:R-:W-:Y:S01]  /*120b0*/  IMAD R49, R26, R41, R49 ;  /* 0x000000291a317224 */ /* 0x000fe200078e0231 */
[----:B------:R-:W-:Y:S01]  /*120c0*/  ISETP.GT.U32.AND P2, PT, R28, R111, PT ;  /* 0x0000006f1c00720c */ /* 0x000fe20003f44070 */
[----:B------:R-:W-:Y:S01]  /*120d0*/  IMAD.WIDE.U32 R36, R26, R40, RZ ;  /* 0x000000281a247225 */ /* 0x000fe200078e00ff */
[----:B------:R-:W-:-:S03]  /*120e0*/  ISETP.GT.U32.AND P0, PT, R112, R109, PT ;  /* 0x0000006d7000720c */ /* 0x000fc60003f04070 */
[----:B------:R-:W-:Y:S01]  /*120f0*/  IMAD.IADD R41, R113, 0x1, R33 ;  /* 0x0000000171297824 */ /* 0x000fe200078e0221 */
[----:B------:R-:W-:Y:S01]  /*12100*/  ISETP.GT.U32.AND P1, PT, R36, R107, PT ;  /* 0x0000006b2400720c */ /* 0x000fe20003f24070 */
[----:B------:R-:W-:Y:S02]  /*12110*/  IMAD.IADD R40, R37, 0x1, R49 ;  /* 0x0000000125287824 */ /* 0x000fe400078e0231 */
[----:B------:R-:W-:Y:S01]  /*12120*/  IMAD.IADD R33, R29, 0x1, R51 ;  /* 0x000000011d217824 */ /* 0x000fe200078e0233 */
[----:B------:R-:W-:Y:S01]  /*12130*/  ISETP.GT.AND.EX P0, PT, R41, R70, PT, P0 ;  /* 0x000000462900720c */ /* 0x000fe20003f04300 */
[----:B------:R-:W1:Y:S01]  /*12140*/  LDS.128 R48, [R56+0x50a0] ;  /* 0x0050a00038307984 */ /* 0x000e620000000c00 */
[----:B------:R-:W-:Y:S02]  /*12150*/  ISETP.GT.AND.EX P1, PT, R40, R95, PT, P1 ;  /* 0x0000005f2800720c */ /* 0x000fe40003f24310 */
[----:B------:R-:W-:Y:S02]  /*12160*/  ISETP.GT.AND.EX P2, PT, R33, R110, PT, P2 ;  /* 0x0000006e2100720c */ /* 0x000fe40003f44320 */
[----:B------:R-:W-:-:S02]  /*12170*/  SEL R107, R36, R107, P1 ;  /* 0x0000006b246b7207 */ /* 0x000fc40000800000 */
[----:B------:R-:W-:Y:S02]  /*12180*/  SEL R111, R28, R111, P2 ;  /* 0x0000006f1c6f7207 */ /* 0x000fe40001000000 */
[----:B------:R-:W2:Y:S01]  /*12190*/  LDS.64 R28, [R4+0x2a00] ;  /* 0x002a0000041c7984 */ /* 0x000ea20000000a00 */
[----:B------:R-:W-:Y:S02]  /*121a0*/  SEL R70, R41, R70, P0 ;  /* 0x0000004629467207 */ /* 0x000fe40000000000 */
[----:B------:R-:W-:Y:S02]  /*121b0*/  SEL R95, R40, R95, P1 ;  /* 0x0000005f285f7207 */ /* 0x000fe40000800000 */
[----:B------:R-:W-:Y:S02]  /*121c0*/  SEL R109, R112, R109, P0 ;  /* 0x0000006d706d7207 */ /* 0x000fe40000000000 */
[----:B------:R-:W-:Y:S01]  /*121d0*/  SEL R110, R33, R110, P2 ;  /* 0x0000006e216e7207 */ /* 0x000fe20001000000 */
[----:B0-----:R-:W-:-:S02]  /*121e0*/  IMAD R119, R27, R44, RZ ;  /* 0x0000002c1b777224 */ /* 0x001fc400078e02ff */
[-C--:B------:R-:W-:Y:S02]  /*121f0*/  IMAD R117, R25, R44.reuse, RZ ;  /* 0x0000002c19757224 */ /* 0x080fe400078e02ff */
[-C--:B------:R-:W-:Y:S02]  /*12200*/  IMAD R115, R59, R44.reuse, RZ ;  /* 0x0000002c3b737224 */ /* 0x080fe400078e02ff */
[-C--:B------:R-:W-:Y:S02]  /*12210*/  IMAD R121, R61, R44.reuse, RZ ;  /* 0x0000002c3d797224 */ /* 0x080fe400078e02ff */
[----:B------:R-:W-:-:S04]  /*12220*/  IMAD.WIDE.U32 R36, R26, R44, RZ ;  /* 0x0000002c1a247225 */ /* 0x000fc800078e00ff */
[----:B------:R-:W-:Y:S01]  /*12230*/  IMAD R119, R26, R45, R119 ;  /* 0x0000002d1a777224 */ /* 0x000fe200078e0277 */
[----:B------:R-:W-:Y:S01]  /*12240*/  ISETP.GT.U32.AND P3, PT, R36, R68, PT ;  /* 0x000000442400720c */ /* 0x000fe20003f64070 */
[----:B------:R-:W-:-:S04]  /*12250*/  IMAD.WIDE.U32 R40, R24, R44, RZ ;  /* 0x0000002c18287225 */ /* 0x000fc800078e00ff */
[----:B------:R-:W-:Y:S01]  /*12260*/  IMAD R117, R24, R45, R117 ;  /* 0x0000002d18757224 */ /* 0x000fe200078e0275 */
[----:B------:R-:W-:Y:S01]  /*12270*/  ISETP.GT.U32.AND P2, PT, R40, R99, PT ;  /* 0x000000632800720c */ /* 0x000fe20003f44070 */
[----:B------:R-:W-:-:S04]  /*12280*/  IMAD.WIDE.U32 R112, R58, R44, RZ ;  /* 0x0000002c3a707225 */ /* 0x000fc800078e00ff */
[----:B------:R-:W-:Y:S01]  /*12290*/  IMAD R115, R58, R45, R115 ;  /* 0x0000002d3a737224 */ /* 0x000fe200078e0273 */
[----:B------:R-:W-:Y:S01]  /*122a0*/  ISETP.GT.U32.AND P1, PT, R112, R69, PT ;  /* 0x000000457000720c */ /* 0x000fe20003f24070 */
[C---:B------:R-:W-:Y:S02]  /*122b0*/  IMAD R121, R60.reuse, R45, R121 ;  /* 0x0000002d3c797224 */ /* 0x040fe400078e0279 */
[----:B------:R-:W-:Y:S02]  /*122c0*/  IMAD.IADD R37, R37, 0x1, R119 ;  /* 0x0000000125257824 */ /* 0x000fe400078e0277 */
[----:B------:R-:W-:-:S03]  /*122d0*/  IMAD.WIDE.U32 R44, R60, R44, RZ ;  /* 0x0000002c3c2c7225 */ /* 0x000fc600078e00ff */
[----:B------:R-:W-:Y:S01]  /*122e0*/  ISETP.GT.AND.EX P3, PT, R37, R72, PT, P3 ;  /* 0x000000482500720c */ /* 0x000fe20003f64330 */
[----:B------:R-:W-:Y:S01]  /*122f0*/  IMAD.IADD R84, R41, 0x1, R117 ;  /* 0x0000000129547824 */ /* 0x000fe200078e0275 */
[----:B------:R-:W-:Y:S01]  /*12300*/  ISETP.GT.U32.AND P0, PT, R44, R71, PT ;  /* 0x000000472c00720c */ /* 0x000fe20003f04070 */
[----:B------:R-:W-:Y:S01]  /*12310*/  IMAD.IADD R113, R113, 0x1, R115 ;  /* 0x0000000171717824 */ /* 0x000fe200078e0273 */
[----:B------:R-:W-:Y:S01]  /*12320*/  SEL R68, R36, R68, P3 ;  /* 0x0000004424447207 */ /* 0x000fe20001800000 */
[----:B------:R-:W-:Y:S01]  /*12330*/  IMAD.IADD R41, R45, 0x1, R121 ;  /* 0x000000012d297824 */ /* 0x000fe200078e0279 */
[----:B------:R-:W-:Y:S01]  /*12340*/  ISETP.GT.AND.EX P2, PT, R84, R67, PT, P2 ;  /* 0x000000435400720c */ /* 0x000fe20003f44320 */
[----:B-1----:R-:W-:Y:S01]  /*12350*/  IMAD R45, R59, R48, RZ ;  /* 0x000000303b2d7224 */ /* 0x002fe200078e02ff */
        /* <DEDUP_REMOVED lines=8> */
[----:B------:R-:W-:Y:S01]  /*123e0*/  IMAD.WIDE.U32 R58, R26, R48, RZ ;  /* 0x000000301a3a7225 */ /* 0x000fe200078e00ff */
[----:B------:R-:W-:Y:S02]  /*123f0*/  SEL R66, R84, R67, P2 ;  /* 0x0000004354427207 */ /* 0x000fe40001000000 */
[----:B------:R-:W-:Y:S01]  /*12400*/  SEL R71, R44, R71, P0 ;  /* 0x000000472c477207 */ /* 0x000fe20000000000 */
[----:B------:R-:W-:Y:S01]  /*12410*/  IMAD.IADD R84, R37, 0x1, R45 ;  /* 0x0000000125547824 */ /* 0x000fe200078e022d */
[----:B------:R-:W-:Y:S01]  /*12420*/  SEL R106, R41, R106, P0 ;  /* 0x0000006a296a7207 */ /* 0x000fe20000000000 */
[----:B------:R-:W-:Y:S01]  /*12430*/  IMAD R41, R27, R48, RZ ;  /* 0x000000301b297224 */ /* 0x000fe200078e02ff */
[----:B------:R-:W-:Y:S01]  /*12440*/  ISETP.GT.U32.AND P0, PT, R36, R64, PT ;  /* 0x000000402400720c */ /* 0x000fe20003f04070 */
[-C--:B------:R-:W-:Y:S01]  /*12450*/  IMAD R37, R61, R48.reuse, RZ ;  /* 0x000000303d257224 */ /* 0x080fe200078e02ff */
[----:B------:R-:W-:Y:S01]  /*12460*/  ISETP.GT.U32.AND P3, PT, R58, R65, PT ;  /* 0x000000413a00720c */ /* 0x000fe20003f64070 */
[----:B------:R-:W-:Y:S01]  /*12470*/  IMAD R27, R24, R49, R25 ;  /* 0x00000031181b7224 */ /* 0x000fe200078e0219 */
[----:B------:R-:W-:Y:S01]  /*12480*/  ISETP.GT.AND.EX P0, PT, R84, R57, PT, P0 ;  /* 0x000000395400720c */ /* 0x000fe20003f04300 */
[----:B------:R-:W-:Y:S01]  /*12490*/  IMAD.WIDE.U32 R44, R24, R48, RZ ;  /* 0x00000030182c7225 */ /* 0x000fe200078e00ff */
[----:B------:R-:W-:-:S03]  /*124a0*/  SEL R33, R112, R69, P1 ;  /* 0x0000004570217207 */ /* 0x000fc60000800000 */
[----:B------:R-:W-:Y:S01]  /*124b0*/  IMAD R61, R26, R49, R41 ;  /* 0x000000311a3d7224 */ /* 0x000fe200078e0229 */
[----:B------:R-:W-:Y:S01]  /*124c0*/  SEL R41, R36, R64, P0 ;  /* 0x0000004024297207 */ /* 0x000fe20000000000 */
[-C--:B--2---:R-:W-:Y:S01]  /*124d0*/  IMAD R67, R29, R30.reuse, RZ ;  /* 0x0000001e1d437224 */ /* 0x084fe200078e02ff */
        /* <DEDUP_REMOVED lines=14> */
[----:B------:R-:W-:Y:S01]  /*125c0*/  IMAD.IADD R25, R25, 0x1, R49 ;  /* 0x0000000119197824 */ /* 0x000fe200078e0231 */
[----:B------:R-:W-:Y:S01]  /*125d0*/  SEL R73, R36, R73, P3 ;  /* 0x0000004924497207 */ /* 0x000fe20001800000 */
[----:B------:R-:W-:Y:S01]  /*125e0*/  IMAD R61, R29, R34, RZ ;  /* 0x000000221d3d7224 */ /* 0x000fe200078e02ff */
[----:B------:R-:W-:Y:S01]  /*125f0*/  ISETP.GT.AND.EX P2, PT, R59, R98, PT, P2 ;  /* 0x000000623b00720c */ /* 0x000fe20003f44320 */
[----:B------:R-:W-:Y:S01]  /*12600*/  IMAD R65, R29, R38, RZ ;  /* 0x000000261d417224 */ /* 0x000fe200078e02ff */
[----:B------:R-:W-:Y:S01]  /*12610*/  ISETP.GT.AND.EX P4, PT, R25, R96, PT, P4 ;  /* 0x000000601900720c */ /* 0x000fe20003f84340 */
[----:B------:R-:W-:Y:S01]  /*12620*/  IMAD.WIDE.U32 R48, R28, R34, RZ ;  /* 0x000000221c307225 */ /* 0x000fe200078e00ff */
[----:B------:R-:W-:-:S02]  /*12630*/  SEL R97, R26, R97, P2 ;  /* 0x000000611a617207 */ /* 0x000fc40001000000 */
[----:B------:R-:W0:Y:S01]  /*12640*/  LDS.64 R26, [R4+0x2a80] ;  /* 0x002a8000041a7984 */ /* 0x000e220000000a00 */
[----:B------:R-:W-:Y:S01]  /*12650*/  IMAD R61, R28, R35, R61 ;  /* 0x000000231c3d7224 */ /* 0x000fe200078e023d */
[----:B------:R-:W-:Y:S01]  /*12660*/  SEL R91, R24, R91, P4 ;  /* 0x0000005b185b7207 */ /* 0x000fe20002000000 */
[----:B------:R-:W-:Y:S01]  /*12670*/  IMAD R113, R29, R46, RZ ;  /* 0x0000002e1d717224 */ /* 0x000fe200078e02ff */
[----:B------:R-:W-:Y:S01]  /*12680*/  SEL R96, R25, R96, P4 ;  /* 0x0000006019607207 */ /* 0x000fe20002000000 */
[----:B------:R-:W-:Y:S01]  /*12690*/  IMAD.WIDE.U32 R44, R28, R38, RZ ;  /* 0x000000261c2c7225 */ /* 0x000fe200078e00ff */
[----:B------:R-:W-:Y:S02]  /*126a0*/  ISETP.GT.U32.AND P3, PT, R48, R101, PT ;  /* 0x000000653000720c */ /* 0x000fe40003f64070 */
[----:B------:R-:W-:Y:S01]  /*126b0*/  SEL R58, R84, R57, P0 ;  /* 0x00000039543a7207 */ /* 0x000fe20000000000 */
[----:B------:R-:W-:Y:S01]  /*126c0*/  IMAD R65, R28, R39, R65 ;  /* 0x000000271c417224 */ /* 0x000fe200078e0241 */
[----:B------:R-:W-:Y:S01]  /*126d0*/  SEL R57, R37, R62, P1 ;  /* 0x0000003e25397207 */ /* 0x000fe20000800000 */
[----:B------:R-:W-:Y:S01]  /*126e0*/  IMAD.IADD R61, R49, 0x1, R61 ;  /* 0x00000001313d7824 */ /* 0x000fe200078e023d */
[----:B------:R-:W-:Y:S01]  /*126f0*/  ISETP.GT.U32.AND P0, PT, R44, R103, PT ;  /* 0x000000672c00720c */ /* 0x000fe20003f04070 */
        /* <DEDUP_REMOVED lines=9> */
[----:B------:R-:W-:Y:S01]  /*12790*/  IMAD.IADD R65, R25, 0x1, R113 ;  /* 0x0000000119417824 */ /* 0x000fe200078e0271 */
[----:B------:R-:W-:Y:S01]  /*127a0*/  LDS.64 R60, [R4+0x2c80] ;  /* 0x002c8000043c7984 */ /* 0x000fe20000000a00 */
[----:B------:R-:W-:Y:S01]  /*127b0*/  IMAD.WIDE.U32 R36, R28, R42, RZ ;  /* 0x0000002a1c247225 */ /* 0x000fe200078e00ff */
[----:B------:R-:W-:-:S02]  /*127c0*/  ISETP.GT.AND.EX P0, PT, R45, R102, PT, P0 ;  /* 0x000000662d00720c */ /* 0x000fc40003f04300 */
[----:B------:R-:W-:Y:S01]  /*127d0*/  ISETP.GT.AND.EX P3, PT, R65, R40, PT, P5 ;  /* 0x000000284100720c */ /* 0x000fe20003f64350 */
[----:B------:R-:W-:Y:S01]  /*127e0*/  IMAD R67, R28, R43, R67 ;  /* 0x0000002b1c437224 */ /* 0x000fe200078e0243 */
[----:B------:R-:W-:Y:S01]  /*127f0*/  ISETP.GT.U32.AND P1, PT, R36, R105, PT ;  /* 0x000000692400720c */ /* 0x000fe20003f24070 */
[-C--:B------:R-:W-:Y:S01]  /*12800*/  IMAD R29, R29, R50.reuse, RZ ;  /* 0x000000321d1d7224 */ /* 0x080fe200078e02ff */
[----:B------:R-:W-:Y:S01]  /*12810*/  SEL R103, R44, R103, P0 ;  /* 0x000000672c677207 */ /* 0x000fe20000000000 */
[----:B------:R-:W-:Y:S01]  /*12820*/  IMAD.IADD R37, R37, 0x1, R67 ;  /* 0x0000000125257824 */ /* 0x000fe200078e0243 */
[----:B------:R-:W-:Y:S01]  /*12830*/  SEL R67, R24, R33, P3 ;  /* 0x0000002118437207 */ /* 0x000fe20001800000 */
[C---:B------:R-:W-:Y:S01]  /*12840*/  IMAD R49, R28.reuse, R51, R29 ;  /* 0x000000331c317224 */ /* 0x040fe200078e021d */
[----:B------:R-:W1:Y:S01]  /*12850*/  LDS.64 R24, [R4+0x2b00] ;  /* 0x002b000004187984 */ /* 0x000e620000000a00 */
[----:B------:R-:W-:Y:S01]  /*12860*/  IMAD.WIDE.U32 R28, R28, R50, RZ ;  /* 0x000000321c1c7225 */ /* 0x000fe200078e00ff */
[----:B------:R-:W-:-:S02]  /*12870*/  ISETP.GT.AND.EX P1, PT, R37, R92, PT, P1 ;  /* 0x0000005c2500720c */ /* 0x000fc40003f24310 */
[----:B------:R-:W-:Y:S01]  /*12880*/  SEL R102, R45, R102, P0 ;  /* 0x000000662d667207 */ /* 0x000fe20000000000 */
[C---:B0-----:R-:W-:Y:S01]  /*12890*/  IMAD R33, R27.reuse, R30, RZ ;  /* 0x0000001e1b217224 */ /* 0x041fe200078e02ff */
[----:B------:R-:W-:Y:S01]  /*128a0*/  SEL R105, R36, R105, P1 ;  /* 0x0000006924697207 */ /* 0x000fe20000800000 */
[----:B------:R-:W-:Y:S01]  /*128b0*/  IMAD R59, R27, R38, RZ ;  /* 0x000000261b3b7224 */ /* 0x000fe200078e02ff */
[----:B------:R-:W-:Y:S01]  /*128c0*/  SEL R92, R37, R92, P1 ;  /* 0x0000005c255c7207 */ /* 0x000fe20000800000 */
[----:B------:R-:W-:Y:S01]  /*128d0*/  IMAD.IADD R49, R29, 0x1, R49 ;  /* 0x000000011d317824 */ /* 0x000fe200078e0231 */
[----:B------:R-:W-:Y:S01]  /*128e0*/  ISETP.GT.U32.AND P4, PT, R28, R41, PT ;  /* 0x000000291c00720c */ /* 0x000fe20003f84070 */
        /* <DEDUP_REMOVED lines=10> */
[----:B------:R-:W-:Y:S02]  /*12990*/  IMAD.IADD R48, R37, 0x1, R33 ;  /* 0x0000000125307824 */ /* 0x000fe400078e0221 */
[----:B------:R-:W-:Y:S02]  /*129a0*/  IMAD.IADD R37, R45, 0x1, R59 ;  /* 0x000000012d257824 */ /* 0x000fe400078e023b */
[C---:B------:R-:W-:Y:S01]  /*129b0*/  IMAD R41, R27.reuse, R34, RZ ;  /* 0x000000221b297224 */ /* 0x040fe200078e02ff */
        /* <DEDUP_REMOVED lines=18> */
[C---:B------:R-:W-:Y:S01]  /*12ae0*/  ISETP.GT.AND.EX P1, PT, R33.reuse, R70, PT, P1 ;  /* 0x000000462100720c */ /* 0x040fe20003f24310 */
[----:B------:R-:W-:Y:S01]  /*12af0*/  IMAD R49, R26, R47, R49 ;  /* 0x0000002f1a317224 */ /* 0x000fe200078e0231 */
[----:B------:R-:W-:Y:S01]  /*12b00*/  SEL R86, R28, R86, P3 ;  /* 0x000000561c567207 */ /* 0x000fe20001800000 */
[----:B------:R-:W-:Y:S01]  /*12b10*/  IMAD.WIDE.U32 R28, R26, R46, RZ ;  /* 0x0000002e1a1c7225 */ /* 0x000fe200078e00ff */
[----:B------:R-:W-:Y:S02]  /*12b20*/  SEL R109, R32, R109, P1 ;  /* 0x0000006d206d7207 */ /* 0x000fe40000800000 */
[----:B------:R-:W-:Y:S01]  /*12b30*/  SEL R70, R33, R70, P1 ;  /* 0x0000004621467207 */ /* 0x000fe20000800000 */
[C---:B------:R-:W-:Y:S01]  /*12b40*/  IMAD R59, R26.reuse, R51, R27 ;  /* 0x000000331a3b7224 */ /* 0x040fe200078e021b */
[----:B------:R-:W0:Y:S01]  /*12b50*/  LDS.64 R32, [R4+0x2b80] ;  /* 0x002b800004207984 */ /* 0x000e220000000a00 */
[----:B------:R-:W-:Y:S01]  /*12b60*/  IMAD.WIDE.U32 R26, R26, R50, RZ ;  /* 0x000000321a1a7225 */ /* 0x000fe200078e00ff */
[----:B------:R-:W-:-:S02]  /*12b70*/  SEL R88, R41, R88, P3 ;  /* 0x0000005829587207 */ /* 0x000fc40001800000 */
[----:B------:R-:W-:Y:S01]  /*12b80*/  ISETP.GT.U32.AND P2, PT, R28, R99, PT ;  /* 0x000000631c00720c */ /* 0x000fe20003f44070 */
[----:B------:R-:W-:Y:S01]  /*12b90*/  IMAD.IADD R41, R29, 0x1, R49 ;  /* 0x000000011d297824 */ /* 0x000fe200078e0231 */
[----:B------:R-:W-:Y:S01]  /*12ba0*/  ISETP.GT.U32.AND P3, PT, R26, R63, PT ;  /* 0x0000003f1a00720c */ /* 0x000fe20003f64070 */
[----:B------:R-:W-:Y:S02]  /*12bb0*/  IMAD.IADD R40, R27, 0x1, R59 ;  /* 0x000000011b287824 */ /* 0x000fe400078e023b */
[----:B-1----:R-:W-:Y:S01]  /*12bc0*/  IMAD R45, R25, R30, RZ ;  /* 0x0000001e192d7224 */ /* 0x002fe200078e02ff */
[----:B------:R-:W-:Y:S01]  /*12bd0*/  ISETP.GT.AND.EX P2, PT, R41, R66, PT, P2 ;  /* 0x000000422900720c */ /* 0x000fe20003f44320 */
[----:B------:R-:W-:Y:S01]  /*12be0*/  IMAD.WIDE.U32 R36, R24, R30, RZ ;  /* 0x0000001e18247225 */ /* 0x000fe200078e00ff */
[----:B------:R-:W-:Y:S02]  /*12bf0*/  ISETP.GT.AND.EX P0, PT, R40, R57, PT, P3 ;  /* 0x000000392800720c */ /* 0x000fe40003f04330 */
[----:B------:R-:W-:Y:S01]  /*12c00*/  SEL R99, R28, R99, P2 ;  /* 0x000000631c637207 */ /* 0x000fe20001000000 */
        /* <DEDUP_REMOVED lines=18> */
[----:B------:R-:W-:-:S02]  /*12d30*/  IMAD.IADD R37, R27, 0x1, R59 ;  /* 0x000000011b257824 */ /* 0x000fc400078e023b */
[C---:B------:R-:W-:Y:S01]  /*12d40*/  IMAD R41, R25.reuse, R42, RZ ;  /* 0x0000002a19297224 */ /* 0x040fe200078e02ff */
[----:B------:R-:W-:Y:S01]  /*12d50*/  ISETP.GT.AND.EX P3, PT, R48, R83, PT, P4 ;  /* 0x000000533000720c */ /* 0x000fe20003f64340 */
[----:B------:R-:W-:Y:S01]  /*12d60*/  IMAD R45, R25, R46, RZ ;  /* 0x0000002e192d7224 */ /* 0x000fe200078e02ff */
        /* <DEDUP_REMOVED lines=9> */
[----:B------:R-:W-:Y:S01]  /*12e00*/  IMAD R41, R24, R43, R41 ;  /* 0x0000002b18297224 */ /* 0x000fe200078e0229 */
[----:B------:R-:W-:Y:S01]  /*12e10*/  ISETP.GT.U32.AND P2, PT, R26, R68, PT ;  /* 0x000000441a00720c */ /* 0x000fe20003f44070 */
        /* <DEDUP_REMOVED lines=10> */
[C---:B------:R-:W-:Y:S01]  /*12ec0*/  IMAD R45, R33.reuse, R34, RZ ;  /* 0x00000022212d7224 */ /* 0x040fe200078e02ff */
[----:B------:R-:W-:Y:S01]  /*12ed0*/  ISETP.GT.AND.EX P2, PT, R36, R73, PT, P3 ;  /* 0x000000492400720c */ /* 0x000fe20003f44330 */
[----:B------:R-:W-:Y:S01]  /*12ee0*/  IMAD R49, R32, R31, R37 ;  /* 0x0000001f20317224 */ /* 0x000fe200078e0225 */
[----:B------:R-:W-:Y:S01]  /*12ef0*/  SEL R107, R28, R107, P0 ;  /* 0x0000006b1c6b7207 */ /* 0x000fe20000000000 */
[----:B------:R-:W-:Y:S01]  /*12f00*/  IMAD R59, R32, R35, R45 ;  /* 0x00000023203b7224 */ /* 0x000fe200078e022d */
[----:B------:R-:W-:Y:S01]  /*12f10*/  SEL R68, R26, R68, P1 ;  /* 0x000000441a447207 */ /* 0x000fe20000800000 */
[----:B------:R-:W-:Y:S01]  /*12f20*/  LDS.64 R28, [R4+0x2c00] ;  /* 0x002c0000041c7984 */ /* 0x000fe20000000a00 */
[----:B------:R-:W-:Y:S01]  /*12f30*/  SEL R69, R24, R69, P2 ;  /* 0x0000004518457207 */ /* 0x000fe20001000000 */
[----:B------:R-:W-:Y:S01]  /*12f40*/  IMAD R37, R33, R38, RZ ;  /* 0x0000002621257224 */ /* 0x000fe200078e02ff */
[----:B------:R-:W-:Y:S01]  /*12f50*/  SEL R72, R27, R72, P1 ;  /* 0x000000481b487207 */ /* 0x000fe20000800000 */
[C---:B------:R-:W-:Y:S01]  /*12f60*/  IMAD R35, R33.reuse, R42, RZ ;  /* 0x0000002a21237224 */ /* 0x040fe200078e02ff */
[----:B------:R-:W0:Y:S01]  /*12f70*/  LDS.128 R24, [R56+0xb0] ;  /* 0x0000b00038187984 */ /* 0x000e220000000c00 */
[C---:B------:R-:W-:Y:S01]  /*12f80*/  IMAD R45, R33.reuse, R46, RZ ;  /* 0x0000002e212d7224 */ /* 0x040fe200078e02ff */
[----:B------:R-:W-:Y:S01]  /*12f90*/  SEL R95, R40, R95, P0 ;  /* 0x0000005f285f7207 */ /* 0x000fe20000000000 */
[----:B------:R-:W-:Y:S01]  /*12fa0*/  IMAD R33, R33, R50, RZ ;  /* 0x0000003221217224 */ /* 0x000fe200078e02ff */
[----:B------:R-:W-:Y:S01]  /*12fb0*/  SEL R73, R36, R73, P2 ;  /* 0x0000004924497207 */ /* 0x000fe20001000000 */
[----:B------:R-:W-:-:S04]  /*12fc0*/  IMAD.WIDE.U32 R40, R32, R30, RZ ;  /* 0x0000001e20287225 */ /* 0x000fc800078e00ff */
[----:B------:R-:W-:Y:S01]  /*12fd0*/  IMAD R113, R32, R39, R37 ;  /* 0x0000002720717224 */ /* 0x000fe200078e0225 */
[----:B------:R-:W-:Y:S01]  /*12fe0*/  ISETP.GT.U32.AND P0, PT, R40, R74, PT ;  /* 0x0000004a2800720c */ /* 0x000fe20003f04070 */
[C---:B------:R-:W-:Y:S02]  /*12ff0*/  IMAD R115, R32.reuse, R43, R35 ;  /* 0x0000002b20737224 */ /* 0x040fe400078e0223 */
        /* <DEDUP_REMOVED lines=8> */
[----:B------:R-:W-:-:S04]  /*13080*/  IMAD.WIDE.U32 R36, R32, R50, RZ ;  /* 0x0000003220247225 */ /* 0x000fc800078e00ff */
[----:B------:R-:W-:Y:S02]  /*13090*/  IMAD R51, R32, R51, R33 ;  /* 0x0000003320337224 */ /* 0x000fe400078e0221 */
[----:B------:R-:W1:Y:S01]  /*130a0*/  LDS.128 R32, [R56+0x10b0] ;  /* 0x0010b00038207984 */ /* 0x000e620000000c00 */
[----:B------:R-:W-:Y:S02]  /*130b0*/  IMAD.IADD R50, R31, 0x1, R59 ;  /* 0x000000011f327824 */ /* 0x000fe400078e023b */
[----:B------:R-:W-:Y:S01]  /*130c0*/  IMAD.IADD R49, R41, 0x1, R49 ;  /* 0x0000000129317824 */ /* 0x000fe200078e0231 */
[----:B------:R-:W2:Y:S01]  /*130d0*/  LDS.64 R58, [R4+0x2d00] ;  /* 0x002d0000043a7984 */ /* 0x000ea20000000a00 */
[----:B------:R-:W-:Y:S01]  /*130e0*/  IMAD.IADD R48, R39, 0x1, R113 ;  /* 0x0000000127307824 */ /* 0x000fe200078e0271 */
[----:B------:R-:W-:Y:S01]  /*130f0*/  ISETP.GT.AND.EX P2, PT, R50, R77, PT, P2 ;  /* 0x0000004d3200720c */ /* 0x000fe20003f44320 */
[----:B------:R-:W-:Y:S01]  /*13100*/  IMAD.IADD R41, R43, 0x1, R115 ;  /* 0x000000012b297824 */ /* 0x000fe200078e0273 */
[----:B------:R-:W-:Y:S01]  /*13110*/  ISETP.GT.AND.EX P0, PT, R49, R76, PT, P0 ;  /* 0x0000004c3100720c */ /* 0x000fe20003f04300 */
[----:B0-----:R-:W-:Y:S01]  /*13120*/  IMAD R43, R29, R24, RZ ;  /* 0x000000181d2b7224 */ /* 0x001fe200078e02ff */
[----:B------:R-:W-:Y:S01]  /*13130*/  ISETP.GT.AND.EX P3, PT, R48, R93, PT, P3 ;  /* 0x0000005d3000720c */ /* 0x000fe20003f64330 */
[----:B------:R-:W-:Y:S01]  /*13140*/  IMAD.IADD R45, R47, 0x1, R45 ;  /* 0x000000012f2d7824 */ /* 0x000fe200078e022d */
[----:B------:R-:W-:Y:S01]  /*13150*/  SEL R74, R40, R74, P0 ;  /* 0x0000004a284a7207 */ /* 0x000fe20000000000 */
[----:B------:R-:W-:Y:S01]  /*13160*/  IMAD R43, R25, R28, R43 ;  /* 0x0000001c192b7224 */ /* 0x000fe200078e022b */
[----:B------:R-:W-:Y:S01]  /*13170*/  SEL R90, R38, R90, P3 ;  /* 0x0000005a265a7207 */ /* 0x000fe20001800000 */
[----:B------:R-:W-:Y:S01]  /*13180*/  IMAD.WIDE.U32 R38, R28, R24, RZ ;  /* 0x000000181c267225 */ /* 0x000fe200078e00ff */
[----:B------:R-:W-:-:S02]  /*13190*/  SEL R76, R49, R76, P0 ;  /* 0x0000004c314c7207 */ /* 0x000fc40000000000 */
[----:B------:R-:W-:Y:S01]  /*131a0*/  SEL R75, R30, R75, P2 ;  /* 0x0000004b1e4b7207 */ /* 0x000fe20001000000 */
[----:B------:R-:W-:Y:S01]  /*131b0*/  IMAD.IADD R51, R37, 0x1, R51 ;  /* 0x0000000125337824 */ /* 0x000fe200078e0233 */
[----:B------:R-:W-:Y:S01]  /*131c0*/  ISETP.GT.AND.EX P1, PT, R41, R110, PT, P1 ;  /* 0x0000006e2900720c */ /* 0x000fe20003f24310 */
[----:B------:R-:W0:Y:S01]  /*131d0*/  LDS.64 R30, [R4+0x2d80] ;  /* 0x002d8000041e7984 */ /* 0x000e220000000a00 */
[----:B------:R-:W-:Y:S01]  /*131e0*/  ISETP.GT.U32.AND P0, PT, R46, R71, PT ;  /* 0x000000472e00720c */ /* 0x000fe20003f04070 */
[----:B------:R-:W-:Y:S01]  /*131f0*/  IMAD.IADD R37, R39, 0x1, R43 ;  /* 0x0000000127257824 */ /* 0x000fe200078e022b */
[----:B------:R-:W-:Y:S01]  /*13200*/  SEL R93, R48, R93, P3 ;  /* 0x0000005d305d7207 */ /* 0x000fe20001800000 */
[----:B------:R-:W-:Y:S01]  /*13210*/  IMAD R39, R61, R24, RZ ;  /* 0x000000183d277224 */ /* 0x000fe200078e02ff */
[----:B------:R-:W-:Y:S02]  /*13220*/  ISETP.GT.AND.EX P0, PT, R45, R106, PT, P0 ;  /* 0x0000006a2d00720c */ /* 0x000fe40003f04300 */
[----:B------:R-:W-:Y:S01]  /*13230*/  SEL R110, R41, R110, P1 ;  /* 0x0000006e296e7207 */ /* 0x000fe20000800000 */
[----:B------:R-:W-:Y:S01]  /*13240*/  IMAD R39, R25, R60, R39 ;  /* 0x0000003c19277224 */ /* 0x000fe200078e0227 */
[----:B------:R-:W-:-:S02]  /*13250*/  ISETP.GT.U32.AND P3, PT, R38, R97, PT ;  /* 0x000000612600720c */ /* 0x000fc40003f64070 */
[----:B------:R-:W-:Y:S02]  /*13260*/  SEL R77, R50, R77, P2 ;  /* 0x0000004d324d7207 */ /* 0x000fe40001000000 */
[----:B------:R-:W-:Y:S02]  /*13270*/  ISETP.GT.U32.AND P2, PT, R36, R91, PT ;  /* 0x0000005b2400720c */ /* 0x000fe40003f44070 */
[----:B------:R-:W-:Y:S02]  /*13280*/  SEL R111, R42, R111, P1 ;  /* 0x0000006f2a6f7207 */ /* 0x000fe40000800000 */
[----:B------:R-:W-:Y:S01]  /*13290*/  SEL R106, R45, R106, P0 ;  /* 0x0000006a2d6a7207 */ /* 0x000fe20000000000 */
[----:B-1----:R-:W-:Y:S01]  /*132a0*/  IMAD R41, R29, R32, RZ ;  /* 0x000000201d297224 */ /* 0x002fe200078e02ff */
[----:B------:R-:W-:Y:S01]  /*132b0*/  ISETP.GT.AND.EX P1, PT, R37, R98, PT, P3 ;  /* 0x000000622500720c */ /* 0x000fe20003f24330 */
[-C--:B------:R-:W-:Y:S01]  /*132c0*/  IMAD R49, R61, R32.reuse, RZ ;  /* 0x000000203d317224 */ /* 0x080fe200078e02ff */
[----:B------:R-:W-:Y:S01]  /*132d0*/  SEL R71, R46, R71, P0 ;  /* 0x000000472e477207 */ /* 0x000fe20000000000 */
[----:B------:R-:W-:Y:S01]  /*132e0*/  IMAD.WIDE.U32 R42, R28, R32, RZ ;  /* 0x000000201c2a7225 */ /* 0x000fe200078e00ff */
[----:B------:R-:W-:-:S02]  /*132f0*/  ISETP.GT.AND.EX P2, PT, R51, R96, PT, P2 ;  /* 0x000000603300720c */ /* 0x000fc40003f44320 */
[----:B------:R-:W-:Y:S01]  /*13300*/  SEL R97, R38, R97, P1 ;  /* 0x0000006126617207 */ /* 0x000fe20000800000 */
[----:B------:R-:W-:Y:S01]  /*13310*/  IMAD R45, R28, R33, R41 ;  /* 0x000000211c2d7224 */ /* 0x000fe200078e0229 */
[----:B------:R-:W-:Y:S01]  /*13320*/  SEL R98, R37, R98, P1 ;  /* 0x0000006225627207 */ /* 0x000fe20000800000 */
[----:B------:R-:W-:Y:S01]  /*13330*/  IMAD.WIDE.U32 R46, R60, R24, RZ ;  /* 0x000000183c2e7225 */ /* 0x000fe200078e00ff */
[----:B------:R-:W-:Y:S02]  /*13340*/  ISETP.GT.U32.AND P1, PT, R42, R101, PT ;  /* 0x000000652a00720c */ /* 0x000fe40003f24070 */
[----:B------:R-:W-:Y:S01]  /*13350*/  SEL R91, R36, R91, P2 ;  /* 0x0000005b245b7207 */ /* 0x000fe20001000000 */
[----:B------:R-:W-:Y:S01]  /*13360*/  IMAD.WIDE.U32 R40, R60, R32, RZ ;  /* 0x000000203c287225 */ /* 0x000fe200078e00ff */
[----:B------:R-:W-:Y:S02]  /*13370*/  SEL R96, R51, R96, P2 ;  /* 0x0000006033607207 */ /* 0x000fe40001000000 */
[----:B------:R-:W-:Y:S01]  /*13380*/  ISETP.GT.U32.AND P0, PT, R46, R85, PT ;  /* 0x000000552e00720c */ /* 0x000fe20003f04070 */
[----:B------:R-:W-:Y:S01]  /*13390*/  IMAD R49, R60, R33, R49 ;  /* 0x000000213c317224 */ /* 0x000fe200078e0231 */
[----:B------:R-:W-:Y:S01]  /*133a0*/  ISETP.GT.U32.AND P2, PT, R40, R86, PT ;  /* 0x000000562800720c */ /* 0x000fe20003f44070 */
[----:B------:R-:W-:-:S02]  /*133b0*/  IMAD.IADD R43, R43, 0x1, R45 ;  /* 0x000000012b2b7824 */ /* 0x000fc400078e022d */
[----:B------:R-:W-:Y:S02]  /*133c0*/  IMAD.IADD R48, R47, 0x1, R39 ;  /* 0x000000012f307824 */ /* 0x000fe400078e0227 */
[----:B------:R-:W1:Y:S01]  /*133d0*/  LDS.128 R36, [R56+0x20b0] ;  /* 0x0020b00038247984 */ /* 0x000e620000000c00 */
[----:B------:R-:W-:Y:S01]  /*133e0*/  IMAD.IADD R41, R41, 0x1, R49 ;  /* 0x0000000129297824 */ /* 0x000fe200078e0231 */
[----:B------:R-:W-:Y:S01]  /*133f0*/  ISETP.GT.AND.EX P1, PT, R43, R100, PT, P1 ;  /* 0x000000642b00720c */ /* 0x000fe20003f24310 */
[-C--:B--2---:R-:W-:Y:S01]  /*13400*/  IMAD R45, R59, R32.reuse, RZ ;  /* 0x000000203b2d7224 */ /* 0x084fe200078e02ff */
[----:B------:R-:W-:Y:S01]  /*13410*/  ISETP.GT.AND.EX P0, PT, R48, R87, PT, P0 ;  /* 0x000000573000720c */ /* 0x000fe20003f04300 */
[----:B0-----:R-:W-:Y:S01]  /*13420*/  IMAD R113, R31, R32, RZ ;  /* 0x000000201f717224 */ /* 0x001fe200078e02ff */
[----:B------:R-:W-:Y:S01]  /*13430*/  ISETP.GT.AND.EX P2, PT, R41, R88, PT, P2 ;  /* 0x000000582900720c */ /* 0x000fe20003f44320 */
[-C--:B------:R-:W-:Y:S01]  /*13440*/  IMAD R51, R58, R33.reuse, R45 ;  /* 0x000000213a337224 */ /* 0x080fe200078e022d */
        /* <DEDUP_REMOVED lines=12> */
[----:B------:R-:W-:Y:S01]  /*13510*/  IMAD.IADD R45, R41, 0x1, R43 ;  /* 0x00000001292d7824 */ /* 0x000fe200078e022b */
[----:B------:R-:W-:Y:S01]  /*13520*/  ISETP.GT.U32.AND P2, PT, R46, R81, PT ;  /* 0x000000512e00720c */ /* 0x000fe20003f44070 */
[----:B------:R-:W-:Y:S02]  /*13530*/  IMAD R49, R31, R24, RZ ;  /* 0x000000181f317224 */ /* 0x000fe400078e02ff */
[----:B------:R-:W-:Y:S01]  /*13540*/  IMAD.WIDE.U32 R32, R30, R32, RZ ;  /* 0x000000201e207225 */ /* 0x000fe200078e00ff */
[----:B------:R-:W-:-:S03]  /*13550*/  ISETP.GT.AND.EX P0, PT, R45, R82, PT, P0 ;  /* 0x000000522d00720c */ /* 0x000fc60003f04300 */
[----:B------:R-:W-:Y:S01]  /*13560*/  IMAD R49, R25, R30, R49 ;  /* 0x0000001e19317224 */ /* 0x000fe200078e0231 */
[----:B------:R-:W-:Y:S01]  /*13570*/  SEL R89, R40, R89, P0 ;  /* 0x0000005928597207 */ /* 0x000fe20000000000 */
[----:B------:R-:W-:Y:S01]  /*13580*/  IMAD.IADD R50, R47, 0x1, R51 ;  /* 0x000000012f327824 */ /* 0x000fe200078e0233 */
[----:B------:R-:W0:Y:S01]  /*13590*/  LDS.128 R40, [R56+0x30b0] ;  /* 0x0030b00038287984 */ /* 0x000e220000000c00 */
[----:B------:R-:W-:Y:S01]  /*135a0*/  IMAD.IADD R48, R33, 0x1, R113 ;  /* 0x0000000121307824 */ /* 0x000fe200078e0271 */
[----:B------:R-:W-:Y:S01]  /*135b0*/  ISETP.GT.U32.AND P3, PT, R32, R75, PT ;  /* 0x0000004b2000720c */ /* 0x000fe20003f64070 */
[----:B------:R-:W-:Y:S01]  /*135c0*/  IMAD.WIDE.U32 R24, R30, R24, RZ ;  /* 0x000000181e187225 */ /* 0x000fe200078e00ff */
[----:B------:R-:W-:Y:S02]  /*135d0*/  ISETP.GT.AND.EX P2, PT, R50, R83, PT, P2 ;  /* 0x000000533200720c */ /* 0x000fe40003f44320 */
[----:B------:R-:W-:Y:S01]  /*135e0*/  ISETP.GT.AND.EX P3, PT, R48, R77, PT, P3 ;  /* 0x0000004d3000720c */ /* 0x000fe20003f64330 */
[----:B------:R-:W-:Y:S01]  /*135f0*/  IMAD.IADD R25, R25, 0x1, R49 ;  /* 0x0000000119197824 */ /* 0x000fe200078e0231 */
[----:B------:R-:W-:Y:S01]  /*13600*/  SEL R82, R45, R82, P0 ;  /* 0x000000522d527207 */ /* 0x000fe20000000000 */
[----:B-1----:R-:W-:Y:S01]  /*13610*/  IMAD R45, R29, R36, RZ ;  /* 0x000000241d2d7224 */ /* 0x002fe200078e02ff */
[----:B------:R-:W-:Y:S01]  /*13620*/  ISETP.GT.U32.AND P1, PT, R24, R74, PT ;  /* 0x0000004a1800720c */ /* 0x000fe20003f24070 */
[-C--:B------:R-:W-:Y:S01]  /*13630*/  IMAD R49, R61, R36.reuse, RZ ;  /* 0x000000243d317224 */ /* 0x080fe200078e02ff */
[----:B------:R-:W-:Y:S01]  /*13640*/  SEL R81, R46, R81, P2 ;  /* 0x000000512e517207 */ /* 0x000fe20001000000 */
[----:B------:R-:W-:Y:S01]  /*13650*/  IMAD.WIDE.U32 R46, R28, R36, RZ ;  /* 0x000000241c2e7225 */ /* 0x000fe200078e00ff */
[----:B------:R-:W-:-:S02]  /*13660*/  SEL R75, R32, R75, P3 ;  /* 0x0000004b204b7207 */ /* 0x000fc40001800000 */
[C---:B------:R-:W-:Y:S01]  /*13670*/  ISETP.GT.AND.EX P1, PT, R25.reuse, R76, PT, P1 ;  /* 0x0000004c1900720c */ /* 0x040fe20003f24310 */
[----:B------:R-:W-:Y:S01]  /*13680*/  IMAD.WIDE.U32 R32, R60, R36, RZ ;  /* 0x000000243c207225 */ /* 0x000fe200078e00ff */
[----:B------:R-:W-:Y:S02]  /*13690*/  ISETP.GT.U32.AND P0, PT, R46, R103, PT ;  /* 0x000000672e00720c */ /* 0x000fe40003f04070 */
[----:B------:R-:W-:Y:S01]  /*136a0*/  SEL R74, R24, R74, P1 ;  /* 0x0000004a184a7207 */ /* 0x000fe20000800000 */
[-C--:B------:R-:W-:Y:S01]  /*136b0*/  IMAD R45, R28, R37.reuse, R45 ;  /* 0x000000251c2d7224 */ /* 0x080fe200078e022d */
        /* <DEDUP_REMOVED lines=13> */
[----:B------:R-:W-:Y:S01]  /*13790*/  SEL R32, R32, R44, P1 ;  /* 0x0000002c20207207 */ /* 0x000fe20000800000 */
[-C--:B------:R-:W-:Y:S01]  /*137a0*/  IMAD R113, R58, R37.reuse, R113 ;  /* 0x000000253a717224 */ /* 0x080fe200078e0271 */
[----:B------:R-:W1:Y:S01]  /*137b0*/  LDS.128 R44, [R56+0x40b0] ;  /* 0x0040b000382c7984 */ /* 0x000e620000000c00 */
[C---:B------:R-:W-:Y:S01]  /*137c0*/  IMAD R115, R30.reuse, R37, R115 ;  /* 0x000000251e737224 */ /* 0x040fe200078e0273 */
[----:B------:R-:W-:Y:S01]  /*137d0*/  SEL R102, R49, R102, P0 ;  /* 0x0000006631667207 */ /* 0x000fe20000000000 */
[----:B------:R-:W-:Y:S01]  /*137e0*/  IMAD.WIDE.U32 R36, R30, R36, RZ ;  /* 0x000000241e247225 */ /* 0x000fe200078e00ff */
[----:B------:R-:W-:Y:S02]  /*137f0*/  ISETP.GT.U32.AND P2, PT, R24, R79, PT ;  /* 0x0000004f1800720c */ /* 0x000fe40003f44070 */
[----:B------:R-:W-:Y:S01]  /*13800*/  SEL R78, R33, R78, P1 ;  /* 0x0000004e214e7207 */ /* 0x000fe20000800000 */
[----:B------:R-:W-:Y:S01]  /*13810*/  IMAD.IADD R50, R37, 0x1, R115 ;  /* 0x0000000125327824 */ /* 0x000fe200078e0273 */
[----:B------:R-:W-:Y:S01]  /*13820*/  ISETP.GT.U32.AND P3, PT, R36, R90, PT ;  /* 0x0000005a2400720c */ /* 0x000fe20003f64070 */
[----:B0-----:R-:W-:-:S02]  /*13830*/  IMAD R37, R29, R40, RZ ;  /* 0x000000281d257224 */ /* 0x001fc400078e02ff */
        /* <DEDUP_REMOVED lines=10> */
[----:B------:R-:W-:Y:S01]  /*138e0*/  IMAD R51, R58, R41, R51 ;  /* 0x000000293a337224 */ /* 0x000fe200078e0233 */
[----:B------:R-:W-:Y:S01]  /*138f0*/  SEL R93, R50, R93, P3 ;  /* 0x0000005d325d7207 */ /* 0x000fe20001800000 */
[----:B------:R-:W-:Y:S01]  /*13900*/  IMAD.WIDE.U32 R24, R58, R40, RZ ;  /* 0x000000283a187225 */ /* 0x000fe200078e00ff */
[----:B------:R-:W-:-:S02]  /*13910*/  ISETP.GT.AND.EX P0, PT, R113, R92, PT, P0 ;  /* 0x0000005c7100720c */ /* 0x000fc40003f04300 */
[----:B------:R-:W-:Y:S01]  /*13920*/  SEL R90, R36, R90, P3 ;  /* 0x0000005a245a7207 */ /* 0x000fe20001800000 */
[----:B------:R-:W-:Y:S01]  /*13930*/  IMAD.IADD R84, R25, 0x1, R51 ;  /* 0x0000000119547824 */ /* 0x000fe200078e0233 */
[----:B------:R-:W-:Y:S01]  /*13940*/  SEL R105, R48, R105, P0 ;  /* 0x0000006930697207 */ /* 0x000fe20000000000 */
[-C--:B------:R-:W-:Y:S01]  /*13950*/  IMAD R33, R61, R40.reuse, RZ ;  /* 0x000000283d217224 */ /* 0x080fe200078e02ff */
[----:B------:R-:W0:Y:S01]  /*13960*/  LDS.128 R48, [R56+0x50b0] ;  /* 0x0050b00038307984 */ /* 0x000e220000000c00 */
[-C--:B------:R-:W-:Y:S01]  /*13970*/  IMAD R115, R31, R40.reuse, RZ ;  /* 0x000000281f737224 */ /* 0x080fe200078e02ff */
[----:B------:R-:W-:Y:S01]  /*13980*/  ISETP.GT.U32.AND P2, PT, R24, R107, PT ;  /* 0x0000006b1800720c */ /* 0x000fe20003f44070 */
[----:B------:R-:W-:Y:S01]  /*13990*/  IMAD.WIDE.U32 R36, R60, R40, RZ ;  /* 0x000000283c247225 */ /* 0x000fe200078e00ff */
[----:B------:R-:W-:Y:S02]  /*139a0*/  SEL R92, R113, R92, P0 ;  /* 0x0000005c715c7207 */ /* 0x000fe40000000000 */
[----:B------:R-:W-:Y:S01]  /*139b0*/  ISETP.GT.AND.EX P2, PT, R84, R95, PT, P2 ;  /* 0x0000005f5400720c */ /* 0x000fe20003f44320 */
[----:B------:R-:W-:Y:S01]  /*139c0*/  IMAD R33, R60, R41, R33 ;  /* 0x000000293c217224 */ /* 0x000fe200078e0221 */
[----:B------:R-:W-:Y:S01]  /*139d0*/  ISETP.GT.U32.AND P1, PT, R36, R109, PT ;  /* 0x0000006d2400720c */ /* 0x000fe20003f24070 */
[----:B------:R-:W-:Y:S01]  /*139e0*/  IMAD R115, R30, R41, R115 ;  /* 0x000000291e737224 */ /* 0x000fe200078e0273 */
[----:B------:R-:W-:Y:S01]  /*139f0*/  SEL R107, R24, R107, P2 ;  /* 0x0000006b186b7207 */ /* 0x000fe20001000000 */
[----:B------:R-:W-:Y:S01]  /*13a00*/  IMAD.WIDE.U32 R40, R30, R40, RZ ;  /* 0x000000281e287225 */ /* 0x000fe200078e00ff */
[----:B------:R-:W-:-:S03]  /*13a10*/  SEL R95, R84, R95, P2 ;  /* 0x0000005f545f7207 */ /* 0x000fc60001000000 */
[----:B------:R-:W-:Y:S01]  /*13a20*/  IMAD.IADD R25, R41, 0x1, R115 ;  /* 0x0000000129197824 */ /* 0x000fe200078e0273 */
[----:B------:R-:W-:Y:S01]  /*13a30*/  ISETP.GT.U32.AND P3, PT, R40, R111, PT ;  /* 0x0000006f2800720c */ /* 0x000fe20003f64070 */
[----:B------:R-:W-:Y:S02]  /*13a40*/  IMAD.IADD R33, R37, 0x1, R33 ;  /* 0x0000000125217824 */ /* 0x000fe400078e0221 */
[----:B-1----:R-:W-:Y:S01]  /*13a50*/  IMAD R113, R61, R44, RZ ;  /* 0x0000002c3d717224 */ /* 0x002fe200078e02ff */
[----:B------:R-:W-:Y:S01]  /*13a60*/  ISETP.GT.AND.EX P3, PT, R25, R110, PT, P3 ;  /* 0x0000006e1900720c */ /* 0x000fe20003f64330 */
[----:B------:R-:W-:Y:S01]  /*13a70*/  IMAD R115, R59, R44, RZ ;  /* 0x0000002c3b737224 */ /* 0x000fe200078e02ff */
[----:B------:R-:W-:Y:S01]  /*13a80*/  ISETP.GT.AND.EX P1, PT, R33, R70, PT, P1 ;  /* 0x000000462100720c */ /* 0x000fe20003f24310 */
[C---:B------:R-:W-:Y:S01]  /*13a90*/  IMAD R113, R60.reuse, R45, R113 ;  /* 0x0000002d3c717224 */ /* 0x040fe200078e0271 */
        /* <DEDUP_REMOVED lines=8> */
[----:B------:R-:W-:Y:S01]  /*13b20*/  IMAD.WIDE.U32 R36, R58, R44, RZ ;  /* 0x0000002c3a247225 */ /* 0x000fe200078e00ff */
[----:B------:R-:W-:-:S03]  /*13b30*/  ISETP.GT.AND.EX P1, PT, R113, R66, PT, P1 ;  /* 0x000000427100720c */ /* 0x000fc60003f24310 */
[----:B------:R-:W-:Y:S01]  /*13b40*/  IMAD R115, R58, R45, R115 ;  /* 0x0000002d3a737224 */ /* 0x000fe200078e0273 */
[----:B------:R-:W-:Y:S01]  /*13b50*/  ISETP.GT.U32.AND P2, PT, R36, R68, PT ;  /* 0x000000442400720c */ /* 0x000fe20003f44070 */
[----:B------:R-:W-:Y:S01]  /*13b60*/  IMAD.WIDE.U32 R40, R28, R44, RZ ;  /* 0x0000002c1c287225 */ /* 0x000fe200078e00ff */
[----:B------:R-:W-:Y:S02]  /*13b70*/  SEL R99, R24, R99, P1 ;  /* 0x0000006318637207 */ /* 0x000fe40000800000 */
[----:B------:R-:W1:Y:S01]  /*13b80*/  LDS.64 R24, [R4+0x2e00] ;  /* 0x002e000004187984 */ /* 0x000e620000000a00 */
[----:B------:R-:W-:Y:S01]  /*13b90*/  IMAD R33, R28, R45, R33 ;  /* 0x0000002d1c217224 */ /* 0x000fe200078e0221 */
[----:B------:R-:W-:Y:S01]  /*13ba0*/  ISETP.GT.U32.AND P0, PT, R40, R67, PT ;  /* 0x000000432800720c */ /* 0x000fe20003f04070 */
[----:B------:R-:W-:Y:S01]  /*13bb0*/  IMAD.IADD R37, R37, 0x1, R115 ;  /* 0x0000000125257824 */ /* 0x000fe200078e0273 */
[----:B------:R-:W-:Y:S01]  /*13bc0*/  SEL R66, R113, R66, P1 ;  /* 0x0000004271427207 */ /* 0x000fe20000800000 */
[----:B------:R-:W-:-:S02]  /*13bd0*/  IMAD R117, R31, R44, RZ ;  /* 0x0000002c1f757224 */ /* 0x000fc400078e02ff */
[----:B------:R-:W-:Y:S01]  /*13be0*/  IMAD.IADD R84, R41, 0x1, R33 ;  /* 0x0000000129547824 */ /* 0x000fe200078e0221 */
[C---:B------:R-:W-:Y:S01]  /*13bf0*/  ISETP.GT.AND.EX P2, PT, R37.reuse, R72, PT, P2 ;  /* 0x000000482500720c */ /* 0x040fe20003f44320 */
[C---:B------:R-:W-:Y:S02]  /*13c00*/  IMAD R117, R30.reuse, R45, R117 ;  /* 0x0000002d1e757224 */ /* 0x040fe400078e0275 */
[----:B------:R-:W-:Y:S01]  /*13c10*/  IMAD.WIDE.U32 R44, R30, R44, RZ ;  /* 0x0000002c1e2c7225 */ /* 0x000fe200078e00ff */
[CC--:B------:R-:W-:Y:S02]  /*13c20*/  ISETP.GT.AND.EX P0, PT, R84.reuse, R65.reuse, PT, P0 ;  /* 0x000000415400720c */ /* 0x0c0fe40003f04300 */
[----:B------:R-:W-:Y:S01]  /*13c30*/  SEL R72, R37, R72, P2 ;  /* 0x0000004825487207 */ /* 0x000fe20001000000 */
[-C--:B0-----:R-:W-:Y:S01]  /*13c40*/  IMAD R29, R29, R48.reuse, RZ ;  /* 0x000000301d1d7224 */ /* 0x081fe200078e02ff */
[----:B------:R-:W-:Y:S01]  /*13c50*/  SEL R33, R84, R65, P0 ;  /* 0x0000004154217207 */ /* 0x000fe20000000000 */
[----:B------:R-:W-:Y:S01]  /*13c60*/  IMAD R37, R61, R48, RZ ;  /* 0x000000303d257224 */ /* 0x000fe200078e02ff */
[----:B------:R-:W-:Y:S01]  /*13c70*/  SEL R68, R36, R68, P2 ;  /* 0x0000004424447207 */ /* 0x000fe20001000000 */
[-C--:B------:R-:W-:Y:S01]  /*13c80*/  IMAD R59, R59, R48.reuse, RZ ;  /* 0x000000303b3b7224 */ /* 0x080fe200078e02ff */
[----:B------:R-:W-:Y:S01]  /*13c90*/  SEL R67, R40, R67, P0 ;  /* 0x0000004328437207 */ /* 0x000fe20000000000 */
[----:B------:R-:W-:Y:S01]  /*13ca0*/  IMAD R31, R31, R48, RZ ;  /* 0x000000301f1f7224 */ /* 0x000fe200078e02ff */
[----:B------:R-:W-:Y:S01]  /*13cb0*/  ISETP.GT.U32.AND P3, PT, R44, R71, PT ;  /* 0x000000472c00720c */ /* 0x000fe20003f64070 */
[----:B------:R-:W-:-:S02]  /*13cc0*/  IMAD.IADD R41, R45, 0x1, R117 ;  /* 0x000000012d297824 */ /* 0x000fc400078e0275 */
[C---:B------:R-:W-:Y:S02]  /*13cd0*/  IMAD R45, R28.reuse, R49, R29 ;  /* 0x000000311c2d7224 */ /* 0x040fe400078e021d */
[----:B------:R-:W-:Y:S01]  /*13ce0*/  IMAD.WIDE.U32 R28, R28, R48, RZ ;  /* 0x000000301c1c7225 */ /* 0x000fe200078e00ff */
[----:B------:R-:W-:-:S03]  /*13cf0*/  ISETP.GT.AND.EX P3, PT, R41, R106, PT, P3 ;  /* 0x0000006a2900720c */ /* 0x000fc60003f64330 */
[-C--:B------:R-:W-:Y:S01]  /*13d00*/  IMAD R65, R60, R49.reuse, R37 ;  /* 0x000000313c417224 */ /* 0x080fe200078e0225 */
[----:B------:R-:W-:Y:S01]  /*13d10*/  ISETP.GT.U32.AND P1, PT, R28, R64, PT ;  /* 0x000000401c00720c */ /* 0x000fe20003f24070 */
[----:B------:R-:W-:Y:S01]  /*13d20*/  IMAD R113, R58, R49, R59 ;  /* 0x000000313a717224 */ /* 0x000fe200078e023b */
[----:B------:R-:W-:Y:S01]  /*13d30*/  SEL R71, R44, R71, P3 ;  /* 0x000000472c477207 */ /* 0x000fe20001800000 */
[----:B------:R-:W-:Y:S01]  /*13d40*/  IMAD.WIDE.U32 R36, R30, R48, RZ ;  /* 0x000000301e247225 */ /* 0x000fe200078e00ff */
[----:B------:R-:W-:-:S03]  /*13d50*/  SEL R106, R41, R106, P3 ;  /* 0x0000006a296a7207 */ /* 0x000fc60001800000 */
        /* <DEDUP_REMOVED lines=8> */
[----:B------:R-:W-:Y:S01]  /*13de0*/  SEL R65, R28, R64, P1 ;  /* 0x000000401c417207 */ /* 0x000fe20000800000 */
[----:B------:R-:W-:Y:S01]  /*13df0*/  IMAD.WIDE.U32 R58, R58, R48, RZ ;  /* 0x000000303a3a7225 */ /* 0x000fe200078e00ff */
[----:B------:R-:W-:-:S02]  /*13e00*/  SEL R96, R29, R96, P0 ;  /* 0x000000601d607207 */ /* 0x000fc40000000000 */
[----:B------:R-:W0:Y:S01]  /*13e10*/  LDS.64 R28, [R4+0x2e80] ;  /* 0x002e8000041c7984 */ /* 0x000e220000000a00 */
[----:B------:R-:W-:Y:S01]  /*13e20*/  ISETP.GT.U32.AND P2, PT, R60, R63, PT ;  /* 0x0000003f3c00720c */ /* 0x000fe20003f44070 */
[----:B------:R-:W-:Y:S01]  /*13e30*/  IMAD.IADD R30, R59, 0x1, R113 ;  /* 0x000000013b1e7824 */ /* 0x000fe200078e0271 */
[----:B------:R-:W-:Y:S01]  /*13e40*/  ISETP.GT.U32.AND P3, PT, R58, R69, PT ;  /* 0x000000453a00720c */ /* 0x000fe20003f64070 */
[----:B-1----:R-:W-:Y:S01]  /*13e50*/  IMAD R59, R25, R34, RZ ;  /* 0x00000022193b7224 */ /* 0x002fe200078e02ff */
[----:B------:R-:W-:Y:S01]  /*13e60*/  SEL R62, R31, R62, P1 ;  /* 0x0000003e1f3e7207 */ /* 0x000fe20000800000 */
[C---:B------:R-:W-:Y:S01]  /*13e70*/  IMAD R31, R25.reuse, R26, RZ ;  /* 0x0000001a191f7224 */ /* 0x040fe200078e02ff */
[----:B------:R-:W-:Y:S01]  /*13e80*/  ISETP.GT.AND.EX P2, PT, R40, R57, PT, P2 ;  /* 0x000000392800720c */ /* 0x000fe20003f44320 */
[C---:B------:R-:W-:Y:S01]  /*13e90*/  IMAD R61, R25.reuse, R38, RZ ;  /* 0x00000026193d7224 */ /* 0x040fe200078e02ff */
        /* <DEDUP_REMOVED lines=19> */
[----:B------:R-:W-:Y:S02]  /*13fd0*/  IMAD.IADD R49, R45, 0x1, R49 ;  /* 0x000000012d317824 */ /* 0x000fe400078e0231 */
[----:B------:R-:W-:Y:S02]  /*13fe0*/  IMAD.IADD R45, R41, 0x1, R59 ;  /* 0x00000001292d7824 */ /* 0x000fe400078e023b */
[----:B------:R-:W-:Y:S01]  /*13ff0*/  IMAD.IADD R41, R37, 0x1, R61 ;  /* 0x0000000125297824 */ /* 0x000fe200078e023d */
[----:B------:R-:W-:Y:S01]  /*14000*/  ISETP.GT.AND.EX P0, PT, R49, R98, PT, P0 ;  /* 0x000000623100720c */ /* 0x000fe20003f04300 */
[----:B------:R-:W-:Y:S01]  /*14010*/  IMAD.IADD R37, R31, 0x1, R113 ;  /* 0x000000011f257824 */ /* 0x000fe200078e0271 */
[----:B------:R-:W-:Y:S01]  /*14020*/  ISETP.GT.AND.EX P2, PT, R45, R100, PT, P2 ;  /* 0x000000642d00720c */ /* 0x000fe20003f44320 */
[----:B------:R-:W-:Y:S01]  /*14030*/  IMAD R59, R25, R46, RZ ;  /* 0x0000002e193b7224 */ /* 0x000fe200078e02ff */
[----:B------:R-:W-:Y:S01]  /*14040*/  SEL R98, R49, R98, P0 ;  /* 0x0000006231627207 */ /* 0x000fe20000000000 */
[----:B------:R-:W-:Y:S01]  /*14050*/  IMAD R25, R25, R50, RZ ;  /* 0x0000003219197224 */ /* 0x000fe200078e02ff */
[----:B------:R-:W-:Y:S01]  /*14060*/  ISETP.GT.AND.EX P1, PT, R37, R92, PT, P1 ;  /* 0x0000005c2500720c */ /* 0x000fe20003f24310 */
[C---:B------:R-:W-:Y:S01]  /*14070*/  IMAD R59, R24.reuse, R47, R59 ;  /* 0x0000002f183b7224 */ /* 0x040fe200078e023b */
[C---:B------:R-:W-:Y:S01]  /*14080*/  ISETP.GT.AND.EX P3, PT, R41.reuse, R102, PT, P3 ;  /* 0x000000662900720c */ /* 0x040fe20003f64330 */
        /* <DEDUP_REMOVED lines=9> */
[----:B------:R-:W-:Y:S01]  /*14120*/  SEL R97, R44, R97, P0 ;  /* 0x000000612c617207 */ /* 0x000fe20000000000 */
[----:B------:R-:W-:Y:S01]  /*14130*/  IMAD.IADD R41, R25, 0x1, R49 ;  /* 0x0000000119297824 */ /* 0x000fe200078e0231 */
[----:B------:R-:W-:Y:S01]  /*14140*/  ISETP.GT.U32.AND P0, PT, R24, R65, PT ;  /* 0x000000411800720c */ /* 0x000fe20003f04070 */
[C---:B0-----:R-:W-:Y:S01]  /*14150*/  IMAD R25, R29.reuse, R26, RZ ;  /* 0x0000001a1d197224 */ /* 0x041fe200078e02ff */
[----:B------:R-:W-:Y:S01]  /*14160*/  SEL R103, R36, R103, P3 ;  /* 0x0000006724677207 */ /* 0x000fe20001800000 */
[----:B------:R-:W-:Y:S01]  /*14170*/  IMAD R49, R29, R34, RZ ;  /* 0x000000221d317224 */ /* 0x000fe200078e02ff */
[----:B------:R-:W-:Y:S01]  /*14180*/  SEL R92, R37, R92, P1 ;  /* 0x0000005c255c7207 */ /* 0x000fe20000800000 */
[----:B------:R-:W-:Y:S01]  /*14190*/  IMAD.WIDE.U32 R36, R28, R26, RZ ;  /* 0x0000001a1c247225 */ /* 0x000fe200078e00ff */
[----:B------:R-:W-:-:S02]  /*141a0*/  ISETP.GT.AND.EX P2, PT, R64, R33, PT, P2 ;  /* 0x000000214000720c */ /* 0x000fc40003f44320 */
[----:B------:R-:W-:Y:S01]  /*141b0*/  ISETP.GT.AND.EX P1, PT, R41, R62, PT, P0 ;  /* 0x0000003e2900720c */ /* 0x000fe20003f24300 */
[----:B------:R-:W-:Y:S01]  /*141c0*/  IMAD R31, R28, R27, R25 ;  /* 0x0000001b1c1f7224 */ /* 0x000fe200078e0219 */
[----:B------:R-:W-:Y:S01]  /*141d0*/  SEL R67, R30, R67, P2 ;  /* 0x000000431e437207 */ /* 0x000fe20001000000 */
[----:B------:R-:W-:Y:S01]  /*141e0*/  IMAD R49, R28, R35, R49 ;  /* 0x000000231c317224 */ /* 0x000fe200078e0231 */
[----:B------:R-:W-:Y:S01]  /*141f0*/  ISETP.GT.U32.AND P0, PT, R36, R85, PT ;  /* 0x000000552400720c */ /* 0x000fe20003f04070 */
[----:B------:R-:W-:Y:S01]  /*14200*/  IMAD.IADD R40, R37, 0x1, R31 ;  /* 0x0000000125287824 */ /* 0x000fe200078e021f */
[----:B------:R-:W-:Y:S01]  /*14210*/  SEL R65, R24, R65, P1 ;  /* 0x0000004118417207 */ /* 0x000fe20000800000 */
[----:B------:R-:W-:Y:S01]  /*14220*/  IMAD.WIDE.U32 R30, R28, R34, RZ ;  /* 0x000000221c1e7225 */ /* 0x000fe200078e00ff */
[----:B------:R-:W0:Y:S01]  /*14230*/  LDS.64 R24, [R4+0x2f00] ;  /* 0x002f000004187984 */ /* 0x000e220000000a00 */
[----:B------:R-:W-:Y:S02]  /*14240*/  SEL R62, R41, R62, P1 ;  /* 0x0000003e293e7207 */ /* 0x000fe40000800000 */
[----:B------:R-:W-:Y:S01]  /*14250*/  ISETP.GT.AND.EX P0, PT, R40, R87, PT, P0 ;  /* 0x000000572800720c */ /* 0x000fe20003f04300 */
[----:B------:R-:W-:Y:S01]  /*14260*/  IMAD.IADD R41, R31, 0x1, R49 ;  /* 0x000000011f297824 */ /* 0x000fe200078e0231 */
[----:B------:R-:W-:Y:S01]  /*14270*/  SEL R64, R64, R33, P2 ;  /* 0x0000002140407207 */ /* 0x000fe20001000000 */
[C---:B------:R-:W-:Y:S01]  /*14280*/  IMAD R59, R29.reuse, R38, RZ ;  /* 0x000000261d3b7224 */ /* 0x040fe200078e02ff */
[----:B------:R-:W-:Y:S01]  /*14290*/  SEL R85, R36, R85, P0 ;  /* 0x0000005524557207 */ /* 0x000fe20000000000 */
[----:B------:R-:W-:Y:S01]  /*142a0*/  IMAD R31, R29, R42, RZ ;  /* 0x0000002a1d1f7224 */ /* 0x000fe200078e02ff */
[----:B------:R-:W-:Y:S01]  /*142b0*/  SEL R87, R40, R87, P0 ;  /* 0x0000005728577207 */ /* 0x000fe20000000000 */
[----:B------:R-:W-:Y:S01]  /*142c0*/  IMAD.WIDE.U32 R44, R28, R38, RZ ;  /* 0x000000261c2c7225 */ /* 0x000fe200078e00ff */
[----:B------:R-:W-:-:S03]  /*142d0*/  ISETP.GT.U32.AND P1, PT, R30, R86, PT ;  /* 0x000000561e00720c */ /* 0x000fc60003f24070 */
[----:B------:R-:W-:Y:S01]  /*142e0*/  IMAD R59, R28, R39, R59 ;  /* 0x000000271c3b7224 */ /* 0x000fe200078e023b */
[----:B------:R-:W-:Y:S01]  /*142f0*/  ISETP.GT.U32.AND P2, PT, R44, R32, PT ;  /* 0x000000202c00720c */ /* 0x000fe20003f44070 */
[----:B------:R-:W-:Y:S01]  /*14300*/  IMAD.WIDE.U32 R36, R28, R42, RZ ;  /* 0x0000002a1c247225 */ /* 0x000fe200078e00ff */
[----:B------:R-:W-:-:S03]  /*14310*/  ISETP.GT.AND.EX P1, PT, R41, R88, PT, P1 ;  /* 0x000000582900720c */ /* 0x000fc60003f24310 */
        /* <DEDUP_REMOVED lines=13> */
[----:B------:R-:W-:Y:S01]  /*143f0*/  IMAD R29, R28, R51, R29 ;  /* 0x000000331c1d7224 */ /* 0x000fe200078e021d */
[----:B------:R-:W-:Y:S01]  /*14400*/  SEL R109, R36, R109, P0 ;  /* 0x0000006d246d7207 */ /* 0x000fe20000000000 */
[----:B------:R-:W-:Y:S01]  /*14410*/  IMAD.WIDE.U32 R32, R28, R50, RZ ;  /* 0x000000321c207225 */ /* 0x000fe200078e00ff */
[----:B------:R-:W-:Y:S02]  /*14420*/  SEL R78, R45, R78, P2 ;  /* 0x0000004e2d4e7207 */ /* 0x000fe40001000000 */
[----:B------:R-:W-:Y:S01]  /*14430*/  ISETP.GT.U32.AND P1, PT, R30, R99, PT ;  /* 0x000000631e00720c */ /* 0x000fe20003f24070 */
[----:B------:R-:W-:Y:S01]  /*14440*/  IMAD.IADD R40, R33, 0x1, R29 ;  /* 0x0000000121287824 */ /* 0x000fe200078e021d */
[----:B------:R-:W-:Y:S01]  /*14450*/  ISETP.GT.U32.AND P0, PT, R32, R63, PT ;  /* 0x0000003f2000720c */ /* 0x000fe20003f04070 */
[----:B------:R-:W-:Y:S02]  /*14460*/  IMAD R49, R28, R47, R49 ;  /* 0x0000002f1c317224 */ /* 0x000fe400078e0231 */
[----:B0-----:R-:W-:Y:S01]  /*14470*/  IMAD R45, R25, R26, RZ ;  /* 0x0000001a192d7224 */ /* 0x001fe200078e02ff */
[----:B------:R-:W-:Y:S01]  /*14480*/  ISETP.GT.AND.EX P0, PT, R40, R57, PT, P0 ;  /* 0x000000392800720c */ /* 0x000fe20003f04300 */
[----:B------:R-:W-:-:S02]  /*14490*/  IMAD.IADD R41, R31, 0x1, R49 ;  /* 0x000000011f297824 */ /* 0x000fc400078e0231 */
[----:B------:R-:W-:Y:S01]  /*144a0*/  IMAD.WIDE.U32 R36, R24, R26, RZ ;  /* 0x0000001a18247225 */ /* 0x000fe200078e00ff */
[----:B------:R-:W-:Y:S02]  /*144b0*/  SEL R63, R32, R63, P0 ;  /* 0x0000003f203f7207 */ /* 0x000fe40000000000 */
[----:B------:R-:W0:Y:S01]  /*144c0*/  LDS.64 R32, [R4+0x2f80] ;  /* 0x002f800004207984 */ /* 0x000e220000000a00 */
[----:B------:R-:W-:Y:S01]  /*144d0*/  ISETP.GT.AND.EX P2, PT, R41, R66, PT, P1 ;  /* 0x000000422900720c */ /* 0x000fe20003f44310 */
[----:B------:R-:W-:Y:S01]  /*144e0*/  IMAD R45, R24, R27, R45 ;  /* 0x0000001b182d7224 */ /* 0x000fe200078e022d */
[----:B------:R-:W-:Y:S01]  /*144f0*/  ISETP.GT.U32.AND P3, PT, R36, R89, PT ;  /* 0x000000592400720c */ /* 0x000fe20003f64070 */
[C---:B------:R-:W-:Y:S01]  /*14500*/  IMAD R49, R25.reuse, R34, RZ ;  /* 0x0000002219317224 */ /* 0x040fe200078e02ff */
[----:B------:R-:W-:Y:S01]  /*14510*/  SEL R99, R30, R99, P2 ;  /* 0x000000631e637207 */ /* 0x000fe20001000000 */
        /* <DEDUP_REMOVED lines=22> */
[----:B------:R-:W-:Y:S01]  /*14680*/  SEL R79, R28, R79, P1 ;  /* 0x0000004f1c4f7207 */ /* 0x000fe20000800000 */
[----:B------:R-:W-:Y:S01]  /*14690*/  LDS.64 R58, [R4+0x3080] ;  /* 0x00308000043a7984 */ /* 0x000fe20000000a00 */
        /* <DEDUP_REMOVED lines=22> */
[C---:B------:R-:W-:Y:S01]  /*14800*/  IMAD R37, R33.reuse, R38, RZ ;  /* 0x0000002621257224 */ /* 0x040fe200078e02ff */
[----:B------:R-:W-:Y:S01]  /*14810*/  SEL R69, R24, R69, P2 ;  /* 0x0000004518457207 */ /* 0x000fe20001000000 */
[----:B------:R-:W-:Y:S01]  /*14820*/  IMAD R35, R33, R42, RZ ;  /* 0x0000002a21237224 */ /* 0x000fe200078e02ff */
[----:B------:R-:W-:Y:S01]  /*14830*/  SEL R72, R29, R72, P1 ;  /* 0x000000481d487207 */ /* 0x000fe20000800000 */
[----:B------:R-:W-:Y:S01]  /*14840*/  LDS.64 R24, [R4+0x3000] ;  /* 0x0030000004187984 */ /* 0x000fe20000000a00 */
[C---:B------:R-:W-:Y:S01]  /*14850*/  IMAD R45, R33.reuse, R46, RZ ;  /* 0x0000002e212d7224 */ /* 0x040fe200078e02ff */
[----:B------:R-:W-:Y:S01]  /*14860*/  SEL R95, R40, R95, P0 ;  /* 0x0000005f285f7207 */ /* 0x000fe20000000000 */
[----:B------:R-:W-:Y:S01]  /*14870*/  IMAD R33, R33, R50, RZ ;  /* 0x0000003221217224 */ /* 0x000fe200078e02ff */
[----:B------:R-:W0:Y:S01]  /*14880*/  LDS.128 R28, [R56+0xc0] ;  /* 0x0000c000381c7984 */ /* 0x000e220000000c00 */
        /* <DEDUP_REMOVED lines=183> */
[----:B------:R-:W-:Y:S01]  /*15400*/  IMAD R119, R27, R44, RZ ;  /* 0x0000002c1b777224 */ /* 0x000fe200078e02ff */
[----:B------:R-:W-:Y:S01]  /*15410*/  ISETP.GT.AND.EX P1, PT, R113, R66, PT, P1 ;  /* 0x000000427100720c */ /* 0x000fe20003f24310 */
[----:B------:R-:W-:-:S03]  /*15420*/  IMAD.WIDE.U32 R40, R24, R44, RZ ;  /* 0x0000002c18287225 */ /* 0x000fc600078e00ff */
[----:B------:R-:W-:Y:S01]  /*15430*/  SEL R99, R28, R99, P1 ;  /* 0x000000631c637207 */ /* 0x000fe20000800000 */
[----:B------:R-:W-:Y:S01]  /*15440*/  IMAD.WIDE.U32 R36, R60, R44, RZ ;  /* 0x0000002c3c247225 */ /* 0x000fe200078e00ff */
[----:B------:R-:W1:Y:S01]  /*15450*/  LDS.64 R28, [R4+0x3200] ;  /* 0x00320000041c7984 */ /* 0x000e620000000a00 */
[----:B------:R-:W-:Y:S02]  /*15460*/  ISETP.GT.U32.AND P0, PT, R40, R67, PT ;  /* 0x000000432800720c */ /* 0x000fe40003f04070 */
[-C--:B------:R-:W-:Y:S01]  /*15470*/  IMAD R33, R24, R45.reuse, R33 ;  /* 0x0000002d18217224 */ /* 0x080fe200078e0221 */
        /* <DEDUP_REMOVED lines=15> */
[-C--:B------:R-:W-:Y:S01]  /*15570*/  IMAD R41, R59, R48.reuse, RZ ;  /* 0x000000303b297224 */ /* 0x080fe200078e02ff */
        /* <DEDUP_REMOVED lines=19> */
[-C--:B------:R-:W-:Y:S02]  /*156b0*/  ISETP.GT.AND.EX P1, PT, R27, R62.reuse, PT, P1 ;  /* 0x0000003e1b00720c */ /* 0x080fe40003f24310 */
[CC--:B------:R-:W-:Y:S01]  /*156c0*/  ISETP.GT.AND.EX P3, PT, R26.reuse, R73.reuse, PT, P3 ;  /* 0x000000491a00720c */ /* 0x0c0fe20003f64330 */
[----:B------:R-:W-:Y:S01]  /*156d0*/  IMAD.IADD R25, R41, 0x1, R49 ;  /* 0x0000000129197824 */ /* 0x000fe200078e0231 */
[----:B------:R-:W-:Y:S01]  /*156e0*/  SEL R62, R27, R62, P1 ;  /* 0x0000003e1b3e7207 */ /* 0x000fe20000800000 */
[----:B------:R-:W-:Y:S01]  /*156f0*/  IMAD.IADD R36, R59, 0x1, R113 ;  /* 0x000000013b247824 */ /* 0x000fe200078e0271 */
[----:B------:R-:W-:Y:S01]  /*15700*/  SEL R73, R26, R73, P3 ;  /* 0x000000491a497207 */ /* 0x000fe20001800000 */
[----:B-1----:R-:W-:Y:S01]  /*15710*/  IMAD R61, R29, R38, RZ ;  /* 0x000000261d3d7224 */ /* 0x002fe200078e02ff */
[----:B------:R-:W0:Y:S01]  /*15720*/  LDS.64 R26, [R4+0x3280] ;  /* 0x00328000041a7984 */ /* 0x000e220000000a00 */
[----:B------:R-:W-:Y:S01]  /*15730*/  ISETP.GT.U32.AND P2, PT, R58, R63, PT ;  /* 0x0000003f3a00720c */ /* 0x000fe20003f44070 */
[----:B------:R-:W-:Y:S01]  /*15740*/  IMAD.WIDE.U32 R48, R28, R30, RZ ;  /* 0x0000001e1c307225 */ /* 0x000fe200078e00ff */
[----:B------:R-:W-:-:S02]  /*15750*/  ISETP.GT.AND.EX P0, PT, R25, R96, PT, P0 ;  /* 0x000000601900720c */ /* 0x000fc40003f04300 */
[----:B------:R-:W-:Y:S01]  /*15760*/  ISETP.GT.AND.EX P2, PT, R36, R57, PT, P2 ;  /* 0x000000392400720c */ /* 0x000fe20003f44320 */
[----:B------:R-:W-:Y:S01]  /*15770*/  IMAD R61, R28, R39, R61 ;  /* 0x000000271c3d7224 */ /* 0x000fe200078e023d */
[----:B------:R-:W-:Y:S01]  /*15780*/  SEL R96, R25, R96, P0 ;  /* 0x0000006019607207 */ /* 0x000fe20000000000 */
[C---:B------:R-:W-:Y:S01]  /*15790*/  IMAD R25, R29.reuse, R30, RZ ;  /* 0x0000001e1d197224 */ /* 0x040fe200078e02ff */
[----:B------:R-:W-:Y:S01]  /*157a0*/  SEL R58, R58, R63, P2 ;  /* 0x0000003f3a3a7207 */ /* 0x000fe20001000000 */
[----:B------:R-:W-:Y:S01]  /*157b0*/  IMAD R63, R29, R42, RZ ;  /* 0x0000002a1d3f7224 */ /* 0x000fe200078e02ff */
[----:B------:R-:W-:Y:S01]  /*157c0*/  SEL R91, R40, R91, P0 ;  /* 0x0000005b285b7207 */ /* 0x000fe20000000000 */
[----:B------:R-:W-:Y:S01]  /*157d0*/  IMAD R33, R28, R31, R25 ;  /* 0x0000001f1c217224 */ /* 0x000fe200078e0219 */
[----:B------:R-:W-:Y:S01]  /*157e0*/  SEL R65, R24, R65, P1 ;  /* 0x0000004118417207 */ /* 0x000fe20000800000 */
[----:B------:R-:W-:Y:S01]  /*157f0*/  IMAD.WIDE.U32 R40, R28, R38, RZ ;  /* 0x000000261c287225 */ /* 0x000fe200078e00ff */
[----:B------:R-:W-:-:S02]  /*15800*/  ISETP.GT.U32.AND P0, PT, R48, R97, PT ;  /* 0x000000613000720c */ /* 0x000fc40003f04070 */
[----:B------:R-:W-:Y:S01]  /*15810*/  SEL R69, R60, R69, P3 ;  /* 0x000000453c457207 */ /* 0x000fe20001800000 */
[----:B------:R-:W-:Y:S01]  /*15820*/  IMAD R59, R29, R34, RZ ;  /* 0x000000221d3b7224 */ /* 0x000fe200078e02ff */
[----:B------:R-:W-:Y:S01]  /*15830*/  SEL R57, R36, R57, P2 ;  /* 0x0000003924397207 */ /* 0x000fe20001000000 */
[----:B------:R-:W-:Y:S01]  /*15840*/  IMAD.WIDE.U32 R24, R28, R42, RZ ;  /* 0x0000002a1c187225 */ /* 0x000fe200078e00ff */
[----:B------:R-:W-:-:S03]  /*15850*/  ISETP.GT.U32.AND P3, PT, R40, R103, PT ;  /* 0x000000672800720c */ /* 0x000fc60003f64070 */
[----:B------:R-:W-:Y:S01]  /*15860*/  IMAD R63, R28, R43, R63 ;  /* 0x0000002b1c3f7224 */ /* 0x000fe200078e023f */
[----:B------:R-:W-:Y:S01]  /*15870*/  ISETP.GT.U32.AND P1, PT, R24, R105, PT ;  /* 0x000000691800720c */ /* 0x000fe20003f24070 */
[----:B------:R-:W-:Y:S02]  /*15880*/  IMAD.IADD R49, R49, 0x1, R33 ;  /* 0x0000000131317824 */ /* 0x000fe400078e0221 */
[----:B------:R-:W-:Y:S02]  /*15890*/  IMAD.IADD R33, R41, 0x1, R61 ;  /* 0x0000000129217824 */ /* 0x000fe400078e023d */
[C---:B------:R-:W-:Y:S01]  /*158a0*/  IMAD.WIDE.U32 R44, R28.reuse, R34, RZ ;  /* 0x000000221c2c7225 */ /* 0x040fe200078e00ff */
[----:B------:R-:W-:Y:S02]  /*158b0*/  ISETP.GT.AND.EX P0, PT, R49, R98, PT, P0 ;  /* 0x000000623100720c */ /* 0x000fe40003f04300 */
        /* <DEDUP_REMOVED lines=25> */
[-C--:B0-----:R-:W-:Y:S01]  /*15a50*/  IMAD R25, R27, R30.reuse, RZ ;  /* 0x0000001e1b197224 */ /* 0x081fe200078e02ff */
[----:B------:R-:W-:Y:S01]  /*15a60*/  ISETP.GT.AND.EX P2, PT, R36, R71, PT, P2 ;  /* 0x000000472400720c */ /* 0x000fe20003f44320 */
[----:B------:R-:W-:Y:S01]  /*15a70*/  IMAD.WIDE.U32 R40, R26, R30, RZ ;  /* 0x0000001e1a287225 */ /* 0x000fe200078e00ff */
[----:B------:R-:W-:-:S02]  /*15a80*/  ISETP.GT.AND.EX P1, PT, R33, R62, PT, P0 ;  /* 0x0000003e2100720c */ /* 0x000fc40003f24300 */
[----:B------:R-:W-:Y:S01]  /*15a90*/  SEL R84, R24, R67, P2 ;  /* 0x0000004318547207 */ /* 0x000fe20001000000 */
[----:B------:R-:W-:Y:S01]  /*15aa0*/  IMAD R29, R26, R31, R25 ;  /* 0x0000001f1a1d7224 */ /* 0x000fe200078e0219 */
[----:B------:R-:W-:Y:S01]  /*15ab0*/  SEL R67, R28, R65, P1 ;  /* 0x000000411c437207 */ /* 0x000fe20000800000 */
[C---:B------:R-:W-:Y:S01]  /*15ac0*/  IMAD R49, R27.reuse, R34, RZ ;  /* 0x000000221b317224 */ /* 0x040fe200078e02ff */
[----:B------:R-:W0:Y:S01]  /*15ad0*/  LDS.64 R24, [R4+0x3300] ;  /* 0x0033000004187984 */ /* 0x000e220000000a00 */
        /* <DEDUP_REMOVED lines=31> */
[C---:B------:R-:W-:Y:S01]  /*15cd0*/  IMAD R27, R26.reuse, R51, R27 ;  /* 0x000000331a1b7224 */ /* 0x040fe200078e021b */
        /* <DEDUP_REMOVED lines=72> */
[----:B------:R-:W1:Y:S01]  /*16160*/  LDS.64 R58, [R4+0x3480] ;  /* 0x00348000043a7984 */ /* 0x000e620000000a00 */
[----:B------:R-:W-:Y:S01]  /*16170*/  IMAD.WIDE.U32 R48, R32, R30, RZ ;  /* 0x0000001e20307225 */ /* 0x000fe200078e00ff */
[----:B------:R-:W-:-:S03]  /*16180*/  SEL R73, R36, R73, P2 ;  /* 0x0000004924497207 */ /* 0x000fc60001000000 */
        /* <DEDUP_REMOVED lines=13> */
[----:B------:R-:W2:Y:S01]  /*16260*/  LDS.128 R32, [R56+0x10d0] ;  /* 0x0010d00038207984 */ /* 0x000ea20000000c00 */
[----:B------:R-:W-:Y:S02]  /*16270*/  IMAD.IADD R50, R41, 0x1, R63 ;  /* 0x0000000129327824 */ /* 0x000fe400078e023f */
[----:B------:R-:W-:Y:S01]  /*16280*/  IMAD.IADD R49, R49, 0x1, R61 ;  /* 0x0000000131317824 */ /* 0x000fe200078e023d */
[----:B------:R-:W3:Y:S01]  /*16290*/  LDS.64 R62, [R4+0x3500] ;  /* 0x00350000043e7984 */ /* 0x000ee20000000a00 */
        /* <DEDUP_REMOVED lines=8> */
[----:B------:R-:W0:Y:S01]  /*16320*/  LDS.64 R60, [R4+0x3580] ;  /* 0x00358000043c7984 */ /* 0x000e220000000a00 */
[----:B------:R-:W-:Y:S01]  /*16330*/  SEL R76, R49, R76, P0 ;  /* 0x0000004c314c7207 */ /* 0x000fe20000000000 */
[----:B------:R-:W-:Y:S01]  /*16340*/  IMAD R43, R25, R28, R43 ;  /* 0x0000001c192b7224 */ /* 0x000fe200078e022b */
[----:B------:R-:W-:Y:S01]  /*16350*/  ISETP.GT.U32.AND P0, PT, R46, R37, PT ;  /* 0x000000252e00720c */ /* 0x000fe20003f04070 */
[----:B------:R-:W-:Y:S01]  /*16360*/  IMAD.IADD R51, R31, 0x1, R51 ;  /* 0x000000011f337824 */ /* 0x000fe200078e0233 */
[----:B------:R-:W-:Y:S01]  /*16370*/  SEL R90, R38, R90, P3 ;  /* 0x0000005a265a7207 */ /* 0x000fe20001800000 */
[----:B------:R-:W-:Y:S01]  /*16380*/  IMAD.WIDE.U32 R38, R28, R24, RZ ;  /* 0x000000181c267225 */ /* 0x000fe200078e00ff */
[----:B------:R-:W-:-:S02]  /*16390*/  ISETP.GT.AND.EX P0, PT, R45, R106, PT, P0 ;  /* 0x0000006a2d00720c */ /* 0x000fc40003f04300 */
[----:B------:R-:W-:Y:S01]  /*163a0*/  ISETP.GT.AND.EX P1, PT, R41, R110, PT, P1 ;  /* 0x0000006e2900720c */ /* 0x000fe20003f24310 */
[----:B------:R-:W-:Y:S01]  /*163b0*/  IMAD.IADD R39, R39, 0x1, R43 ;  /* 0x0000000127277824 */ /* 0x000fe200078e022b */
[----:B------:R-:W-:Y:S01]  /*163c0*/  SEL R93, R36, R93, P3 ;  /* 0x0000005d245d7207 */ /* 0x000fe20001800000 */
[----:B-1----:R-:W-:Y:S01]  /*163d0*/  IMAD R31, R59, R24, RZ ;  /* 0x000000183b1f7224 */ /* 0x002fe200078e02ff */
[----:B------:R-:W-:Y:S02]  /*163e0*/  ISETP.GT.U32.AND P3, PT, R38, R97, PT ;  /* 0x000000612600720c */ /* 0x000fe40003f64070 */
[----:B------:R-:W-:Y:S02]  /*163f0*/  SEL R106, R45, R106, P0 ;  /* 0x0000006a2d6a7207 */ /* 0x000fe40000000000 */
[----:B------:R-:W-:Y:S01]  /*16400*/  SEL R94, R46, R37, P0 ;  /* 0x000000252e5e7207 */ /* 0x000fe20000000000 */
[----:B------:R-:W-:Y:S01]  /*16410*/  IMAD R37, R25, R58, R31 ;  /* 0x0000003a19257224 */ /* 0x000fe200078e021f */
[----:B------:R-:W-:Y:S01]  /*16420*/  SEL R111, R42, R111, P1 ;  /* 0x0000006f2a6f7207 */ /* 0x000fe20000800000 */
[----:B------:R-:W-:Y:S01]  /*16430*/  IMAD.WIDE.U32 R42, R58, R24, RZ ;  /* 0x000000183a2a7225 */ /* 0x000fe200078e00ff */
[----:B------:R-:W-:-:S02]  /*16440*/  SEL R110, R41, R110, P1 ;  /* 0x0000006e296e7207 */ /* 0x000fc40000800000 */
[----:B------:R-:W-:Y:S01]  /*16450*/  ISETP.GT.AND.EX P1, PT, R39, R98, PT, P3 ;  /* 0x000000622700720c */ /* 0x000fe20003f24330 */
[----:B------:R-:W-:Y:S01]  /*16460*/  IMAD.IADD R46, R43, 0x1, R37 ;  /* 0x000000012b2e7824 */ /* 0x000fe200078e0225 */
[----:B------:R-:W-:Y:S01]  /*16470*/  SEL R75, R40, R75, P2 ;  /* 0x0000004b284b7207 */ /* 0x000fe20001000000 */
[-C--:B--2---:R-:W-:Y:S01]  /*16480*/  IMAD R45, R29, R32.reuse, RZ ;  /* 0x000000201d2d7224 */ /* 0x084fe200078e02ff */
[----:B------:R-:W-:Y:S01]  /*16490*/  SEL R97, R38, R97, P1 ;  /* 0x0000006126617207 */ /* 0x000fe20000800000 */
[C---:B------:R-:W-:Y:S01]  /*164a0*/  IMAD.WIDE.U32 R40, R28.reuse, R32, RZ ;  /* 0x000000201c287225 */ /* 0x040fe200078e00ff */
[----:B------:R-:W-:Y:S02]  /*164b0*/  SEL R98, R39, R98, P1 ;  /* 0x0000006227627207 */ /* 0x000fe40000800000 */
[----:B------:R-:W1:Y:S01]  /*164c0*/  LDS.128 R36, [R56+0x20d0] ;  /* 0x0020d00038247984 */ /* 0x000e620000000c00 */
[----:B------:R-:W-:Y:S01]  /*164d0*/  IMAD R45, R28, R33, R45 ;  /* 0x000000211c2d7224 */ /* 0x000fe200078e022d */
[----:B------:R-:W-:Y:S01]  /*164e0*/  ISETP.GT.U32.AND P1, PT, R40, R101, PT ;  /* 0x000000652800720c */ /* 0x000fe20003f24070 */
[----:B---3--:R-:W-:Y:S01]  /*164f0*/  IMAD R43, R63, R24, RZ ;  /* 0x000000183f2b7224 */ /* 0x008fe200078e02ff */
[----:B------:R-:W-:Y:S01]  /*16500*/  SEL R77, R50, R77, P2 ;  /* 0x0000004d324d7207 */ /* 0x000fe20001000000 */
[----:B------:R-:W-:Y:S01]  /*16510*/  IMAD.IADD R41, R41, 0x1, R45 ;  /* 0x0000000129297824 */ /* 0x000fe200078e022d */
[----:B------:R-:W-:Y:S01]  /*16520*/  ISETP.GT.U32.AND P2, PT, R30, R91, PT ;  /* 0x0000005b1e00720c */ /* 0x000fe20003f44070 */
[----:B------:R-:W-:Y:S01]  /*16530*/  IMAD R45, R63, R32, RZ ;  /* 0x000000203f2d7224 */ /* 0x000fe200078e02ff */
[----:B------:R-:W-:Y:S01]  /*16540*/  ISETP.GT.U32.AND P0, PT, R42, R85, PT ;  /* 0x000000552a00720c */ /* 0x000fe20003f04070 */
[----:B------:R-:W-:Y:S01]  /*16550*/  IMAD R43, R25, R62, R43 ;  /* 0x0000003e192b7224 */ /* 0x000fe200078e022b */
        /* <DEDUP_REMOVED lines=12> */
[----:B------:R-:W-:Y:S01]  /*16620*/  IMAD.WIDE.U32 R30, R58, R32, RZ ;  /* 0x000000203a1e7225 */ /* 0x000fe200078e00ff */
[----:B------:R-:W-:Y:S02]  /*16630*/  SEL R87, R46, R87, P0 ;  /* 0x000000572e577207 */ /* 0x000fe40000000000 */
[----:B------:R-:W-:Y:S01]  /*16640*/  ISETP.GT.U32.AND P0, PT, R40, R89, PT ;  /* 0x000000592800720c */ /* 0x000fe20003f04070 */
[----:B------:R-:W-:Y:S01]  /*16650*/  IMAD.IADD R31, R31, 0x1, R47 ;  /* 0x000000011f1f7824 */ /* 0x000fe200078e022f */
[----:B------:R-:W-:Y:S01]  /*16660*/  SEL R96, R51, R96, P2 ;  /* 0x0000006033607207 */ /* 0x000fe20001000000 */
[----:B0-----:R-:W-:Y:S01]  /*16670*/  IMAD R51, R61, R32, RZ ;  /* 0x000000203d337224 */ /* 0x001fe200078e02ff */
[----:B------:R-:W-:Y:S01]  /*16680*/  ISETP.GT.AND.EX P0, PT, R45, R82, PT, P0 ;  /* 0x000000522d00720c */ /* 0x000fe20003f04300 */
[----:B------:R-:W-:Y:S01]  /*16690*/  IMAD R47, R61, R24, RZ ;  /* 0x000000183d2f7224 */ /* 0x000fe200078e02ff */
[----:B------:R-:W-:Y:S01]  /*166a0*/  ISETP.GT.U32.AND P2, PT, R30, R86, PT ;  /* 0x000000561e00720c */ /* 0x000fe20003f44070 */
[----:B------:R-:W-:Y:S01]  /*166b0*/  IMAD R51, R60, R33, R51 ;  /* 0x000000213c337224 */ /* 0x000fe200078e0233 */
[----:B------:R-:W-:Y:S01]  /*166c0*/  SEL R89, R40, R89, P0 ;  /* 0x0000005928597207 */ /* 0x000fe20000000000 */
[----:B------:R-:W-:Y:S01]  /*166d0*/  IMAD R47, R25, R60, R47 ;  /* 0x0000003c192f7224 */ /* 0x000fe200078e022f */
[----:B------:R-:W-:Y:S01]  /*166e0*/  ISETP.GT.AND.EX P2, PT, R31, R88, PT, P2 ;  /* 0x000000581f00720c */ /* 0x000fe20003f44320 */
[----:B------:R-:W0:Y:S01]  /*166f0*/  LDS.128 R40, [R56+0x30d0] ;  /* 0x0030d00038287984 */ /* 0x000e220000000c00 */
[----:B------:R-:W-:Y:S01]  /*16700*/  IMAD.WIDE.U32 R24, R60, R24, RZ ;  /* 0x000000183c187225 */ /* 0x000fe200078e00ff */
[----:B------:R-:W-:-:S02]  /*16710*/  SEL R82, R45, R82, P0 ;  /* 0x000000522d527207 */ /* 0x000fc40000000000 */
[----:B------:R-:W-:Y:S01]  /*16720*/  SEL R86, R30, R86, P2 ;  /* 0x000000561e567207 */ /* 0x000fe20001000000 */
[----:B------:R-:W-:Y:S01]  /*16730*/  IMAD.IADD R25, R25, 0x1, R47 ;  /* 0x0000000119197824 */ /* 0x000fe200078e022f */
        /* <DEDUP_REMOVED lines=10> */
[-C--:B-1----:R-:W-:Y:S01]  /*167e0*/  IMAD R45, R29, R36.reuse, RZ ;  /* 0x000000241d2d7224 */ /* 0x082fe200078e02ff */
[----:B------:R-:W-:Y:S01]  /*167f0*/  ISETP.GT.AND.EX P2, PT, R48, R83, PT, P2 ;  /* 0x000000533000720c */ /* 0x000fe20003f44320 */
[-C--:B------:R-:W-:Y:S01]  /*16800*/  IMAD R47, R59, R36.reuse, RZ ;  /* 0x000000243b2f7224 */ /* 0x080fe200078e02ff */
[----:B------:R-:W-:Y:S01]  /*16810*/  ISETP.GT.AND.EX P3, PT, R46, R77, PT, P3 ;  /* 0x0000004d2e00720c */ /* 0x000fe20003f64330 */
[-C--:B------:R-:W-:Y:S01]  /*16820*/  IMAD R49, R63, R36.reuse, RZ ;  /* 0x000000243f317224 */ /* 0x080fe200078e02ff */
[----:B------:R-:W-:Y:S01]  /*16830*/  SEL R81, R30, R81, P2 ;  /* 0x000000511e517207 */ /* 0x000fe20001000000 */
        /* <DEDUP_REMOVED lines=8> */
[-C--:B------:R-:W-:Y:S01]  /*168c0*/  IMAD R47, R58, R37.reuse, R47 ;  /* 0x000000253a2f7224 */ /* 0x080fe200078e022f */
[----:B------:R-:W-:Y:S01]  /*168d0*/  ISETP.GT.U32.AND P1, PT, R32, R44, PT ;  /* 0x0000002c2000720c */ /* 0x000fe20003f24070 */
        /* <DEDUP_REMOVED lines=15> */
[----:B0-----:R-:W-:Y:S01]  /*169d0*/  IMAD R33, R29, R40, RZ ;  /* 0x000000281d217224 */ /* 0x001fe200078e02ff */
[----:B------:R-:W-:Y:S01]  /*169e0*/  SEL R102, R49, R102, P0 ;  /* 0x0000006631667207 */ /* 0x000fe20000000000 */
[----:B------:R-:W-:Y:S01]  /*169f0*/  IMAD.IADD R25, R25, 0x1, R51 ;  /* 0x0000000119197824 */ /* 0x000fe200078e0233 */
[----:B------:R-:W-:Y:S01]  /*16a00*/  ISETP.GT.AND.EX P3, PT, R48, R93, PT, P3 ;  /* 0x0000005d3000720c */ /* 0x000fe20003f64330 */
[----:B------:R-:W-:Y:S01]  /*16a10*/  IMAD R33, R28, R41, R33 ;  /* 0x000000291c217224 */ /* 0x000fe200078e0221 */
[----:B------:R-:W-:Y:S01]  /*16a20*/  SEL R78, R31, R78, P1 ;  /* 0x0000004e1f4e7207 */ /* 0x000fe20000800000 */
[----:B------:R-:W-:Y:S01]  /*16a30*/  IMAD R49, R59, R40, RZ ;  /* 0x000000283b317224 */ /* 0x000fe200078e02ff */
[----:B------:R-:W-:Y:S01]  /*16a40*/  SEL R90, R36, R90, P3 ;  /* 0x0000005a245a7207 */ /* 0x000fe20001800000 */
[----:B------:R-:W-:Y:S01]  /*16a50*/  IMAD.WIDE.U32 R36, R28, R40, RZ ;  /* 0x000000281c247225 */ /* 0x000fe200078e00ff */
[----:B------:R-:W-:-:S02]  /*16a60*/  ISETP.GT.AND.EX P2, PT, R25, R80, PT, P2 ;  /* 0x000000501900720c */ /* 0x000fc40003f44320 */
[----:B------:R-:W-:Y:S01]  /*16a70*/  SEL R93, R48, R93, P3 ;  /* 0x0000005d305d7207 */ /* 0x000fe20001800000 */
[----:B------:R-:W-:Y:S01]  /*16a80*/  IMAD.IADD R33, R37, 0x1, R33 ;  /* 0x0000000125217824 */ /* 0x000fe200078e0221 */
[----:B------:R-:W-:Y:S01]  /*16a90*/  ISETP.GT.U32.AND P0, PT, R36, R105, PT ;  /* 0x000000692400720c */ /* 0x000fe20003f04070 */
[----:B------:R-:W-:Y:S01]  /*16aa0*/  IMAD R51, R63, R40, RZ ;  /* 0x000000283f337224 */ /* 0x000fe200078e02ff */
[----:B------:R-:W-:Y:S01]  /*16ab0*/  SEL R79, R24, R79, P2 ;  /* 0x0000004f184f7207 */ /* 0x000fe20001000000 */
[-C--:B------:R-:W-:Y:S01]  /*16ac0*/  IMAD R49, R58, R41.reuse, R49 ;  /* 0x000000293a317224 */ /* 0x080fe200078e0231 */
[----:B------:R-:W-:Y:S01]  /*16ad0*/  SEL R80, R25, R80, P2 ;  /* 0x0000005019507207 */ /* 0x000fe20001000000 */
[----:B------:R-:W-:Y:S01]  /*16ae0*/  IMAD R51, R62, R41, R51 ;  /* 0x000000293e337224 */ /* 0x000fe200078e0233 */
[----:B------:R-:W-:Y:S01]  /*16af0*/  ISETP.GT.AND.EX P0, PT, R33, R92, PT, P0 ;  /* 0x0000005c2100720c */ /* 0x000fe20003f04300 */
[----:B------:R-:W-:-:S03]  /*16b00*/  IMAD.WIDE.U32 R30, R58, R40, RZ ;  /* 0x000000283a1e7225 */ /* 0x000fc600078e00ff */
[----:B------:R-:W-:Y:S01]  /*16b10*/  SEL R105, R36, R105, P0 ;  /* 0x0000006924697207 */ /* 0x000fe20000000000 */
[----:B------:R-:W-:Y:S01]  /*16b20*/  IMAD.WIDE.U32 R24, R62, R40, RZ ;  /* 0x000000283e187225 */ /* 0x000fe200078e00ff */
[----:B------:R-:W-:Y:S02]  /*16b30*/  ISETP.GT.U32.AND P1, PT, R30, R109, PT ;  /* 0x0000006d1e00720c */ /* 0x000fe40003f24070 */
[----:B------:R-:W-:Y:S01]  /*16b40*/  SEL R33, R33, R92, P0 ;  /* 0x0000005c21217207 */ /* 0x000fe20000000000 */
[----:B------:R-:W-:Y:S01]  /*16b50*/  IMAD.IADD R31, R31, 0x1, R49 ;  /* 0x000000011f1f7824 */ /* 0x000fe200078e0231 */
[----:B------:R-:W-:Y:S01]  /*16b60*/  ISETP.GT.U32.AND P2, PT, R24, R107, PT ;  /* 0x0000006b1800720c */ /* 0x000fe20003f44070 */
[----:B------:R-:W-:Y:S02]  /*16b70*/  IMAD.IADD R36, R25, 0x1, R51 ;  /* 0x0000000119247824 */ /* 0x000fe400078e0233 */
[----:B------:R-:W0:Y:S01]  /*16b80*/  LDS.128 R48, [R56+0x50d0] ;  /* 0x0050d00038307984 */ /* 0x000e220000000c00 */
[----:B------:R-:W-:Y:S01]  /*16b90*/  IMAD R113, R61, R40, RZ ;  /* 0x000000283d717224 */ /* 0x000fe200078e02ff */
[----:B------:R-:W-:Y:S01]  /*16ba0*/  ISETP.GT.AND.EX P1, PT, R31, R70, PT, P1 ;  /* 0x000000461f00720c */ /* 0x000fe20003f24310 */
[----:B-1----:R-:W-:Y:S01]  /*16bb0*/  IMAD R115, R63, R44, RZ ;  /* 0x0000002c3f737224 */ /* 0x002fe200078e02ff */
        /* <DEDUP_REMOVED lines=14> */
[----:B------:R-:W-:Y:S01]  /*16ca0*/  IMAD R115, R62, R45, R115 ;  /* 0x0000002d3e737224 */ /* 0x000fe200078e0273 */
[----:B------:R-:W-:Y:S01]  /*16cb0*/  SEL R110, R25, R110, P3 ;  /* 0x0000006e196e7207 */ /* 0x000fe20001800000 */
        /* <DEDUP_REMOVED lines=8> */
[C---:B------:R-:W-:Y:S01]  /*16d40*/  IMAD.WIDE.U32 R36, R28.reuse, R44, RZ ;  /* 0x0000002c1c247225 */ /* 0x040fe200078e00ff */
[----:B------:R-:W1:Y:S01]  /*16d50*/  LDS.64 R30, [R4+0x3600] ;  /* 0x00360000041e7984 */ /* 0x000e620000000a00 */
[----:B------:R-:W-:Y:S02]  /*16d60*/  ISETP.GT.AND.EX P2, PT, R25, R72, PT, P2 ;  /* 0x000000481900720c */ /* 0x000fe40003f44320 */
[----:B------:R-:W-:Y:S01]  /*16d70*/  IMAD R41, R28, R45, R41 ;  /* 0x0000002d1c297224 */ /* 0x000fe200078e0229 */
[----:B------:R-:W-:Y:S01]  /*16d80*/  ISETP.GT.U32.AND P0, PT, R36, R84, PT ;  /* 0x000000542400720c */ /* 0x000fe20003f04070 */
[----:B------:R-:W-:Y:S01]  /*16d90*/  IMAD R117, R61, R44, RZ ;  /* 0x0000002c3d757224 */ /* 0x000fe200078e02ff */
[----:B------:R-:W-:Y:S01]  /*16da0*/  SEL R72, R25, R72, P2 ;  /* 0x0000004819487207 */ /* 0x000fe20001000000 */
[----:B------:R-:W-:Y:S01]  /*16db0*/  IMAD.IADD R40, R37, 0x1, R41 ;  /* 0x0000000125287824 */ /* 0x000fe200078e0229 */
[----:B------:R-:W-:Y:S01]  /*16dc0*/  SEL R64, R113, R64, P1 ;  /* 0x0000004071407207 */ /* 0x000fe20000800000 */
[----:B0-----:R-:W-:Y:S01]  /*16dd0*/  IMAD R25, R59, R48, RZ ;  /* 0x000000303b197224 */ /* 0x001fe200078e02ff */
[----:B------:R-:W-:Y:S01]  /*16de0*/  SEL R68, R24, R68, P2 ;  /* 0x0000004418447207 */ /* 0x000fe20001000000 */
[----:B------:R-:W-:Y:S01]  /*16df0*/  IMAD R115, R61, R48, RZ ;  /* 0x000000303d737224 */ /* 0x000fe200078e02ff */
[----:B------:R-:W-:Y:S01]  /*16e00*/  ISETP.GT.AND.EX P0, PT, R40, R71, PT, P0 ;  /* 0x000000472800720c */ /* 0x000fe20003f04300 */
[----:B------:R-:W-:-:S02]  /*16e10*/  IMAD R117, R60, R45, R117 ;  /* 0x0000002d3c757224 */ /* 0x000fc400078e0275 */
        /* <DEDUP_REMOVED lines=10> */
[----:B------:R-:W-:Y:S01]  /*16ec0*/  IMAD R29, R29, R48, RZ ;  /* 0x000000301d1d7224 */ /* 0x000fe200078e02ff */
        /* <DEDUP_REMOVED lines=8> */
[----:B------:R-:W-:Y:S01]  /*16f50*/  IMAD R61, R62, R49, R63 ;  /* 0x000000313e3d7224 */ /* 0x000fe200078e023f */
[----:B------:R-:W0:Y:S01]  /*16f60*/  LDS.64 R24, [R4+0x3680] ;  /* 0x0036800004187984 */ /* 0x000e220000000a00 */
[----:B------:R-:W-:Y:S01]  /*16f70*/  SEL R37, R44, R94, P3 ;  /* 0x0000005e2c257207 */ /* 0x000fe20001800000 */
[----:B------:R-:W-:Y:S01]  /*16f80*/  IMAD.WIDE.U32 R62, R62, R48, RZ ;  /* 0x000000303e3e7225 */ /* 0x000fe200078e00ff */
[----:B------:R-:W-:-:S03]  /*16f90*/  ISETP.GT.U32.AND P1, PT, R28, R67, PT ;  /* 0x000000431c00720c */ /* 0x000fc60003f24070 */
        /* <DEDUP_REMOVED lines=8> */
[C---:B-1----:R-:W-:Y:S01]  /*17020*/  IMAD R29, R31.reuse, R26, RZ ;  /* 0x0000001a1f1d7224 */ /* 0x042fe200078e02ff */
[----:B------:R-:W-:Y:S01]  /*17030*/  ISETP.GT.AND.EX P3, PT, R36, R73, PT, P3 ;  /* 0x000000492400720c */ /* 0x000fe20003f64330 */
[-C--:B------:R-:W-:Y:S01]  /*17040*/  IMAD R113, R31, R42.reuse, RZ ;  /* 0x0000002a1f717224 */ /* 0x080fe200078e02ff */
[----:B------:R-:W-:Y:S01]  /*17050*/  SEL R65, R44, R65, P1 ;  /* 0x000000412c417207 */ /* 0x000fe20000800000 */
[----:B------:R-:W-:Y:S01]  /*17060*/  IMAD R59, R30, R27, R29 ;  /* 0x0000001b1e3b7224 */ /* 0x000fe200078e021d */
[----:B------:R-:W-:Y:S01]  /*17070*/  SEL R69, R62, R69, P3 ;  /* 0x000000453e457207 */ /* 0x000fe20001800000 */
[----:B------:R-:W-:Y:S01]  /*17080*/  IMAD.WIDE.U32 R28, R30, R42, RZ ;  /* 0x0000002a1e1c7225 */ /* 0x000fe200078e00ff */
[----:B------:R-:W-:-:S02]  /*17090*/  ISETP.GT.AND.EX P2, PT, R40, R57, PT, P2 ;  /* 0x000000392800720c */ /* 0x000fc40003f44320 */
[----:B------:R-:W-:Y:S01]  /*170a0*/  SEL R73, R36, R73, P3 ;  /* 0x0000004924497207 */ /* 0x000fe20001800000 */
[----:B------:R-:W-:Y:S01]  /*170b0*/  IMAD R113, R30, R43, R113 ;  /* 0x0000002b1e717224 */ /* 0x000fe200078e0271 */
[----:B------:R-:W-:Y:S01]  /*170c0*/  ISETP.GT.U32.AND P1, PT, R28, R105, PT ;  /* 0x000000691c00720c */ /* 0x000fe20003f24070 */
[----:B------:R-:W-:Y:S01]  /*170d0*/  IMAD R63, R31, R34, RZ ;  /* 0x000000221f3f7224 */ /* 0x000fe200078e02ff */
[----:B------:R-:W-:Y:S01]  /*170e0*/  SEL R58, R58, R66, P2 ;  /* 0x000000423a3a7207 */ /* 0x000fe20001000000 */
        /* <DEDUP_REMOVED lines=10> */
[----:B------:R-:W-:Y:S01]  /*17190*/  IMAD R91, R31, R38, RZ ;  /* 0x000000261f5b7224 */ /* 0x000fe200078e02ff */
[----:B------:R-:W-:Y:S01]  /*171a0*/  SEL R62, R62, R33, P1 ;  /* 0x000000213e3e7207 */ /* 0x000fe20000800000 */
[----:B------:R-:W-:Y:S01]  /*171b0*/  IMAD.IADD R49, R49, 0x1, R63 ;  /* 0x0000000131317824 */ /* 0x000fe200078e023f */
[----:B------:R-:W-:Y:S01]  /*171c0*/  ISETP.GT.AND.EX P0, PT, R59, R98, PT, P0 ;  /* 0x000000623b00720c */ /* 0x000fe20003f04300 */
[----:B------:R-:W-:Y:S02]  /*171d0*/  IMAD R61, R31, R46, RZ ;  /* 0x0000002e1f3d7224 */ /* 0x000fe400078e02ff */
        /* <DEDUP_REMOVED lines=8> */
[----:B------:R-:W-:Y:S02]  /*17260*/  SEL R100, R49, R100, P2 ;  /* 0x0000006431647207 */ /* 0x000fe40001000000 */
[----:B------:R-:W-:Y:S01]  /*17270*/  SEL R97, R60, R97, P0 ;  /* 0x000000613c617207 */ /* 0x000fe20000000000 */
[----:B------:R-:W-:Y:S01]  /*17280*/  IMAD R61, R30, R47, R61 ;  /* 0x0000002f1e3d7224 */ /* 0x000fe200078e023d */
[----:B------:R-:W-:Y:S01]  /*17290*/  ISETP.GT.U32.AND P2, PT, R28, R84, PT ;  /* 0x000000541c00720c */ /* 0x000fe20003f44070 */
[----:B------:R-:W-:-:S02]  /*172a0*/  IMAD.IADD R45, R45, 0x1, R91 ;  /* 0x000000012d2d7824 */ /* 0x000fc400078e025b */
[C---:B------:R-:W-:Y:S02]  /*172b0*/  IMAD R59, R30.reuse, R51, R31 ;  /* 0x000000331e3b7224 */ /* 0x040fe400078e021f */
[----:B------:R-:W-:Y:S01]  /*172c0*/  IMAD.WIDE.U32 R30, R30, R50, RZ ;  /* 0x000000321e1e7225 */ /* 0x000fe200078e00ff */
[----:B------:R-:W-:-:S03]  /*172d0*/  ISETP.GT.AND.EX P3, PT, R45, R102, PT, P3 ;  /* 0x000000662d00720c */ /* 0x000fc60003f64330 */
[----:B------:R-:W-:Y:S01]  /*172e0*/  IMAD.IADD R94, R29, 0x1, R61 ;  /* 0x000000011d5e7824 */ /* 0x000fe200078e023d */
[----:B------:R-:W-:Y:S01]  /*172f0*/  ISETP.GT.U32.AND P0, PT, R30, R67, PT ;  /* 0x000000431e00720c */ /* 0x000fe20003f04070 */
[----:B------:R-:W-:Y:S01]  /*17300*/  IMAD.IADD R36, R31, 0x1, R59 ;  /* 0x000000011f247824 */ /* 0x000fe200078e023b */
[----:B------:R-:W-:Y:S01]  /*17310*/  SEL R103, R44, R103, P3 ;  /* 0x000000672c677207 */ /* 0x000fe20001800000 */
        /* <DEDUP_REMOVED lines=25> */
[----:B------:R-:W-:-:S02]  /*174b0*/  IMAD R31, R25, R42, RZ ;  /* 0x0000002a191f7224 */ /* 0x000fc400078e02ff */
[----:B------:R-:W-:Y:S01]  /*174c0*/  IMAD.IADD R49, R49, 0x1, R33 ;  /* 0x0000000131317824 */ /* 0x000fe200078e0221 */
[----:B------:R-:W-:Y:S01]  /*174d0*/  ISETP.GT.AND.EX P2, PT, R59, R78, PT, P2 ;  /* 0x0000004e3b00720c */ /* 0x000fe20003f44320 */
[----:B------:R-:W-:Y:S02]  /*174e0*/  IMAD R61, R25, R46, RZ ;  /* 0x0000002e193d7224 */ /* 0x000fe400078e02ff */
[----:B------:R-:W-:Y:S01]  /*174f0*/  IMAD.WIDE.U32 R44, R24, R42, RZ ;  /* 0x0000002a182c7225 */ /* 0x000fe200078e00ff */
[C---:B------:R-:W-:Y:S02]  /*17500*/  ISETP.GT.AND.EX P1, PT, R49.reuse, R88, PT, P1 ;  /* 0x000000583100720c */ /* 0x040fe40003f24310 */
[----:B------:R-:W-:Y:S01]  /*17510*/  SEL R63, R30, R32, P2 ;  /* 0x000000201e3f7207 */ /* 0x000fe20001000000 */
        /* <DEDUP_REMOVED lines=9> */
[----:B------:R-:W-:Y:S02]  /*175b0*/  IMAD R25, R25, R50, RZ ;  /* 0x0000003219197224 */ /* 0x000fe400078e02ff */
[----:B------:R-:W-:Y:S01]  /*175c0*/  IMAD.IADD R49, R31, 0x1, R61 ;  /* 0x000000011f317824 */ /* 0x000fe200078e023d */
[----:B------:R-:W-:Y:S01]  /*175d0*/  ISETP.GT.AND.EX P0, PT, R33, R70, PT, P3 ;  /* 0x000000462100720c */ /* 0x000fe20003f04330 */
[C---:B------:R-:W-:Y:S02]  /*175e0*/  IMAD R31, R24.reuse, R51, R25 ;  /* 0x00000033181f7224 */ /* 0x040fe400078e0219 */
[----:B------:R-:W-:Y:S01]  /*175f0*/  IMAD.WIDE.U32 R24, R24, R50, RZ ;  /* 0x0000003218187225 */ /* 0x000fe200078e00ff */
[----:B------:R-:W-:-:S02]  /*17600*/  SEL R109, R44, R109, P0 ;  /* 0x0000006d2c6d7207 */ /* 0x000fc40000000000 */
[----:B------:R-:W-:Y:S01]  /*17610*/  SEL R70, R33, R70, P0 ;  /* 0x0000004621467207 */ /* 0x000fe20000000000 */
[----:B------:R-:W-:Y:S01]  /*17620*/  IMAD.IADD R36, R25, 0x1, R31 ;  /* 0x0000000119247824 */ /* 0x000fe200078e021f */
[----:B------:R-:W-:Y:S01]  /*17630*/  ISETP.GT.U32.AND P0, PT, R24, R58, PT ;  /* 0x0000003a1800720c */ /* 0x000fe20003f04070 */
[----:B0-----:R-:W-:Y:S01]  /*17640*/  IMAD R59, R29, R26, RZ ;  /* 0x0000001a1d3b7224 */ /* 0x001fe200078e02ff */
[----:B------:R-:W-:Y:S01]  /*17650*/  ISETP.GT.AND.EX P2, PT, R49, R64, PT, P1 ;  /* 0x000000403100720c */ /* 0x000fe20003f44310 */
[----:B------:R-:W-:Y:S01]  /*17660*/  IMAD.WIDE.U32 R44, R28, R26, RZ ;  /* 0x0000001a1c2c7225 */ /* 0x000fe200078e00ff */
[----:B------:R-:W-:Y:S02]  /*17670*/  ISETP.GT.AND.EX P0, PT, R36, R57, PT, P0 ;  /* 0x000000392400720c */ /* 0x000fe40003f04300 */
        /* <DEDUP_REMOVED lines=50> */
[----:B------:R-:W-:Y:S01]  /*179a0*/  SEL R72, R31, R72, P1 ;  /* 0x000000481f487207 */ /* 0x000fe20000800000 */
[C---:B------:R-:W-:Y:S01]  /*179b0*/  IMAD R27, R25.reuse, R38, RZ ;  /* 0x00000026191b7224 */ /* 0x040fe200078e02ff */
[----:B------:R-:W0:Y:S01]  /*179c0*/  LDS.128 R28, [R56+0xe0] ;  /* 0x0000e000381c7984 */ /* 0x000e220000000c00 */
[----:B------:R-:W-:Y:S01]  /*179d0*/  ISETP.GT.AND.EX P0, PT, R40, R95, PT, P0 ;  /* 0x0000005f2800720c */ /* 0x000fe20003f04300 */
[C---:B------:R-:W-:Y:S01]  /*179e0*/  IMAD R33, R25.reuse, R42, RZ ;  /* 0x0000002a19217224 */ /* 0x040fe200078e02ff */
[----:B------:R-:W-:Y:S01]  /*179f0*/  SEL R73, R36, R73, P2 ;  /* 0x0000004924497207 */ /* 0x000fe20001000000 */
[C---:B------:R-:W-:Y:S01]  /*17a00*/  IMAD R67, R25.reuse, R46, RZ ;  /* 0x0000002e19437224 */ /* 0x040fe200078e02ff */
[----:B------:R-:W-:Y:S01]  /*17a10*/  SEL R107, R32, R107, P0 ;  /* 0x0000006b206b7207 */ /* 0x000fe20000000000 */
[----:B------:R-:W-:Y:S01]  /*17a20*/  IMAD R113, R25, R50, RZ ;  /* 0x0000003219717224 */ /* 0x000fe200078e02ff */
[----:B------:R-:W-:Y:S01]  /*17a30*/  SEL R95, R40, R95, P0 ;  /* 0x0000005f285f7207 */ /* 0x000fe20000000000 */
[----:B------:R-:W-:-:S02]  /*17a40*/  IMAD R115, R24, R35, R59 ;  /* 0x0000002318737224 */ /* 0x000fc400078e023b */
[C---:B------:R-:W-:Y:S01]  /*17a50*/  IMAD R117, R24.reuse, R39, R27 ;  /* 0x0000002718757224 */ /* 0x040fe200078e021b */
[----:B------:R-:W1:Y:S01]  /*17a60*/  LDS.64 R58, [R4+0x3880] ;  /* 0x00388000043a7984 */ /* 0x000e620000000a00 */
        /* <DEDUP_REMOVED lines=21> */
[----:B------:R-:W-:Y:S01]  /*17bc0*/  IMAD.IADD R67, R47, 0x1, R67 ;  /* 0x000000012f437824 */ /* 0x000fe200078e0243 */
[----:B------:R-:W-:Y:S01]  /*17bd0*/  SEL R74, R44, R74, P0 ;  /* 0x0000004a2c4a7207 */ /* 0x000fe20000000000 */
[----:B0-----:R-:W-:Y:S01]  /*17be0*/  IMAD R43, R49, R28, RZ ;  /* 0x0000001c312b7224 */ /* 0x001fe200078e02ff */
[----:B------:R-:W-:Y:S01]  /*17bf0*/  SEL R76, R45, R76, P0 ;  /* 0x0000004c2d4c7207 */ /* 0x000fe20000000000 */
[----:B------:R-:W-:Y:S01]  /*17c00*/  IMAD.IADD R113, R33, 0x1, R113 ;  /* 0x0000000121717824 */ /* 0x000fe200078e0271 */
[----:B------:R-:W-:Y:S01]  /*17c10*/  ISETP.GT.U32.AND P0, PT, R46, R37, PT ;  /* 0x000000252e00720c */ /* 0x000fe20003f04070 */
[----:B------:R-:W-:Y:S01]  /*17c20*/  IMAD R43, R29, R48, R43 ;  /* 0x000000301d2b7224 */ /* 0x000fe200078e022b */
[----:B------:R-:W-:Y:S01]  /*17c30*/  SEL R75, R34, R75, P2 ;  /* 0x0000004b224b7207 */ /* 0x000fe20001000000 */
[----:B------:R-:W-:Y:S01]  /*17c40*/  IMAD.WIDE.U32 R34, R48, R28, RZ ;  /* 0x0000001c30227225 */ /* 0x000fe200078e00ff */
[----:B------:R-:W-:Y:S01]  /*17c50*/  ISETP.GT.AND.EX P3, PT, R36, R93, PT, P3 ;  /* 0x0000005d2400720c */ /* 0x000fe20003f64330 */
[----:B------:R-:W0:Y:S01]  /*17c60*/  LDS.64 R50, [R4+0x3980] ;  /* 0x0039800004327984 */ /* 0x000e220000000a00 */
[----:B------:R-:W-:Y:S01]  /*17c70*/  ISETP.GT.AND.EX P0, PT, R67, R106, PT, P0 ;  /* 0x0000006a4300720c */ /* 0x000fe20003f04300 */
[----:B------:R-:W-:Y:S01]  /*17c80*/  IMAD.IADD R33, R35, 0x1, R43 ;  /* 0x0000000123217824 */ /* 0x000fe200078e022b */
[----:B------:R-:W-:Y:S01]  /*17c90*/  SEL R77, R40, R77, P2 ;  /* 0x0000004d284d7207 */ /* 0x000fe20001000000 */
[----:B-1----:R-:W-:Y:S01]  /*17ca0*/  IMAD R35, R59, R28, RZ ;  /* 0x0000001c3b237224 */ /* 0x002fe200078e02ff */
[----:B------:R-:W-:-:S02]  /*17cb0*/  ISETP.GT.U32.AND P2, PT, R32, R41, PT ;  /* 0x000000292000720c */ /* 0x000fc40003f44070 */
[----:B------:R-:W-:Y:S01]  /*17cc0*/  SEL R90, R38, R90, P3 ;  /* 0x0000005a265a7207 */ /* 0x000fe20001800000 */
[----:B------:R-:W-:Y:S01]  /*17cd0*/  IMAD R35, R29, R58, R35 ;  /* 0x0000003a1d237224 */ /* 0x000fe200078e0223 */
[----:B------:R-:W-:Y:S02]  /*17ce0*/  ISETP.GT.AND.EX P1, PT, R39, R110, PT, P1 ;  /* 0x0000006e2700720c */ /* 0x000fe40003f24310 */
[----:B------:R-:W-:Y:S02]  /*17cf0*/  SEL R93, R36, R93, P3 ;  /* 0x0000005d245d7207 */ /* 0x000fe40001800000 */
[----:B------:R-:W-:Y:S02]  /*17d00*/  SEL R108, R46, R37, P0 ;  /* 0x000000252e6c7207 */ /* 0x000fe40000000000 */
[----:B------:R-:W-:Y:S02]  /*17d10*/  ISETP.GT.U32.AND P3, PT, R34, R97, PT ;  /* 0x000000612200720c */ /* 0x000fe40003f64070 */
[----:B------:R-:W-:-:S02]  /*17d20*/  ISETP.GT.AND.EX P2, PT, R113, R96, PT, P2 ;  /* 0x000000607100720c */ /* 0x000fc40003f44320 */
[----:B------:R-:W-:Y:S01]  /*17d30*/  SEL R111, R42, R111, P1 ;  /* 0x0000006f2a6f7207 */ /* 0x000fe20000800000 */
[----:B--2---:R-:W-:Y:S01]  /*17d40*/  IMAD R37, R49, R24, RZ ;  /* 0x0000001831257224 */ /* 0x004fe200078e02ff */
[----:B------:R-:W-:Y:S01]  /*17d50*/  SEL R110, R39, R110, P1 ;  /* 0x0000006e276e7207 */ /* 0x000fe20000800000 */
[----:B------:R-:W-:Y:S01]  /*17d60*/  IMAD R45, R59, R24, RZ ;  /* 0x000000183b2d7224 */ /* 0x000fe200078e02ff */
[C---:B------:R-:W-:Y:S01]  /*17d70*/  ISETP.GT.AND.EX P1, PT, R33.reuse, R98, PT, P3 ;  /* 0x000000622100720c */ /* 0x040fe20003f24330 */
[----:B------:R-:W-:Y:S01]  /*17d80*/  IMAD.WIDE.U32 R38, R48, R24, RZ ;  /* 0x0000001830267225 */ /* 0x000fe200078e00ff */
[----:B------:R-:W-:Y:S02]  /*17d90*/  SEL R104, R32, R41, P2 ;  /* 0x0000002920687207 */ /* 0x000fe40001000000 */
[----:B------:R-:W-:Y:S01]  /*17da0*/  SEL R97, R34, R97, P1 ;  /* 0x0000006122617207 */ /* 0x000fe20000800000 */
[----:B------:R-:W-:Y:S01]  /*17db0*/  IMAD R43, R48, R25, R37 ;  /* 0x00000019302b7224 */ /* 0x000fe200078e0225 */
[----:B------:R-:W-:Y:S01]  /*17dc0*/  SEL R98, R33, R98, P1 ;  /* 0x0000006221627207 */ /* 0x000fe20000800000 */
[----:B------:R-:W-:Y:S01]  /*17dd0*/  IMAD.WIDE.U32 R40, R58, R28, RZ ;  /* 0x0000001c3a287225 */ /* 0x000fe200078e00ff */
[----:B------:R-:W-:-:S02]  /*17de0*/  ISETP.GT.U32.AND P1, PT, R38, R101, PT ;  /* 0x000000652600720c */ /* 0x000fc40003f24070 */
[----:B------:R-:W-:Y:S01]  /*17df0*/  SEL R96, R113, R96, P2 ;  /* 0x0000006071607207 */ /* 0x000fe20001000000 */
[----:B------:R-:W-:Y:S01]  /*17e00*/  IMAD.WIDE.U32 R36, R58, R24, RZ ;  /* 0x000000183a247225 */ /* 0x000fe200078e00ff */
[----:B------:R-:W-:Y:S02]  /*17e10*/  SEL R106, R67, R106, P0 ;  /* 0x0000006a436a7207 */ /* 0x000fe40000000000 */
[----:B------:R-:W-:Y:S01]  /*17e20*/  ISETP.GT.U32.AND P0, PT, R40, R85, PT ;  /* 0x000000552800720c */ /* 0x000fe20003f04070 */
[----:B------:R-:W-:Y:S01]  /*17e30*/  IMAD R45, R58, R25, R45 ;  /* 0x000000193a2d7224 */ /* 0x000fe200078e022d */
[----:B------:R-:W-:Y:S01]  /*17e40*/  ISETP.GT.U32.AND P2, PT, R36, R86, PT ;  /* 0x000000562400720c */ /* 0x000fe20003f44070 */
[----:B------:R-:W-:Y:S02]  /*17e50*/  IMAD.IADD R39, R39, 0x1, R43 ;  /* 0x0000000127277824 */ /* 0x000fe400078e022b */
[----:B------:R-:W-:Y:S02]  /*17e60*/  IMAD.IADD R42, R41, 0x1, R35 ;  /* 0x00000001292a7824 */ /* 0x000fe400078e0223 */
[----:B------:R-:W1:Y:S01]  /*17e70*/  LDS.128 R32, [R56+0x20e0] ;  /* 0x0020e00038207984 */ /* 0x000e620000000c00 */
[----:B------:R-:W-:Y:S01]  /*17e80*/  IMAD.IADD R37, R37, 0x1, R45 ;  /* 0x0000000125257824 */ /* 0x000fe200078e022d */
[----:B------:R-:W-:Y:S01]  /*17e90*/  ISETP.GT.AND.EX P1, PT, R39, R100, PT, P1 ;  /* 0x000000642700720c */ /* 0x000fe20003f24310 */
[----:B---3--:R-:W-:Y:S01]  /*17ea0*/  IMAD R43, R61, R24, RZ ;  /* 0x000000183d2b7224 */ /* 0x008fe200078e02ff */
[----:B------:R-:W-:Y:S01]  /*17eb0*/  ISETP.GT.AND.EX P0, PT, R42, R87, PT, P0 ;  /* 0x000000572a00720c */ /* 0x000fe20003f04300 */
[----:B0-----:R-:W-:Y:S01]  /*17ec0*/  IMAD R45, R51, R28, RZ ;  /* 0x0000001c332d7224 */ /* 0x001fe200078e02ff */
        /* <DEDUP_REMOVED lines=16> */
[----:B------:R-:W-:Y:S02]  /*17fd0*/  IMAD.IADD R44, R41, 0x1, R47 ;  /* 0x00000001292c7824 */ /* 0x000fe400078e022f */
[----:B------:R-:W-:Y:S01]  /*17fe0*/  IMAD.WIDE.U32 R28, R50, R28, RZ ;  /* 0x0000001c321c7225 */ /* 0x000fe200078e00ff */
[----:B------:R-:W-:Y:S02]  /*17ff0*/  ISETP.GT.AND.EX P0, PT, R43, R82, PT, P0 ;  /* 0x000000522b00720c */ /* 0x000fe40003f04300 */
[----:B------:R-:W-:Y:S01]  /*18000*/  ISETP.GT.AND.EX P2, PT, R44, R83, PT, P2 ;  /* 0x000000532c00720c */ /* 0x000fe20003f44320 */
[----:B------:R-:W-:Y:S01]  /*18010*/  IMAD R67, R51, R24, RZ ;  /* 0x0000001833437224 */ /* 0x000fe200078e02ff */
[----:B------:R-:W-:Y:S01]  /*18020*/  SEL R89, R36, R89, P0 ;  /* 0x0000005924597207 */ /* 0x000fe20000000000 */
[----:B------:R-:W-:Y:S01]  /*18030*/  IMAD.IADD R29, R29, 0x1, R45 ;  /* 0x000000011d1d7824 */ /* 0x000fe200078e022d */
[----:B------:R-:W0:Y:S01]  /*18040*/  LDS.128 R36, [R56+0x30e0] ;  /* 0x0030e00038247984 */ /* 0x000e220000000c00 */
[----:B------:R-:W-:Y:S01]  /*18050*/  SEL R82, R43, R82, P0 ;  /* 0x000000522b527207 */ /* 0x000fe20000000000 */
[----:B------:R-:W-:Y:S01]  /*18060*/  IMAD R67, R50, R25, R67 ;  /* 0x0000001932437224 */ /* 0x000fe200078e0243 */
[----:B------:R-:W-:Y:S01]  /*18070*/  SEL R81, R40, R81, P2 ;  /* 0x0000005128517207 */ /* 0x000fe20001000000 */
[----:B------:R-:W-:Y:S01]  /*18080*/  IMAD.WIDE.U32 R24, R50, R24, RZ ;  /* 0x0000001832187225 */ /* 0x000fe200078e00ff */
[----:B------:R-:W-:-:S02]  /*18090*/  ISETP.GT.U32.AND P1, PT, R28, R74, PT ;  /* 0x0000004a1c00720c */ /* 0x000fc40003f24070 */
[----:B------:R-:W-:Y:S01]  /*180a0*/  SEL R83, R44, R83, P2 ;  /* 0x000000532c537207 */ /* 0x000fe20001000000 */
[-C--:B-1----:R-:W-:Y:S01]  /*180b0*/  IMAD R43, R49, R32.reuse, RZ ;  /* 0x00000020312b7224 */ /* 0x082fe200078e02ff */
[----:B------:R-:W-:Y:S01]  /*180c0*/  ISETP.GT.U32.AND P3, PT, R24, R75, PT ;  /* 0x0000004b1800720c */ /* 0x000fe20003f64070 */
[----:B------:R-:W-:Y:S01]  /*180d0*/  IMAD R45, R59, R32, RZ ;  /* 0x000000203b2d7224 */ /* 0x000fe200078e02ff */
[----:B------:R-:W-:Y:S01]  /*180e0*/  ISETP.GT.AND.EX P1, PT, R29, R76, PT, P1 ;  /* 0x0000004c1d00720c */ /* 0x000fe20003f24310 */
[----:B------:R-:W-:-:S03]  /*180f0*/  IMAD.WIDE.U32 R40, R48, R32, RZ ;  /* 0x0000002030287225 */ /* 0x000fc600078e00ff */
[----:B------:R-:W-:Y:S01]  /*18100*/  SEL R74, R28, R74, P1 ;  /* 0x0000004a1c4a7207 */ /* 0x000fe20000800000 */
[----:B------:R-:W-:Y:S01]  /*18110*/  IMAD R43, R48, R33, R43 ;  /* 0x00000021302b7224 */ /* 0x000fe200078e022b */
[----:B------:R-:W-:Y:S01]  /*18120*/  ISETP.GT.U32.AND P0, PT, R40, R103, PT ;  /* 0x000000672800720c */ /* 0x000fe20003f04070 */
[----:B------:R-:W-:Y:S01]  /*18130*/  IMAD R47, R58, R33, R45 ;  /* 0x000000213a2f7224 */ /* 0x000fe200078e022d */
[----:B------:R-:W-:Y:S01]  /*18140*/  SEL R76, R29, R76, P1 ;  /* 0x0000004c1d4c7207 */ /* 0x000fe20000800000 */
[----:B------:R-:W-:Y:S02]  /*18150*/  IMAD.IADD R42, R25, 0x1, R67 ;  /* 0x00000001192a7824 */ /* 0x000fe400078e0243 */
[----:B------:R-:W-:Y:S02]  /*18160*/  IMAD.IADD R45, R41, 0x1, R43 ;  /* 0x00000001292d7824 */ /* 0x000fe400078e022b */
[-C--:B------:R-:W-:Y:S01]  /*18170*/  IMAD R67, R61, R32.reuse, RZ ;  /* 0x000000203d437224 */ /* 0x080fe200078e02ff */
[-C--:B------:R-:W-:Y:S01]  /*18180*/  ISETP.GT.AND.EX P3, PT, R42, R77.reuse, PT, P3 ;  /* 0x0000004d2a00720c */ /* 0x080fe20003f64330 */
[----:B------:R-:W-:Y:S01]  /*18190*/  IMAD R113, R51, R32, RZ ;  /* 0x0000002033717224 */ /* 0x000fe200078e02ff */
[----:B------:R-:W-:Y:S01]  /*181a0*/  ISETP.GT.AND.EX P0, PT, R45, R102, PT, P0 ;  /* 0x000000662d00720c */ /* 0x000fe20003f04300 */
[----:B------:R-:W-:Y:S01]  /*181b0*/  IMAD.WIDE.U32 R28, R58, R32, RZ ;  /* 0x000000203a1c7225 */ /* 0x000fe200078e00ff */
[----:B------:R-:W-:-:S02]  /*181c0*/  SEL R77, R42, R77, P3 ;  /* 0x0000004d2a4d7207 */ /* 0x000fc40001800000 */
[----:B------:R-:W-:Y:S01]  /*181d0*/  SEL R103, R40, R103, P0 ;  /* 0x0000006728677207 */ /* 0x000fe20000000000 */
[----:B------:R-:W-:Y:S01]  /*181e0*/  IMAD R67, R60, R33, R67 ;  /* 0x000000213c437224 */ /* 0x000fe200078e0243 */
[----:B------:R-:W-:Y:S01]  /*181f0*/  SEL R75, R24, R75, P3 ;  /* 0x0000004b184b7207 */ /* 0x000fe20001800000 */
[----:B------:R-:W1:Y:S01]  /*18200*/  LDS.128 R40, [R56+0x40e0] ;  /* 0x0040e00038287984 */ /* 0x000e620000000c00 */
[----:B------:R-:W-:Y:S01]  /*18210*/  IMAD.WIDE.U32 R24, R60, R32, RZ ;  /* 0x000000203c187225 */ /* 0x000fe200078e00ff */
[----:B------:R-:W-:Y:S02]  /*18220*/  ISETP.GT.U32.AND P1, PT, R28, R63, PT ;  /* 0x0000003f1c00720c */ /* 0x000fe40003f24070 */
[----:B------:R-:W-:Y:S01]  /*18230*/  SEL R102, R45, R102, P0 ;  /* 0x000000662d667207 */ /* 0x000fe20000000000 */
[----:B------:R-:W-:Y:S01]  /*18240*/  IMAD R113, R50, R33, R113 ;  /* 0x0000002132717224 */ /* 0x000fe200078e0271 */
[----:B------:R-:W-:Y:S01]  /*18250*/  ISETP.GT.U32.AND P2, PT, R24, R79, PT ;  /* 0x0000004f1800720c */ /* 0x000fe20003f44070 */
[----:B------:R-:W-:-:S02]  /*18260*/  IMAD.IADD R29, R29, 0x1, R47 ;  /* 0x000000011d1d7824 */ /* 0x000fc400078e022f */
[----:B------:R-:W-:-:S03]  /*18270*/  IMAD.WIDE.U32 R32, R50, R32, RZ ;  /* 0x0000002032207225 */ /* 0x000fc600078e00ff */
[----:B------:R-:W-:Y:S01]  /*18280*/  ISETP.GT.AND.EX P1, PT, R29, R78, PT, P1 ;  /* 0x0000004e1d00720c */ /* 0x000fe20003f24310 */
[----:B------:R-:W-:Y:S01]  /*18290*/  IMAD.IADD R44, R33, 0x1, R113 ;  /* 0x00000001212c7824 */ /* 0x000fe200078e0271 */
[----:B------:R-:W-:Y:S01]  /*182a0*/  ISETP.GT.U32.AND P3, PT, R32, R90, PT ;  /* 0x0000005a2000720c */ /* 0x000fe20003f64070 */
[-C--:B0-----:R-:W-:Y:S01]  /*182b0*/  IMAD R33, R49, R36.reuse, RZ ;  /* 0x0000002431217224 */ /* 0x081fe200078e02ff */
[----:B------:R-:W-:Y:S01]  /*182c0*/  SEL R63, R28, R63, P1 ;  /* 0x0000003f1c3f7207 */ /* 0x000fe20000800000 */
[----:B------:R-:W-:Y:S01]  /*182d0*/  IMAD R47, R61, R36, RZ ;  /* 0x000000243d2f7224 */ /* 0x000fe200078e02ff */
[----:B------:R-:W-:Y:S01]  /*182e0*/  SEL R78, R29, R78, P1 ;  /* 0x0000004e1d4e7207 */ /* 0x000fe20000800000 */
        /* <DEDUP_REMOVED lines=19> */
[----:B------:R-:W0:Y:S01]  /*18420*/  LDS.128 R44, [R56+0x50e0] ;  /* 0x0050e000382c7984 */ /* 0x000e220000000c00 */
[-C--:B------:R-:W-:Y:S02]  /*18430*/  IMAD.WIDE.U32 R24, R58, R36.reuse, RZ ;  /* 0x000000243a187225 */ /* 0x080fe400078e00ff */
[----:B------:R-:W-:Y:S02]  /*18440*/  ISETP.GT.AND.EX P2, PT, R28, R95, PT, P2 ;  /* 0x0000005f1c00720c */ /* 0x000fe40003f44320 */
[-C--:B------:R-:W-:Y:S01]  /*18450*/  IMAD R113, R51, R36.reuse, RZ ;  /* 0x0000002433717224 */ /* 0x080fe200078e02ff */
[----:B------:R-:W-:Y:S01]  /*18460*/  ISETP.GT.U32.AND P1, PT, R24, R109, PT ;  /* 0x0000006d1800720c */ /* 0x000fe20003f24070 */
[----:B------:R-:W-:Y:S01]  /*18470*/  IMAD.IADD R29, R25, 0x1, R29 ;  /* 0x00000001191d7824 */ /* 0x000fe200078e021d */
[----:B------:R-:W-:Y:S01]  /*18480*/  SEL R67, R28, R95, P2 ;  /* 0x0000005f1c437207 */ /* 0x000fe20001000000 */
[----:B------:R-:W-:Y:S01]  /*18490*/  IMAD R113, R50, R37, R113 ;  /* 0x0000002532717224 */ /* 0x000fe200078e0271 */
[----:B------:R-:W-:Y:S01]  /*184a0*/  SEL R66, R66, R107, P2 ;  /* 0x0000006b42427207 */ /* 0x000fe20001000000 */
[----:B------:R-:W-:Y:S01]  /*184b0*/  IMAD.WIDE.U32 R36, R50, R36, RZ ;  /* 0x0000002432247225 */ /* 0x000fe200078e00ff */
[----:B------:R-:W-:-:S03]  /*184c0*/  ISETP.GT.AND.EX P1, PT, R29, R70, PT, P1 ;  /* 0x000000461d00720c */ /* 0x000fc60003f24310 */
[----:B-1----:R-:W-:Y:S01]  /*184d0*/  IMAD R95, R59, R40, RZ ;  /* 0x000000283b5f7224 */ /* 0x002fe200078e02ff */
[----:B------:R-:W-:Y:S01]  /*184e0*/  ISETP.GT.U32.AND P3, PT, R36, R111, PT ;  /* 0x0000006f2400720c */ /* 0x000fe20003f64070 */
[----:B------:R-:W-:Y:S01]  /*184f0*/  IMAD.IADD R25, R37, 0x1, R113 ;  /* 0x0000000125197824 */ /* 0x000fe200078e0271 */
[----:B------:R-:W-:Y:S01]  /*18500*/  SEL R70, R29, R70, P1 ;  /* 0x000000461d467207 */ /* 0x000fe20000800000 */
[C---:B------:R-:W-:Y:S01]  /*18510*/  IMAD.WIDE.U32 R28, R58.reuse, R40, RZ ;  /* 0x000000283a1c7225 */ /* 0x040fe200078e00ff */
[----:B------:R-:W-:Y:S02]  /*18520*/  SEL R37, R33, R62, P0 ;  /* 0x0000003e21257207 */ /* 0x000fe40000000000 */
[----:B------:R-:W-:Y:S01]  /*18530*/  ISETP.GT.AND.EX P3, PT, R25, R110, PT, P3 ;  /* 0x0000006e1900720c */ /* 0x000fe20003f64330 */
[----:B------:R-:W-:Y:S01]  /*18540*/  IMAD R95, R58, R41, R95 ;  /* 0x000000293a5f7224 */ /* 0x000fe200078e025f */
[----:B------:R-:W-:Y:S01]  /*18550*/  SEL R62, R24, R109, P1 ;  /* 0x0000006d183e7207 */ /* 0x000fe20000800000 */
[-C--:B------:R-:W-:Y:S01]  /*18560*/  IMAD R33, R49, R40.reuse, RZ ;  /* 0x0000002831217224 */ /* 0x080fe200078e02ff */
[----:B------:R-:W-:Y:S01]  /*18570*/  ISETP.GT.U32.AND P1, PT, R28, R99, PT ;  /* 0x000000631c00720c */ /* 0x000fe20003f24070 */
[-C--:B------:R-:W-:Y:S01]  /*18580*/  IMAD R107, R61, R40.reuse, RZ ;  /* 0x000000283d6b7224 */ /* 0x080fe200078e02ff */
[----:B------:R-:W-:Y:S01]  /*18590*/  SEL R92, R36, R111, P3 ;  /* 0x0000006f245c7207 */ /* 0x000fe20001800000 */
[----:B------:R-:W-:Y:S01]  /*185a0*/  IMAD R109, R51, R40, RZ ;  /* 0x00000028336d7224 */ /* 0x000fe200078e02ff */
[----:B------:R-:W-:Y:S01]  /*185b0*/  SEL R32, R25, R110, P3 ;  /* 0x0000006e19207207 */ /* 0x000fe20001800000 */
[----:B------:R-:W-:-:S02]  /*185c0*/  IMAD.IADD R95, R29, 0x1, R95 ;  /* 0x000000011d5f7824 */ /* 0x000fc400078e025f */
[----:B------:R-:W-:-:S03]  /*185d0*/  IMAD.WIDE.U32 R110, R48, R40, RZ ;  /* 0x00000028306e7225 */ /* 0x000fc600078e00ff */
[C---:B------:R-:W-:Y:S01]  /*185e0*/  ISETP.GT.AND.EX P1, PT, R95.reuse, R64, PT, P1 ;  /* 0x000000405f00720c */ /* 0x040fe20003f24310 */
[----:B------:R-:W-:Y:S01]  /*185f0*/  IMAD.WIDE.U32 R24, R60, R40, RZ ;  /* 0x000000283c187225 */ /* 0x000fe200078e00ff */
[----:B------:R-:W-:Y:S02]  /*18600*/  ISETP.GT.U32.AND P0, PT, R110, R91, PT ;  /* 0x0000005b6e00720c */ /* 0x000fe40003f04070 */
[----:B------:R-:W-:Y:S01]  /*18610*/  SEL R99, R28, R99, P1 ;  /* 0x000000631c637207 */ /* 0x000fe20000800000 */
[-C--:B------:R-:W-:Y:S01]  /*18620*/  IMAD R33, R48, R41.reuse, R33 ;  /* 0x0000002930217224 */ /* 0x080fe200078e0221 */
[----:B------:R-:W-:Y:S01]  /*18630*/  ISETP.GT.U32.AND P2, PT, R24, R68, PT ;  /* 0x000000441800720c */ /* 0x000fe20003f44070 */
[-C--:B------:R-:W-:Y:S01]  /*18640*/  IMAD R107, R60, R41.reuse, R107 ;  /* 0x000000293c6b7224 */ /* 0x080fe200078e026b */
[----:B------:R-:W1:Y:S01]  /*18650*/  LDS.64 R28, [R4+0x3a00] ;  /* 0x003a0000041c7984 */ /* 0x000e620000000a00 */
[C---:B------:R-:W-:Y:S01]  /*18660*/  IMAD R113, R50.reuse, R41, R109 ;  /* 0x0000002932717224 */ /* 0x040fe200078e026d */
[----:B------:R-:W-:Y:S01]  /*18670*/  SEL R64, R95, R64, P1 ;  /* 0x000000405f407207 */ /* 0x000fe20000800000 */
        /* <DEDUP_REMOVED lines=29> */
[C---:B------:R-:W-:Y:S01]  /*18850*/  IMAD R51, R60.reuse, R45, R61 ;  /* 0x0000002d3c337224 */ /* 0x040fe200078e023d */
[----:B------:R-:W-:Y:S01]  /*18860*/  ISETP.GT.AND.EX P0, PT, R25, R96, PT, P0 ;  /* 0x000000601900720c */ /* 0x000fe20003f04300 */
[----:B------:R-:W-:Y:S01]  /*18870*/  IMAD.WIDE.U32 R60, R60, R44, RZ ;  /* 0x0000002c3c3c7225 */ /* 0x000fe200078e00ff */
[----:B------:R-:W-:Y:S02]  /*18880*/  ISETP.GT.AND.EX P2, PT, R40, R57, PT, P2 ;  /* 0x000000392800720c */ /* 0x000fe40003f44320 */
[----:B------:R-:W-:Y:S01]  /*18890*/  SEL R95, R24, R104, P0 ;  /* 0x00000068185f7207 */ /* 0x000fe20000000000 */
[----:B------:R-:W-:Y:S01]  /*188a0*/  IMAD.IADD R44, R49, 0x1, R41 ;  /* 0x00000001312c7824 */ /* 0x000fe200078e0229 */
[----:B------:R-:W-:Y:S01]  /*188b0*/  SEL R96, R25, R96, P0 ;  /* 0x0000006019607207 */ /* 0x000fe20000000000 */
[----:B------:R-:W-:Y:S01]  /*188c0*/  IMAD.IADD R36, R61, 0x1, R51 ;  /* 0x000000013d247824 */ /* 0x000fe200078e0233 */
[----:B------:R-:W0:Y:S01]  /*188d0*/  LDS.64 R24, [R4+0x3a80] ;  /* 0x003a800004187984 */ /* 0x000e220000000a00 */
[----:B------:R-:W-:Y:S01]  /*188e0*/  ISETP.GT.U32.AND P3, PT, R60, R69, PT ;  /* 0x000000453c00720c */ /* 0x000fe20003f64070 */
[C---:B-1----:R-:W-:Y:S01]  /*188f0*/  IMAD R33, R29.reuse, R30, RZ ;  /* 0x0000001e1d217224 */ /* 0x042fe200078e02ff */
[----:B------:R-:W-:Y:S01]  /*18900*/  ISETP.GT.AND.EX P1, PT, R44, R65, PT, P1 ;  /* 0x000000412c00720c */ /* 0x000fe20003f24310 */
[C---:B------:R-:W-:Y:S01]  /*18910*/  IMAD R41, R29.reuse, R26, RZ ;  /* 0x0000001a1d297224 */ /* 0x040fe200078e02ff */
        /* <DEDUP_REMOVED lines=13> */
[----:B------:R-:W-:Y:S01]  /*189f0*/  IMAD.WIDE.U32 R40, R28, R38, RZ ;  /* 0x000000261c287225 */ /* 0x000fe200078e00ff */
[----:B------:R-:W-:-:S03]  /*18a00*/  SEL R73, R36, R73, P3 ;  /* 0x0000004924497207 */ /* 0x000fc60001800000 */
[----:B------:R-:W-:Y:S01]  /*18a10*/  IMAD R111, R28, R39, R111 ;  /* 0x000000271c6f7224 */ /* 0x000fe200078e026f */
[----:B------:R-:W-:Y:S01]  /*18a20*/  ISETP.GT.U32.AND P1, PT, R40, R105, PT ;  /* 0x000000692800720c */ /* 0x000fe20003f24070 */
[----:B------:R-:W-:Y:S02]  /*18a30*/  IMAD.IADD R61, R61, 0x1, R33 ;  /* 0x000000013d3d7824 */ /* 0x000fe400078e0221 */
[----:B------:R-:W-:Y:S02]  /*18a40*/  IMAD.IADD R57, R49, 0x1, R57 ;  /* 0x0000000131397824 */ /* 0x000fe400078e0239 */
[----:B------:R-:W-:Y:S01]  /*18a50*/  IMAD R109, R29, R34, RZ ;  /* 0x000000221d6d7224 */ /* 0x000fe200078e02ff */
[----:B------:R-:W-:Y:S01]  /*18a60*/  ISETP.GT.AND.EX P0, PT, R61, R98, PT, P0 ;  /* 0x000000623d00720c */ /* 0x000fe20003f04300 */
[----:B------:R-:W-:Y:S01]  /*18a70*/  IMAD.IADD R50, R41, 0x1, R111 ;  /* 0x0000000129327824 */ /* 0x000fe200078e026f */
[----:B------:R-:W-:Y:S01]  /*18a80*/  ISETP.GT.AND.EX P2, PT, R57, R100, PT, P2 ;  /* 0x000000643900720c */ /* 0x000fe20003f44320 */
[----:B------:R-:W-:Y:S01]  /*18a90*/  IMAD.WIDE.U32 R44, R28, R34, RZ ;  /* 0x000000221c2c7225 */ /* 0x000fe200078e00ff */
[----:B------:R-:W-:-:S02]  /*18aa0*/  SEL R98, R61, R98, P0 ;  /* 0x000000623d627207 */ /* 0x000fc40000000000 */
[----:B------:R-:W-:Y:S01]  /*18ab0*/  SEL R33, R48, R101, P2 ;  /* 0x0000006530217207 */ /* 0x000fe20001000000 */
[----:B------:R-:W-:Y:S01]  /*18ac0*/  IMAD R109, R28, R35, R109 ;  /* 0x000000231c6d7224 */ /* 0x000fe200078e026d */
[----:B------:R-:W-:Y:S01]  /*18ad0*/  ISETP.GT.U32.AND P3, PT, R44, R103, PT ;  /* 0x000000672c00720c */ /* 0x000fe20003f64070 */
[----:B------:R-:W-:Y:S01]  /*18ae0*/  IMAD R41, R29, R42, RZ ;  /* 0x0000002a1d297224 */ /* 0x000fe200078e02ff */
[----:B------:R-:W-:Y:S01]  /*18af0*/  SEL R84, R57, R100, P2 ;  /* 0x0000006439547207 */ /* 0x000fe20001000000 */
[----:B------:R-:W-:Y:S01]  /*18b00*/  IMAD R29, R29, R46, RZ ;  /* 0x0000002e1d1d7224 */ /* 0x000fe200078e02ff */
[----:B------:R-:W-:Y:S01]  /*18b10*/  SEL R97, R60, R97, P0 ;  /* 0x000000613c617207 */ /* 0x000fe20000000000 */
[----:B------:R-:W-:Y:S01]  /*18b20*/  IMAD.IADD R45, R45, 0x1, R109 ;  /* 0x000000012d2d7824 */ /* 0x000fe200078e026d */
[----:B------:R-:W-:Y:S01]  /*18b30*/  ISETP.GT.AND.EX P1, PT, R50, R37, PT, P1 ;  /* 0x000000253200720c */ /* 0x000fe20003f24310 */
[----:B------:R-:W-:-:S03]  /*18b40*/  IMAD.WIDE.U32 R48, R28, R42, RZ ;  /* 0x0000002a1c307225 */ /* 0x000fc600078e00ff */
[----:B------:R-:W-:Y:S01]  /*18b50*/  ISETP.GT.AND.EX P3, PT, R45, R102, PT, P3 ;  /* 0x000000662d00720c */ /* 0x000fe20003f64330 */
[----:B------:R-:W-:Y:S01]  /*18b60*/  IMAD R41, R28, R43, R41 ;  /* 0x0000002b1c297224 */ /* 0x000fe200078e0229 */
        /* <DEDUP_REMOVED lines=8> */
[----:B0-----:R-:W-:-:S02]  /*18bf0*/  IMAD R29, R25, R30, RZ ;  /* 0x0000001e191d7224 */ /* 0x001fc400078e02ff */
[----:B------:R-:W-:Y:S01]  /*18c00*/  IMAD.IADD R101, R49, 0x1, R41 ;  /* 0x0000000131657824 */ /* 0x000fe200078e0229 */
[----:B------:R-:W-:Y:S01]  /*18c10*/  ISETP.GT.AND.EX P1, PT, R100, R59, PT, P0 ;  /* 0x0000003b6400720c */ /* 0x000fe20003f24300 */
[----:B------:R-:W-:Y:S01]  /*18c20*/  IMAD R37, R24, R31, R29 ;  /* 0x0000001f18257224 */ /* 0x000fe200078e021d */
[----:B------:R-:W-:Y:S01]  /*18c30*/  SEL R41, R45, R102, P3 ;  /* 0x000000662d297207 */ /* 0x000fe20001800000 */
[----:B------:R-:W-:Y:S01]  /*18c40*/  IMAD R103, R25, R26, RZ ;  /* 0x0000001a19677224 */ /* 0x000fe200078e02ff */
[----:B------:R-:W-:Y:S01]  /*18c50*/  SEL R57, R28, R51, P1 ;  /* 0x000000331c397207 */ /* 0x000fe20000800000 */
[----:B------:R-:W-:Y:S01]  /*18c60*/  IMAD.WIDE.U32 R60, R24, R30, RZ ;  /* 0x0000001e183c7225 */ /* 0x000fe200078e00ff */
[----:B------:R-:W0:Y:S01]  /*18c70*/  LDS.64 R28, [R4+0x3b00] ;  /* 0x003b0000041c7984 */ /* 0x000e220000000a00 */
[----:B------:R-:W-:Y:S02]  /*18c80*/  ISETP.GT.AND.EX P2, PT, R101, R108, PT, P2 ;  /* 0x0000006c6500720c */ /* 0x000fe40003f44320 */
[----:B------:R-:W-:Y:S01]  /*18c90*/  IMAD R105, R25, R34, RZ ;  /* 0x0000002219697224 */ /* 0x000fe200078e02ff */
        /* <DEDUP_REMOVED lines=28> */
[----:B------:R-:W-:Y:S01]  /*18e60*/  IMAD R105, R24, R43, R105 ;  /* 0x0000002b18697224 */ /* 0x000fe200078e0269 */
[----:B------:R-:W-:Y:S01]  /*18e70*/  ISETP.GT.U32.AND P1, PT, R48, R99, PT ;  /* 0x000000633000720c */ /* 0x000fe20003f24070 */
[----:B------:R-:W-:Y:S02]  /*18e80*/  IMAD.IADD R61, R61, 0x1, R103 ;  /* 0x000000013d3d7824 */ /* 0x000fe400078e0267 */
[----:B------:R-:W-:-:S02]  /*18e90*/  IMAD R25, R25, R46, RZ ;  /* 0x0000002e19197224 */ /* 0x000fc400078e02ff */
[----:B------:R-:W-:Y:S01]  /*18ea0*/  IMAD.IADD R103, R49, 0x1, R105 ;  /* 0x0000000131677824 */ /* 0x000fe200078e0269 */
[C---:B------:R-:W-:Y:S01]  /*18eb0*/  ISETP.GT.AND.EX P0, PT, R61.reuse, R70, PT, P3 ;  /* 0x000000463d00720c */ /* 0x040fe20003f04330 */
[C---:B------:R-:W-:Y:S02]  /*18ec0*/  IMAD R49, R24.reuse, R47, R25 ;  /* 0x0000002f18317224 */ /* 0x040fe400078e0219 */
[----:B------:R-:W-:Y:S01]  /*18ed0*/  IMAD.WIDE.U32 R24, R24, R46, RZ ;  /* 0x0000002e18187225 */ /* 0x000fe200078e00ff */
[----:B------:R-:W-:Y:S02]  /*18ee0*/  SEL R61, R61, R70, P0 ;  /* 0x000000463d3d7207 */ /* 0x000fe40000000000 */
[----:B------:R-:W-:Y:S01]  /*18ef0*/  SEL R60, R60, R62, P0 ;  /* 0x0000003e3c3c7207 */ /* 0x000fe20000000000 */
[----:B------:R-:W-:Y:S01]  /*18f00*/  IMAD.IADD R70, R25, 0x1, R49 ;  /* 0x0000000119467824 */ /* 0x000fe200078e0231 */
[----:B------:R-:W-:Y:S01]  /*18f10*/  ISETP.GT.U32.AND P0, PT, R24, R71, PT ;  /* 0x000000471800720c */ /* 0x000fe20003f04070 */
[----:B0-----:R-:W-:Y:S01]  /*18f20*/  IMAD R63, R29, R30, RZ ;  /* 0x0000001e1d3f7224 */ /* 0x001fe200078e02ff */
        /* <DEDUP_REMOVED lines=8> */
[----:B------:R-:W0:Y:S01]  /*18fb0*/  LDS.64 R24, [R4+0x3b80] ;  /* 0x003b800004187984 */ /* 0x000e220000000a00 */
[----:B------:R-:W-:-:S02]  /*18fc0*/  SEL R64, R103, R64, P2 ;  /* 0x0000004067407207 */ /* 0x000fc40001000000 */
[----:B------:R-:W-:Y:S01]  /*18fd0*/  IMAD.WIDE.U32 R50, R28, R26, RZ ;  /* 0x0000001a1c327225 */ /* 0x000fe200078e00ff */
[----:B------:R-:W-:Y:S02]  /*18fe0*/  ISETP.GT.U32.AND P3, PT, R100, R89, PT ;  /* 0x000000596400720c */ /* 0x000fe40003f64070 */
[----:B------:R-:W-:Y:S01]  /*18ff0*/  SEL R65, R70, R65, P0 ;  /* 0x0000004146417207 */ /* 0x000fe20000000000 */
[----:B------:R-:W-:Y:S01]  /*19000*/  IMAD.WIDE.U32 R48, R28, R34, RZ ;  /* 0x000000221c307225 */ /* 0x000fe200078e00ff */
[----:B------:R-:W-:-:S03]  /*19010*/  ISETP.GT.U32.AND P4, PT, R50, R81, PT ;  /* 0x000000513200720c */ /* 0x000fc60003f84070 */
[----:B------:R-:W-:Y:S01]  /*19020*/  IMAD R105, R28, R27, R105 ;  /* 0x0000001b1c697224 */ /* 0x000fe200078e0269 */
[----:B------:R-:W-:Y:S01]  /*19030*/  ISETP.GT.U32.AND P1, PT, R48, R79, PT ;  /* 0x0000004f3000720c */ /* 0x000fe20003f24070 */
[----:B------:R-:W-:Y:S02]  /*19040*/  IMAD R107, R28, R35, R107 ;  /* 0x000000231c6b7224 */ /* 0x000fe400078e026b */
[----:B------:R-:W-:Y:S02]  /*19050*/  IMAD.IADD R99, R101, 0x1, R99 ;  /* 0x0000000165637824 */ /* 0x000fe400078e0263 */
[----:B------:R-:W-:Y:S02]  /*19060*/  IMAD.IADD R102, R51, 0x1, R105 ;  /* 0x0000000133667824 */ /* 0x000fe400078e0269 */
[----:B------:R-:W-:Y:S01]  /*19070*/  IMAD.IADD R71, R49, 0x1, R107 ;  /* 0x0000000131477824 */ /* 0x000fe200078e026b */
[----:B------:R-:W-:Y:S01]  /*19080*/  ISETP.GT.AND.EX P2, PT, R99, R82, PT, P3 ;  /* 0x000000526300720c */ /* 0x000fe20003f44330 */
[----:B------:R-:W-:Y:S01]  /*19090*/  IMAD R101, R29, R42, RZ ;  /* 0x0000002a1d657224 */ /* 0x000fe200078e02ff */
[----:B------:R-:W-:-:S02]  /*190a0*/  ISETP.GT.AND.EX P3, PT, R102, R83, PT, P4 ;  /* 0x000000536600720c */ /* 0x000fc40003f64340 */
[----:B------:R-:W-:Y:S01]  /*190b0*/  ISETP.GT.AND.EX P1, PT, R71, R80, PT, P1 ;  /* 0x000000504700720c */ /* 0x000fe20003f24310 */
[----:B------:R-:W-:Y:S01]  /*190c0*/  IMAD R101, R28, R43, R101 ;  /* 0x0000002b1c657224 */ /* 0x000fe200078e0265 */
[----:B------:R-:W-:Y:S01]  /*190d0*/  SEL R82, R99, R82, P2 ;  /* 0x0000005263527207 */ /* 0x000fe20001000000 */
[-C--:B------:R-:W-:Y:S01]  /*190e0*/  IMAD R99, R29, R38.reuse, RZ ;  /* 0x000000261d637224 */ /* 0x080fe200078e02ff */
        /* <DEDUP_REMOVED lines=9> */
[-C--:B------:R-:W-:Y:S01]  /*19180*/  IMAD R29, R29, R46.reuse, RZ ;  /* 0x0000002e1d1d7224 */ /* 0x080fe200078e02ff */
[----:B------:R-:W-:Y:S01]  /*19190*/  SEL R83, R102, R83, P3 ;  /* 0x0000005366537207 */ /* 0x000fe20001800000 */
[----:B------:R-:W-:Y:S02]  /*191a0*/  IMAD.IADD R70, R51, 0x1, R99 ;  /* 0x0000000133467824 */ /* 0x000fe400078e0263 */
[----:B------:R-:W-:Y:S02]  /*191b0*/  IMAD.IADD R49, R49, 0x1, R101 ;  /* 0x0000000131317824 */ /* 0x000fe400078e0265 */
[----:B------:R-:W-:Y:S01]  /*191c0*/  IMAD R103, R28, R47, R29 ;  /* 0x0000002f1c677224 */ /* 0x000fe200078e021d */
[----:B------:R-:W-:Y:S01]  /*191d0*/  ISETP.GT.AND.EX P0, PT, R70, R67, PT, P0 ;  /* 0x000000434600720c */ /* 0x000fe20003f04300 */
[----:B------:R-:W-:Y:S01]  /*191e0*/  IMAD.WIDE.U32 R28, R28, R46, RZ ;  /* 0x0000002e1c1c7225 */ /* 0x000fe200078e00ff */
[----:B------:R-:W-:-:S02]  /*191f0*/  ISETP.GT.AND.EX P1, PT, R49, R72, PT, P2 ;  /* 0x000000483100720c */ /* 0x000fc40003f24320 */
[----:B------:R-:W-:Y:S01]  /*19200*/  SEL R66, R50, R66, P0 ;  /* 0x0000004232427207 */ /* 0x000fe20000000000 */
[----:B------:R-:W-:Y:S01]  /*19210*/  IMAD.IADD R100, R29, 0x1, R103 ;  /* 0x000000011d647824 */ /* 0x000fe200078e0267 */
[----:B------:R-:W-:Y:S01]  /*19220*/  ISETP.GT.U32.AND P3, PT, R28, R69, PT ;  /* 0x000000451c00720c */ /* 0x000fe20003f64070 */
[C---:B0-----:R-:W-:Y:S01]  /*19230*/  IMAD R29, R25.reuse, R30, RZ ;  /* 0x0000001e191d7224 */ /* 0x041fe200078e02ff */
[----:B------:R-:W-:Y:S01]  /*19240*/  SEL R67, R70, R67, P0 ;  /* 0x0000004346437207 */ /* 0x000fe20000000000 */
[----:B------:R-:W-:Y:S01]  /*19250*/  IMAD R101, R25, R26, RZ ;  /* 0x0000001a19657224 */ /* 0x000fe200078e02ff */
[----:B------:R-:W-:Y:S01]  /*19260*/  SEL R68, R48, R68, P1 ;  /* 0x0000004430447207 */ /* 0x000fe20000800000 */
[----:B------:R-:W-:Y:S01]  /*19270*/  LDS.64 R70, [R4+0x3c00] ;  /* 0x003c000004467984 */ /* 0x000fe20000000a00 */
[----:B------:R-:W-:Y:S01]  /*19280*/  SEL R72, R49, R72, P1 ;  /* 0x0000004831487207 */ /* 0x000fe20000800000 */
[----:B------:R-:W-:Y:S01]  /*19290*/  IMAD R99, R24, R31, R29 ;  /* 0x0000001f18637224 */ /* 0x000fe200078e021d */
[----:B------:R-:W-:Y:S01]  /*192a0*/  ISETP.GT.AND.EX P2, PT, R100, R73, PT, P3 ;  /* 0x000000496400720c */ /* 0x000fe20003f44330 */
[----:B------:R-:W0:Y:S01]  /*192b0*/  LDS.128 R48, [R56+0xf0] ;  /* 0x0000f00038307984 */ /* 0x000e220000000c00 */
[----:B------:R-:W-:-:S02]  /*192c0*/  IMAD R29, R25, R34, RZ ;  /* 0x00000022191d7224 */ /* 0x000fc400078e02ff */
[----:B------:R-:W-:Y:S01]  /*192d0*/  IMAD R109, R24, R27, R101 ;  /* 0x0000001b186d7224 */ /* 0x000fe200078e0265 */
[----:B------:R-:W-:Y:S01]  /*192e0*/  SEL R69, R28, R69, P2 ;  /* 0x000000451c457207 */ /* 0x000fe20001000000 */
[C---:B------:R-:W-:Y:S01]  /*192f0*/  IMAD R27, R25.reuse, R38, RZ ;  /* 0x00000026191b7224 */ /* 0x040fe200078e02ff */
[----:B------:R-:W-:Y:S01]  /*19300*/  SEL R73, R100, R73, P2 ;  /* 0x0000004964497207 */ /* 0x000fe20001000000 */
[C---:B------:R-:W-:Y:S02]  /*19310*/  IMAD R105, R25.reuse, R42, RZ ;  /* 0x0000002a19697224 */ /* 0x040fe400078e02ff */
[----:B------:R-:W-:Y:S02]  /*19320*/  IMAD R107, R25, R46, RZ ;  /* 0x0000002e196b7224 */ /* 0x000fe400078e02ff */
[C---:B------:R-:W-:Y:S02]  /*19330*/  IMAD R111, R24.reuse, R35, R29 ;  /* 0x00000023186f7224 */ /* 0x040fe400078e021d */
[----:B------:R-:W-:-:S04]  /*19340*/  IMAD.WIDE.U32 R102, R24, R30, RZ ;  /* 0x0000001e18667225 */ /* 0x000fc800078e00ff */
[----:B------:R-:W-:Y:S01]  /*19350*/  IMAD R105, R24, R43, R105 ;  /* 0x0000002b18697224 */ /* 0x000fe200078e0269 */
[----:B------:R-:W-:Y:S01]  /*19360*/  ISETP.GT.U32.AND P0, PT, R102, R74, PT ;  /* 0x0000004a6600720c */ /* 0x000fe20003f04070 */
[----:B------:R-:W-:-:S04]  /*19370*/  IMAD.WIDE.U32 R28, R24, R46, RZ ;  /* 0x0000002e181c7225 */ /* 0x000fc800078e00ff */
[C---:B------:R-:W-:Y:S02]  /*19380*/  IMAD R107, R24.reuse, R47, R107 ;  /* 0x0000002f186b7224 */ /* 0x040fe400078e026b */
[C---:B------:R-:W-:Y:S01]  /*19390*/  IMAD.WIDE.U32 R100, R24.reuse, R26, RZ ;  /* 0x0000001a18647225 */ /* 0x040fe200078e00ff */
[----:B------:R-:W1:Y:S03]  /*193a0*/  LDS.64 R46, [R4+0x3c80] ;  /* 0x003c8000042e7984 */ /* 0x000e660000000a00 */
[----:B------:R-:W-:Y:S01]  /*193b0*/  IMAD.WIDE.U32 R34, R24, R34, RZ ;  /* 0x0000002218227225 */ /* 0x000fe200078e00ff */
[----:B------:R-:W-:-:S03]  /*193c0*/  ISETP.GT.U32.AND P2, PT, R100, R75, PT ;  /* 0x0000004b6400720c */ /* 0x000fc60003f44070 */
[----:B------:R-:W-:Y:S01]  /*193d0*/  IMAD R39, R24, R39, R27 ;  /* 0x0000002718277224 */ /* 0x000fe200078e021b */
[----:B------:R-:W-:Y:S01]  /*193e0*/  ISETP.GT.U32.AND P3, PT, R34, R90, PT ;  /* 0x0000005a2200720c */ /* 0x000fe20003f64070 */
[----:B------:R-:W-:-:S04]  /*193f0*/  IMAD.WIDE.U32 R30, R24, R38, RZ ;  /* 0x00000026181e7225 */ /* 0x000fc800078e00ff */
[----:B------:R-:W-:Y:S01]  /*19400*/  IMAD.WIDE.U32 R42, R24, R42, RZ ;  /* 0x0000002a182a7225 */ /* 0x000fe200078e00ff */
[----:B------:R-:W-:Y:S01]  /*19410*/  ISETP.GT.U32.AND P1, PT, R30, R92, PT ;  /* 0x0000005c1e00720c */ /* 0x000fe20003f24070 */
[----:B------:R-:W2:Y:S02]  /*19420*/  LDS.128 R24, [R56+0x10f0] ;  /* 0x0010f00038187984 */ /* 0x000ea40000000c00 */
[----:B------:R-:W-:Y:S02]  /*19430*/  IMAD.IADD R103, R103, 0x1, R99 ;  /* 0x0000000167677824 */ /* 0x000fe400078e0263 */
[----:B------:R-:W-:Y:S02]  /*19440*/  IMAD.IADD R106, R101, 0x1, R109 ;  /* 0x00000001656a7824 */ /* 0x000fe400078e026d */
[----:B------:R-:W-:Y:S01]  /*19450*/  IMAD.IADD R104, R35, 0x1, R111 ;  /* 0x0000000123687824 */ /* 0x000fe200078e026f */
[----:B------:R-:W-:Y:S01]  /*19460*/  ISETP.GT.AND.EX P0, PT, R103, R76, PT, P0 ;  /* 0x0000004c6700720c */ /* 0x000fe20003f04300 */
[----:B------:R-:W-:Y:S01]  /*19470*/  IMAD.IADD R35, R31, 0x1, R39 ;  /* 0x000000011f237824 */ /* 0x000fe200078e0227 */
[----:B------:R-:W-:Y:S01]  /*19480*/  ISETP.GT.AND.EX P2, PT, R106, R77, PT, P2 ;  /* 0x0000004d6a00720c */ /* 0x000fe20003f44320 */
[----:B------:R-:W-:Y:S01]  /*19490*/  IMAD.IADD R105, R43, 0x1, R105 ;  /* 0x000000012b697824 */ /* 0x000fe200078e0269 */
[----:B------:R-:W-:Y:S01]  /*194a0*/  SEL R38, R102, R74, P0 ;  /* 0x0000004a66267207 */ /* 0x000fe20000000000 */
[----:B------:R-:W-:Y:S01]  /*194b0*/  IMAD.IADD R107, R29, 0x1, R107 ;  /* 0x000000011d6b7824 */ /* 0x000fe200078e026b */
[----:B------:R-:W-:-:S02]  /*194c0*/  SEL R39, R100, R75, P2 ;  /* 0x0000004b64277207 */ /* 0x000fc40001000000 */
[----:B------:R-:W3:Y:S01]  /*194d0*/  LDS.64 R74, [R4+0x3d00] ;  /* 0x003d0000044a7984 */ /* 0x000ee20000000a00 */
[----:B------:R-:W-:Y:S01]  /*194e0*/  SEL R100, R103, R76, P0 ;  /* 0x0000004c67647207 */ /* 0x000fe20000000000 */
[----:B0-----:R-:W-:Y:S01]  /*194f0*/  IMAD R103, R71, R48, RZ ;  /* 0x0000003047677224 */ /* 0x001fe200078e02ff */
[----:B------:R-:W-:Y:S02]  /*19500*/  SEL R101, R106, R77, P2 ;  /* 0x0000004d6a657207 */ /* 0x000fe40001000000 */
[----:B------:R-:W0:Y:S01]  /*19510*/  LDS.64 R76, [R4+0x3d80] ;  /* 0x003d8000044c7984 */ /* 0x000e220000000a00 */
[----:B------:R-:W-:Y:S01]  /*19520*/  ISETP.GT.AND.EX P1, PT, R35, R32, PT, P1 ;  /* 0x000000202300720c */ /* 0x000fe20003f24310 */
[----:B------:R-:W-:Y:S01]  /*19530*/  IMAD R103, R49, R70, R103 ;  /* 0x0000004631677224 */ /* 0x000fe200078e0267 */
[----:B------:R-:W-:Y:S02]  /*19540*/  ISETP.GT.AND.EX P3, PT, R104, R93, PT, P3 ;  /* 0x0000005d6800720c */ /* 0x000fe40003f64330 */
[----:B------:R-:W-:Y:S01]  /*19550*/  SEL R92, R30, R92, P1 ;  /* 0x0000005c1e5c7207 */ /* 0x000fe20000800000 */
[----:B------:R-:W-:Y:S01]  /*19560*/  IMAD.WIDE.U32 R30, R70, R48, RZ ;  /* 0x00000030461e7225 */ /* 0x000fe200078e00ff */
[----:B------:R-:W-:-:S02]  /*19570*/  ISETP.GT.U32.AND P0, PT, R42, R91, PT ;  /* 0x0000005b2a00720c */ /* 0x000fc40003f04070 */
[----:B------:R-:W-:Y:S01]  /*19580*/  SEL R99, R34, R90, P3 ;  /* 0x0000005a22637207 */ /* 0x000fe20001800000 */
[----:B------:R-:W-:Y:S01]  /*19590*/  IMAD.IADD R29, R31, 0x1, R103 ;  /* 0x000000011f1d7824 */ /* 0x000fe200078e0267 */
[----:B------:R-:W-:Y:S01]  /*195a0*/  ISETP.GT.AND.EX P0, PT, R105, R94, PT, P0 ;  /* 0x0000005e6900720c */ /* 0x000fe20003f04300 */
[----:B-1----:R-:W-:Y:S01]  /*195b0*/  IMAD R31, R47, R48, RZ ;  /* 0x000000302f1f7224 */ /* 0x002fe200078e02ff */
[----:B------:R-:W-:Y:S02]  /*195c0*/  SEL R93, R104, R93, P3 ;  /* 0x0000005d685d7207 */ /* 0x000fe40001800000 */
[----:B------:R-:W-:Y:S01]  /*195d0*/  ISETP.GT.U32.AND P2, PT, R28, R95, PT ;  /* 0x0000005f1c00720c */ /* 0x000fe20003f44070 */
[----:B------:R-:W-:Y:S01]  /*195e0*/  IMAD R31, R49, R46, R31 ;  /* 0x0000002e311f7224 */ /* 0x000fe200078e021f */
[----:B------:R-:W-:Y:S02]  /*195f0*/  SEL R90, R35, R32, P1 ;  /* 0x00000020235a7207 */ /* 0x000fe40000800000 */
[----:B------:R-:W-:Y:S01]  /*19600*/  ISETP.GT.U32.AND P3, PT, R30, R97, PT ;  /* 0x000000611e00720c */ /* 0x000fe20003f64070 */
[----:B--2---:R-:W-:Y:S01]  /*19610*/  IMAD R35, R71, R24, RZ ;  /* 0x0000001847237224 */ /* 0x004fe200078e02ff */
[----:B------:R-:W-:Y:S01]  /*19620*/  SEL R91, R42, R91, P0 ;  /* 0x0000005b2a5b7207 */ /* 0x000fe20000000000 */
[----:B------:R-:W-:Y:S01]  /*19630*/  IMAD.WIDE.U32 R42, R46, R48, RZ ;  /* 0x000000302e2a7225 */ /* 0x000fe200078e00ff */
[----:B------:R-:W-:-:S02]  /*19640*/  ISETP.GT.AND.EX P2, PT, R107, R96, PT, P2 ;  /* 0x000000606b00720c */ /* 0x000fc40003f44320 */
[----:B------:R-:W-:Y:S01]  /*19650*/  SEL R94, R105, R94, P0 ;  /* 0x0000005e695e7207 */ /* 0x000fe20000000000 */
[C---:B------:R-:W-:Y:S01]  /*19660*/  IMAD.WIDE.U32 R102, R70.reuse, R24, RZ ;  /* 0x0000001846667225 */ /* 0x040fe200078e00ff */
[----:B------:R-:W-:Y:S02]  /*19670*/  ISETP.GT.AND.EX P1, PT, R29, R98, PT, P3 ;  /* 0x000000621d00720c */ /* 0x000fe40003f24330 */
[----:B------:R-:W-:Y:S01]  /*19680*/  SEL R96, R107, R96, P2 ;  /* 0x000000606b607207 */ /* 0x000fe20001000000 */
[----:B------:R-:W-:Y:S01]  /*19690*/  IMAD R105, R70, R25, R35 ;  /* 0x0000001946697224 */ /* 0x000fe200078e0223 */
[----:B------:R-:W-:Y:S01]  /*196a0*/  SEL R97, R30, R97, P1 ;  /* 0x000000611e617207 */ /* 0x000fe20000800000 */
[----:B------:R-:W-:Y:S01]  /*196b0*/  IMAD.IADD R32, R43, 0x1, R31 ;  /* 0x000000012b207824 */ /* 0x000fe200078e021f */
[----:B------:R-:W-:Y:S01]  /*196c0*/  SEL R98, R29, R98, P1 ;  /* 0x000000621d627207 */ /* 0x000fe20000800000 */
[-C--:B------:R-:W-:Y:S01]  /*196d0*/  IMAD R107, R47, R24.reuse, RZ ;  /* 0x000000182f6b7224 */ /* 0x080fe200078e02ff */
[----:B------:R-:W-:Y:S01]  /*196e0*/  ISETP.GT.U32.AND P1, PT, R102, R33, PT ;  /* 0x000000216600720c */ /* 0x000fe20003f24070 */
[----:B------:R-:W-:Y:S01]  /*196f0*/  IMAD.IADD R43, R103, 0x1, R105 ;  /* 0x00000001672b7824 */ /* 0x000fe200078e0269 */
[----:B------:R-:W-:Y:S01]  /*19700*/  ISETP.GT.U32.AND P0, PT, R42, R85, PT ;  /* 0x000000552a00720c */ /* 0x000fe20003f04070 */
[----:B------:R-:W-:Y:S01]  /*19710*/  IMAD.WIDE.U32 R34, R46, R24, RZ ;  /* 0x000000182e227225 */ /* 0x000fe200078e00ff */
[----:B------:R-:W-:-:S02]  /*19720*/  SEL R95, R28, R95, P2 ;  /* 0x0000005f1c5f7207 */ /* 0x000fc40001000000 */
[----:B------:R-:W-:Y:S01]  /*19730*/  ISETP.GT.AND.EX P1, PT, R43, R84, PT, P1 ;  /* 0x000000542b00720c */ /* 0x000fe20003f24310 */
[----:B------:R-:W-:Y:S01]  /*19740*/  IMAD R107, R46, R25, R107 ;  /* 0x000000192e6b7224 */ /* 0x000fe200078e026b */
[----:B------:R-:W-:Y:S01]  /*19750*/  ISETP.GT.U32.AND P2, PT, R34, R86, PT ;  /* 0x000000562200720c */ /* 0x000fe20003f44070 */
[----:B------:R-:W1:Y:S01]  /*19760*/  LDS.128 R28, [R56+0x20f0] ;  /* 0x0020f000381c7984 */ /* 0x000e620000000c00 */
[CC--:B------:R-:W-:Y:S01]  /*19770*/  ISETP.GT.AND.EX P0, PT, R32.reuse, R87.reuse, PT, P0 ;  /* 0x000000572000720c */ /* 0x0c0fe20003f04300 */
[----:B------:R-:W-:Y:S01]  /*19780*/  IMAD.IADD R35, R35, 0x1, R107 ;  /* 0x0000000123237824 */ /* 0x000fe200078e026b */
[----:B------:R-:W-:Y:S01]  /*19790*/  SEL R84, R43, R84, P1 ;  /* 0x000000542b547207 */ /* 0x000fe20000800000 */
[C---:B---3--:R-:W-:Y:S01]  /*197a0*/  IMAD R43, R75.reuse, R48, RZ ;  /* 0x000000304b2b7224 */ /* 0x048fe200078e02ff */
[----:B------:R-:W-:Y:S01]  /*197b0*/  SEL R87, R32, R87, P0 ;  /* 0x0000005720577207 */ /* 0x000fe20000000000 */
[----:B------:R-:W-:Y:S01]  /*197c0*/  IMAD R105, R75, R24, RZ ;  /* 0x000000184b697224 */ /* 0x000fe200078e02ff */
[----:B------:R-:W-:Y:S01]  /*197d0*/  ISETP.GT.AND.EX P2, PT, R35, R88, PT, P2 ;  /* 0x000000582300720c */ /* 0x000fe20003f44320 */
[----:B------:R-:W-:Y:S01]  /*197e0*/  IMAD R103, R49, R74, R43 ;  /* 0x0000004a31677224 */ /* 0x000fe200078e022b */
[----:B------:R-:W-:Y:S01]  /*197f0*/  SEL R102, R102, R33, P1 ;  /* 0x0000002166667207 */ /* 0x000fe20000800000 */
[----:B------:R-:W-:Y:S01]  /*19800*/  IMAD.WIDE.U32 R32, R74, R48, RZ ;  /* 0x000000304a207225 */ /* 0x000fe200078e00ff */
[----:B------:R-:W-:-:S02]  /*19810*/  SEL R88, R35, R88, P2 ;  /* 0x0000005823587207 */ /* 0x000fc40001000000 */
[----:B------:R-:W-:Y:S01]  /*19820*/  SEL R85, R42, R85, P0 ;  /* 0x000000552a557207 */ /* 0x000fe20000000000 */
[----:B0-----:R-:W-:Y:S01]  /*19830*/  IMAD R35, R77, R48, RZ ;  /* 0x000000304d237224 */ /* 0x001fe200078e02ff */
[----:B------:R-:W-:Y:S01]  /*19840*/  ISETP.GT.U32.AND P0, PT, R32, R89, PT ;  /* 0x000000592000720c */ /* 0x000fe20003f04070 */
        /* <DEDUP_REMOVED lines=13> */
[----:B------:R-:W0:Y:S01]  /*19920*/  LDS.128 R32, [R56+0x30f0] ;  /* 0x0030f00038207984 */ /* 0x000e220000000c00 */
[----:B------:R-:W-:Y:S01]  /*19930*/  IMAD R107, R77, R24, RZ ;  /* 0x000000184d6b7224 */ /* 0x000fe200078e02ff */
[----:B------:R-:W-:Y:S02]  /*19940*/  ISETP.GT.AND.EX P2, PT, R106, R83, PT, P2 ;  /* 0x000000536a00720c */ /* 0x000fe40003f44320 */
[C---:B------:R-:W-:Y:S01]  /*19950*/  ISETP.GT.AND.EX P1, PT, R43.reuse, R100, PT, P1 ;  /* 0x000000642b00720c */ /* 0x040fe20003f24310 */
[----:B------:R-:W-:Y:S01]  /*19960*/  IMAD R107, R76, R25, R107 ;  /* 0x000000194c6b7224 */ /* 0x000fe200078e026b */
[----:B------:R-:W-:Y:S01]  /*19970*/  SEL R83, R106, R83, P2 ;  /* 0x000000536a537207 */ /* 0x000fe20001000000 */
[----:B------:R-:W-:Y:S01]  /*19980*/  IMAD.WIDE.U32 R24, R76, R24, RZ ;  /* 0x000000184c187225 */ /* 0x000fe200078e00ff */
[----:B------:R-:W-:-:S02]  /*19990*/  SEL R100, R43, R100, P1 ;  /* 0x000000642b647207 */ /* 0x000fc40000800000 */
[----:B------:R-:W-:Y:S01]  /*199a0*/  SEL R48, R48, R38, P1 ;  /* 0x0000002630307207 */ /* 0x000fe20000800000 */
[----:B------:R-:W-:Y:S01]  /*199b0*/  IMAD.IADD R104, R25, 0x1, R107 ;  /* 0x0000000119687824 */ /* 0x000fe200078e026b */
[----:B------:R-:W-:Y:S01]  /*199c0*/  ISETP.GT.U32.AND P3, PT, R24, R39, PT ;  /* 0x000000271800720c */ /* 0x000fe20003f64070 */
[-C--:B-1----:R-:W-:Y:S01]  /*199d0*/  IMAD R43, R71, R28.reuse, RZ ;  /* 0x0000001c472b7224 */ /* 0x082fe200078e02ff */
[----:B------:R-:W-:Y:S01]  /*199e0*/  SEL R81, R42, R81, P2 ;  /* 0x000000512a517207 */ /* 0x000fe20001000000 */
[-C--:B------:R-:W-:Y:S01]  /*199f0*/  IMAD R103, R47, R28.reuse, RZ ;  /* 0x0000001c2f677224 */ /* 0x080fe200078e02ff */
[----:B------:R-:W-:Y:S01]  /*19a00*/  ISETP.GT.AND.EX P3, PT, R104, R101, PT, P3 ;  /* 0x000000656800720c */ /* 0x000fe20003f64330 */
[-C--:B------:R-:W-:Y:S02]  /*19a10*/  IMAD R43, R70, R29.reuse, R43 ;  /* 0x0000001d462b7224 */ /* 0x080fe400078e022b */
[----:B------:R-:W-:Y:S01]  /*19a20*/  IMAD R103, R46, R29, R103 ;  /* 0x0000001d2e677224 */ /* 0x000fe200078e0267 */
[----:B------:R-:W-:Y:S01]  /*19a30*/  SEL R49, R24, R39, P3 ;  /* 0x0000002718317207 */ /* 0x000fe20001800000 */
[----:B------:R-:W-:Y:S01]  /*19a40*/  IMAD.WIDE.U32 R38, R70, R28, RZ ;  /* 0x0000001c46267225 */ /* 0x000fe200078e00ff */
[----:B------:R-:W-:-:S03]  /*19a50*/  SEL R101, R104, R101, P3 ;  /* 0x0000006568657207 */ /* 0x000fc60001800000 */
[----:B------:R-:W-:Y:S01]  /*19a60*/  IMAD.WIDE.U32 R104, R46, R28, RZ ;  /* 0x0000001c2e687225 */ /* 0x000fe200078e00ff */
[----:B------:R-:W-:-:S03]  /*19a70*/  ISETP.GT.U32.AND P0, PT, R38, R36, PT ;  /* 0x000000242600720c */ /* 0x000fc60003f04070 */
[-C--:B------:R-:W-:Y:S01]  /*19a80*/  IMAD R107, R75, R28.reuse, RZ ;  /* 0x0000001c4b6b7224 */ /* 0x080fe200078e02ff */
[----:B------:R-:W-:Y:S01]  /*19a90*/  ISETP.GT.U32.AND P1, PT, R104, R37, PT ;  /* 0x000000256800720c */ /* 0x000fe20003f24070 */
[----:B------:R-:W-:Y:S02]  /*19aa0*/  IMAD.IADD R106, R39, 0x1, R43 ;  /* 0x00000001276a7824 */ /* 0x000fe400078e022b */
[----:B------:R-:W-:Y:S02]  /*19ab0*/  IMAD.IADD R105, R105, 0x1, R103 ;  /* 0x0000000169697824 */ /* 0x000fe400078e0267 */
[-C--:B------:R-:W-:Y:S01]  /*19ac0*/  IMAD R109, R77, R28.reuse, RZ ;  /* 0x0000001c4d6d7224 */ /* 0x080fe200078e02ff */
[-C--:B------:R-:W-:Y:S01]  /*19ad0*/  ISETP.GT.AND.EX P0, PT, R106, R41.reuse, PT, P0 ;  /* 0x000000296a00720c */ /* 0x080fe20003f04300 */
[----:B------:R-:W-:Y:S01]  /*19ae0*/  IMAD.WIDE.U32 R24, R74, R28, RZ ;  /* 0x0000001c4a187225 */ /* 0x000fe200078e00ff */
[CC--:B------:R-:W-:Y:S02]  /*19af0*/  ISETP.GT.AND.EX P1, PT, R105.reuse, R78.reuse, PT, P1 ;  /* 0x0000004e6900720c */ /* 0x0c0fe40003f24310 */
[----:B------:R-:W-:Y:S01]  /*19b00*/  SEL R106, R106, R41, P0 ;  /* 0x000000296a6a7207 */ /* 0x000fe20000000000 */
[----:B------:R-:W-:Y:S01]  /*19b10*/  IMAD R107, R74, R29, R107 ;  /* 0x0000001d4a6b7224 */ /* 0x000fe200078e026b */
[----:B------:R-:W-:Y:S01]  /*19b20*/  SEL R104, R104, R37, P1 ;  /* 0x0000002568687207 */ /* 0x000fe20000800000 */
[C---:B------:R-:W-:Y:S01]  /*19b30*/  IMAD R109, R76.reuse, R29, R109 ;  /* 0x0000001d4c6d7224 */ /* 0x040fe200078e026d */
[----:B------:R-:W-:Y:S01]  /*19b40*/  SEL R105, R105, R78, P1 ;  /* 0x0000004e69697207 */ /* 0x000fe20000800000 */
[----:B------:R-:W-:Y:S01]  /*19b50*/  IMAD.WIDE.U32 R28, R76, R28, RZ ;  /* 0x0000001c4c1c7225 */ /* 0x000fe200078e00ff */
[----:B------:R-:W-:-:S03]  /*19b60*/  ISETP.GT.U32.AND P2, PT, R24, R79, PT ;  /* 0x0000004f1800720c */ /* 0x000fc60003f44070 */
[----:B------:R-:W-:Y:S01]  /*19b70*/  IMAD.IADD R103, R25, 0x1, R107 ;  /* 0x0000000119677824 */ /* 0x000fe200078e026b */
[----:B------:R-:W-:Y:S01]  /*19b80*/  SEL R107, R38, R36, P0 ;  /* 0x00000024266b7207 */ /* 0x000fe20000000000 */
[-C--:B0-----:R-:W-:Y:S01]  /*19b90*/  IMAD R25, R71, R32.reuse, RZ ;  /* 0x0000002047197224 */ /* 0x081fe200078e02ff */
[----:B------:R-:W0:Y:S01]  /*19ba0*/  LDS.128 R36, [R56+0x40f0] ;  /* 0x0040f00038247984 */ /* 0x000e220000000c00 */
[----:B------:R-:W-:Y:S01]  /*19bb0*/  IMAD.IADD R108, R29, 0x1, R109 ;  /* 0x000000011d6c7824 */ /* 0x000fe200078e026d */
[----:B------:R-:W-:Y:S01]  /*19bc0*/  ISETP.GT.U32.AND P3, PT, R28, R99, PT ;  /* 0x000000631c00720c */ /* 0x000fe20003f64070 */
[----:B------:R-:W-:Y:S01]  /*19bd0*/  IMAD.WIDE.U32 R42, R70, R32, RZ ;  /* 0x00000020462a7225 */ /* 0x000fe200078e00ff */
[----:B------:R-:W-:Y:S02]  /*19be0*/  ISETP.GT.AND.EX P2, PT, R103, R80, PT, P2 ;  /* 0x000000506700720c */ /* 0x000fe40003f44320 */
[----:B------:R-:W-:Y:S01]  /*19bf0*/  ISETP.GT.AND.EX P3, PT, R108, R93, PT, P3 ;  /* 0x0000005d6c00720c */ /* 0x000fe20003f64330 */
[----:B------:R-:W-:Y:S01]  /*19c00*/  IMAD R25, R70, R33, R25 ;  /* 0x0000002146197224 */ /* 0x000fe200078e0219 */
[----:B------:R-:W-:Y:S01]  /*19c10*/  ISETP.GT.U32.AND P0, PT, R42, R40, PT ;  /* 0x000000282a00720c */ /* 0x000fe20003f04070 */
[-C--:B------:R-:W-:Y:S01]  /*19c20*/  IMAD R41, R47, R32.reuse, RZ ;  /* 0x000000202f297224 */ /* 0x080fe200078e02ff */
        /* <DEDUP_REMOVED lines=11> */
[----:B------:R-:W1:Y:S01]  /*19ce0*/  LDS.128 R40, [R56+0x50f0] ;  /* 0x0050f00038287984 */ /* 0x000e620000000c00 */
[----:B------:R-:W-:Y:S01]  /*19cf0*/  IMAD R113, R77, R32, RZ ;  /* 0x000000204d717224 */ /* 0x000fe200078e02ff */
[----:B------:R-:W-:Y:S01]  /*19d00*/  ISETP.GT.U32.AND P1, PT, R28, R60, PT ;  /* 0x0000003c1c00720c */ /* 0x000fe20003f24070 */
[----:B------:R-:W-:Y:S01]  /*19d10*/  IMAD.WIDE.U32 R24, R74, R32, RZ ;  /* 0x000000204a187225 */ /* 0x000fe200078e00ff */
[----:B------:R-:W-:Y:S02]  /*19d20*/  SEL R80, R109, R44, P0 ;  /* 0x0000002c6d507207 */ /* 0x000fe40000000000 */
[----:B------:R-:W-:Y:S01]  /*19d30*/  ISETP.GT.AND.EX P1, PT, R110, R61, PT, P1 ;  /* 0x0000003d6e00720c */ /* 0x000fe20003f24310 */
[-C--:B------:R-:W-:Y:S01]  /*19d40*/  IMAD R111, R74, R33.reuse, R111 ;  /* 0x000000214a6f7224 */ /* 0x080fe200078e026f */
        /* <DEDUP_REMOVED lines=8> */
[-C--:B0-----:R-:W-:Y:S01]  /*19dd0*/  IMAD R29, R71, R36.reuse, RZ ;  /* 0x00000024471d7224 */ /* 0x081fe200078e02ff */
[CC--:B------:R-:W-:Y:S01]  /*19de0*/  ISETP.GT.AND.EX P2, PT, R108.reuse, R67.reuse, PT, P2 ;  /* 0x000000436c00720c */ /* 0x0c0fe20003f44320 */
[----:B------:R-:W-:Y:S01]  /*19df0*/  IMAD R111, R47, R36, RZ ;  /* 0x000000242f6f7224 */ /* 0x000fe200078e02ff */
[----:B------:R-:W-:Y:S01]  /*19e00*/  ISETP.GT.AND.EX P3, PT, R25, R90, PT, P3 ;  /* 0x0000005a1900720c */ /* 0x000fe20003f64330 */
[-C--:B------:R-:W-:Y:S01]  /*19e10*/  IMAD R115, R75, R36.reuse, RZ ;  /* 0x000000244b737224 */ /* 0x080fe200078e02ff */
[----:B------:R-:W-:Y:S01]  /*19e20*/  SEL R67, R108, R67, P2 ;  /* 0x000000436c437207 */ /* 0x000fe20001000000 */
[----:B------:R-:W-:Y:S01]  /*19e30*/  IMAD R117, R77, R36, RZ ;  /* 0x000000244d757224 */ /* 0x000fe200078e02ff */
[----:B------:R-:W-:Y:S01]  /*19e40*/  SEL R66, R24, R66, P2 ;  /* 0x0000004218427207 */ /* 0x000fe20001000000 */
[----:B------:R-:W-:Y:S01]  /*19e50*/  IMAD.WIDE.U32 R108, R46, R36, RZ ;  /* 0x000000242e6c7225 */ /* 0x000fe200078e00ff */
[----:B------:R-:W-:-:S02]  /*19e60*/  SEL R110, R25, R90, P3 ;  /* 0x0000005a196e7207 */ /* 0x000fc40001800000 */
[----:B------:R-:W-:Y:S01]  /*19e70*/  SEL R32, R32, R92, P3 ;  /* 0x0000005c20207207 */ /* 0x000fe20001800000 */
[-C--:B------:R-:W-:Y:S01]  /*19e80*/  IMAD R33, R70, R37.reuse, R29 ;  /* 0x0000002546217224 */ /* 0x080fe200078e021d */
[----:B------:R-:W-:Y:S01]  /*19e90*/  ISETP.GT.U32.AND P1, PT, R108, R62, PT ;  /* 0x0000003e6c00720c */ /* 0x000fe20003f24070 */
[----:B------:R-:W-:Y:S02]  /*19ea0*/  IMAD R111, R46, R37, R111 ;  /* 0x000000252e6f7224 */ /* 0x000fe400078e026f */
[----:B------:R-:W-:-:S04]  /*19eb0*/  IMAD.WIDE.U32 R112, R70, R36, RZ ;  /* 0x0000002446707225 */ /* 0x000fc800078e00ff */
[----:B------:R-:W-:Y:S01]  /*19ec0*/  IMAD.WIDE.U32 R24, R74, R36, RZ ;  /* 0x000000244a187225 */ /* 0x000fe200078e00ff */
[----:B------:R-:W-:-:S03]  /*19ed0*/  ISETP.GT.U32.AND P0, PT, R112, R45, PT ;  /* 0x0000002d7000720c */ /* 0x000fc60003f04070 */
[-C--:B------:R-:W-:Y:S01]  /*19ee0*/  IMAD R115, R74, R37.reuse, R115 ;  /* 0x000000254a737224 */ /* 0x080fe200078e0273 */
[----:B------:R-:W-:Y:S01]  /*19ef0*/  ISETP.GT.U32.AND P2, PT, R24, R68, PT ;  /* 0x000000441800720c */ /* 0x000fe20003f44070 */
[C---:B------:R-:W-:Y:S02]  /*19f00*/  IMAD R117, R76.reuse, R37, R117 ;  /* 0x000000254c757224 */ /* 0x040fe400078e0275 */
[----:B------:R-:W-:Y:S02]  /*19f10*/  IMAD.WIDE.U32 R28, R76, R36, RZ ;  /* 0x000000244c1c7225 */ /* 0x000fe400078e00ff */
[----:B------:R-:W0:Y:S02]  /*19f20*/  LDS.64 R36, [R4+0x3e00] ;  /* 0x003e000004247984 */ /* 0x000e240000000a00 */
[----:B------:R-:W-:Y:S01]  /*19f30*/  IMAD.IADD R111, R109, 0x1, R111 ;  /* 0x000000016d6f7824 */ /* 0x000fe200078e026f */
[----:B------:R-:W-:Y:S01]  /*19f40*/  ISETP.GT.U32.AND P3, PT, R28, R91, PT ;  /* 0x0000005b1c00720c */ /* 0x000fe20003f64070 */
[----:B------:R-:W-:-:S02]  /*19f50*/  IMAD.IADD R109, R29, 0x1, R117 ;  /* 0x000000011d6d7824 */ /* 0x000fc400078e0275 */
[----:B------:R-:W-:Y:S01]  /*19f60*/  IMAD.IADD R113, R113, 0x1, R33 ;  /* 0x0000000171717824 */ /* 0x000fe200078e0221 */
[----:B------:R-:W-:Y:S01]  /*19f70*/  ISETP.GT.AND.EX P1, PT, R111, R64, PT, P1 ;  /* 0x000000406f00720c */ /* 0x000fe20003f24310 */
[----:B------:R-:W-:Y:S01]  /*19f80*/  IMAD.IADD R33, R25, 0x1, R115 ;  /* 0x0000000119217824 */ /* 0x000fe200078e0273 */
[----:B------:R-:W-:Y:S01]  /*19f90*/  ISETP.GT.AND.EX P3, PT, R109, R94, PT, P3 ;  /* 0x0000005e6d00720c */ /* 0x000fe20003f64330 */
[----:B-1----:R-:W-:Y:S01]  /*19fa0*/  IMAD R25, R71, R40, RZ ;  /* 0x0000002847197224 */ /* 0x002fe200078e02ff */
[----:B------:R-:W-:Y:S02]  /*19fb0*/  SEL R62, R108, R62, P1 ;  /* 0x0000003e6c3e7207 */ /* 0x000fe40000800000 */
[----:B------:R-:W-:Y:S01]  /*19fc0*/  SEL R28, R28, R91, P3 ;  /* 0x0000005b1c1c7207 */ /* 0x000fe20001800000 */
[----:B------:R-:W-:Y:S01]  /*19fd0*/  IMAD R91, R47, R40, RZ ;  /* 0x000000282f5b7224 */ /* 0x000fe200078e02ff */
[----:B------:R-:W-:Y:S01]  /*19fe0*/  ISETP.GT.AND.EX P2, PT, R33, R72, PT, P2 ;  /* 0x000000482100720c */ /* 0x000fe20003f44320 */
[C---:B------:R-:W-:Y:S01]  /*19ff0*/  IMAD R47, R70.reuse, R41, R25 ;  /* 0x00000029462f7224 */ /* 0x040fe200078e0219 */
[----:B------:R-:W-:Y:S01]  /*1a000*/  SEL R64, R111, R64, P1 ;  /* 0x000000406f407207 */ /* 0x000fe20000800000 */
[----:B------:R-:W-:Y:S01]  /*1a010*/  IMAD.WIDE.U32 R70, R70, R40, RZ ;  /* 0x0000002846467225 */ /* 0x000fe200078e00ff */
[----:B------:R-:W-:-:S02]  /*1a020*/  SEL R33, R33, R72, P2 ;  /* 0x0000004821217207 */ /* 0x000fc40001000000 */
[----:B------:R-:W-:Y:S01]  /*1a030*/  ISETP.GT.AND.EX P0, PT, R113, R58, PT, P0 ;  /* 0x0000003a7100720c */ /* 0x000fe20003f04300 */
[----:B------:R-:W-:Y:S01]  /*1a040*/  IMAD.IADD R72, R71, 0x1, R47 ;  /* 0x0000000147487824 */ /* 0x000fe200078e022f */
[----:B------:R-:W-:Y:S01]  /*1a050*/  ISETP.GT.U32.AND P1, PT, R70, R57, PT ;  /* 0x000000394600720c */ /* 0x000fe20003f24070 */
[----:B------:R-:W-:Y:S01]  /*1a060*/  IMAD R25, R75, R40, RZ ;  /* 0x000000284b197224 */ /* 0x000fe200078e02ff */
[----:B------:R-:W-:Y:S01]  /*1a070*/  SEL R56, R113, R58, P0 ;  /* 0x0000003a71387207 */ /* 0x000fe20000000000 */
[----:B------:R-:W-:Y:S01]  /*1a080*/  IMAD R113, R77, R40, RZ ;  /* 0x000000284d717224 */ /* 0x000fe200078e02ff */
[----:B------:R-:W-:Y:S01]  /*1a090*/  ISETP.GT.AND.EX P1, PT, R72, R59, PT, P1 ;  /* 0x0000003b4800720c */ /* 0x000fe20003f24310 */
[----:B------:R-:W-:Y:S01]  /*1a0a0*/  IMAD R111, R46, R41, R91 ;  /* 0x000000292e6f7224 */ /* 0x000fe200078e025b */
[----:B------:R-:W-:Y:S01]  /*1a0b0*/  SEL R29, R24, R68, P2 ;  /* 0x00000044181d7207 */ /* 0x000fe20001000000 */
[----:B------:R-:W-:Y:S01]  /*1a0c0*/  IMAD.WIDE.U32 R90, R46, R40, RZ ;  /* 0x000000282e5a7225 */ /* 0x000fe200078e00ff */
[----:B------:R-:W-:-:S02]  /*1a0d0*/  SEL R72, R72, R59, P1 ;  /* 0x0000003b48487207 */ /* 0x000fc40000800000 */
[----:B------:R-:W1:Y:S01]  /*1a0e0*/  LDS.64 R58, [R4+0x3e80] ;  /* 0x003e8000043a7984 */ /* 0x000e620000000a00 */
[----:B------:R-:W-:Y:S01]  /*1a0f0*/  IMAD R77, R74, R41, R25 ;  /* 0x000000294a4d7224 */ /* 0x000fe200078e0219 */
        /* <DEDUP_REMOVED lines=9> */
[----:B------:R-:W-:-:S02]  /*1a190*/  IMAD.IADD R40, R91, 0x1, R111 ;  /* 0x000000015b287824 */ /* 0x000fc400078e026f */
        /* <DEDUP_REMOVED lines=43> */
[----:B------:R-:W-:Y:S01]  /*1a450*/  IMAD R91, R36, R39, R91 ;  /* 0x00000027245b7224 */ /* 0x000fe200078e025b */
[----:B------:R-:W-:Y:S01]  /*1a460*/  ISETP.GT.U32.AND P2, PT, R68, R45, PT ;  /* 0x0000002d4400720c */ /* 0x000fe20003f44070 */
[----:B------:R-:W-:Y:S01]  /*1a470*/  IMAD R95, R36, R43, R37 ;  /* 0x0000002b245f7224 */ /* 0x000fe200078e0225 */
[----:B------:R-:W-:Y:S01]  /*1a480*/  SEL R25, R24, R78, P1 ;  /* 0x0000004e18197207 */ /* 0x000fe20000800000 */
[----:B------:R-:W-:Y:S01]  /*1a490*/  IMAD.WIDE.U32 R36, R36, R42, RZ ;  /* 0x0000002a24247225 */ /* 0x000fe200078e00ff */
[----:B------:R-:W-:Y:S02]  /*1a4a0*/  SEL R24, R73, R80, P1 ;  /* 0x0000005049187207 */ /* 0x000fe40000800000 */
[----:B------:R-:W-:Y:S01]  /*1a4b0*/  SEL R78, R75, R106, P3 ;  /* 0x0000006a4b4e7207 */ /* 0x000fe20001800000 */
[----:B------:R-:W-:Y:S01]  /*1a4c0*/  IMAD.IADD R71, R69, 0x1, R91 ;  /* 0x0000000145477824 */ /* 0x000fe200078e025b */
[----:B------:R-:W-:Y:S01]  /*1a4d0*/  ISETP.GT.U32.AND P0, PT, R36, R57, PT ;  /* 0x000000392400720c */ /* 0x000fe20003f04070 */
[----:B------:R-:W-:-:S02]  /*1a4e0*/  IMAD.IADD R69, R37, 0x1, R95 ;  /* 0x0000000125457824 */ /* 0x000fc400078e025f */
[----:B-1----:R-:W-:Y:S01]  /*1a4f0*/  IMAD R37, R59, R50, RZ ;  /* 0x000000323b257224 */ /* 0x002fe200078e02ff */
[----:B------:R-:W-:Y:S01]  /*1a500*/  ISETP.GT.AND.EX P2, PT, R71, R56, PT, P2 ;  /* 0x000000384700720c */ /* 0x000fe20003f44320 */
[----:B------:R-:W-:Y:S01]  /*1a510*/  IMAD.WIDE.U32 R94, R58, R50, RZ ;  /* 0x000000323a5e7225 */ /* 0x000fe200078e00ff */
[----:B------:R-:W-:Y:S02]  /*1a520*/  ISETP.GT.AND.EX P1, PT, R69, R72, PT, P0 ;  /* 0x000000484500720c */ /* 0x000fe40003f24300 */
[----:B------:R-:W-:Y:S01]  /*1a530*/  SEL R73, R68, R45, P2 ;  /* 0x0000002d44497207 */ /* 0x000fe20001000000 */
[----:B------:R-:W-:Y:S01]  /*1a540*/  IMAD R45, R58, R51, R37 ;  /* 0x000000333a2d7224 */ /* 0x000fe200078e0225 */
[----:B------:R-:W-:Y:S01]  /*1a550*/  SEL R68, R36, R57, P1 ;  /* 0x0000003924447207 */ /* 0x000fe20000800000 */
[-C--:B------:R-:W-:Y:S01]  /*1a560*/  IMAD R57, R59, R26.reuse, RZ ;  /* 0x0000001a3b397224 */ /* 0x080fe200078e02ff */
[----:B------:R-:W-:Y:S01]  /*1a570*/  ISETP.GT.U32.AND P0, PT, R94, R85, PT ;  /* 0x000000555e00720c */ /* 0x000fe20003f04070 */
[----:B------:R-:W-:Y:S01]  /*1a580*/  IMAD.IADD R84, R95, 0x1, R45 ;  /* 0x000000015f547824 */ /* 0x000fe200078e022d */
[----:B------:R-:W0:Y:S01]  /*1a590*/  LDS.64 R36, [R4+0x3f00] ;  /* 0x003f000004247984 */ /* 0x000e220000000a00 */
[----:B------:R-:W-:Y:S01]  /*1a5a0*/  IMAD.WIDE.U32 R90, R58, R26, RZ ;  /* 0x0000001a3a5a7225 */ /* 0x000fe200078e00ff */
[----:B------:R-:W-:-:S02]  /*1a5b0*/  SEL R70, R71, R56, P2 ;  /* 0x0000003847467207 */ /* 0x000fc40001000000 */
[----:B------:R-:W-:Y:S01]  /*1a5c0*/  ISETP.GT.AND.EX P0, PT, R84, R87, PT, P0 ;  /* 0x000000575400720c */ /* 0x000fe20003f04300 */
        /* <DEDUP_REMOVED lines=18> */
[----:B------:R-:W-:-:S02]  /*1a6f0*/  IMAD.IADD R90, R95, 0x1, R71 ;  /* 0x000000015f5a7824 */ /* 0x000fc400078e0247 */
[C---:B------:R-:W-:Y:S01]  /*1a700*/  IMAD R91, R59.reuse, R38, RZ ;  /* 0x000000263b5b7224 */ /* 0x040fe200078e02ff */
        /* <DEDUP_REMOVED lines=8> */
[----:B------:R-:W-:Y:S01]  /*1a790*/  IMAD R61, R58, R43, R59 ;  /* 0x0000002b3a3d7224 */ /* 0x000fe200078e023b */
[----:B------:R-:W-:Y:S01]  /*1a7a0*/  ISETP.GT.U32.AND P1, PT, R74, R62, PT ;  /* 0x0000003e4a00720c */ /* 0x000fe20003f24070 */
[----:B------:R-:W-:Y:S01]  /*1a7b0*/  IMAD.WIDE.U32 R58, R58, R42, RZ ;  /* 0x0000002a3a3a7225 */ /* 0x000fe200078e00ff */
[----:B------:R-:W-:-:S03]  /*1a7c0*/  SEL R80, R80, R105, P2 ;  /* 0x0000006950507207 */ /* 0x000fc60001000000 */
[----:B------:R-:W-:Y:S01]  /*1a7d0*/  IMAD.IADD R56, R59, 0x1, R61 ;  /* 0x000000013b387824 */ /* 0x000fe200078e023d */
[----:B------:R-:W-:Y:S01]  /*1a7e0*/  ISETP.GT.U32.AND P0, PT, R58, R63, PT ;  /* 0x0000003f3a00720c */ /* 0x000fe20003f04070 */
[----:B0-----:R-:W-:Y:S02]  /*1a7f0*/  IMAD R95, R37, R30, RZ ;  /* 0x0000001e255f7224 */ /* 0x001fe400078e02ff */
[----:B------:R-:W-:Y:S01]  /*1a800*/  IMAD.IADD R69, R75, 0x1, R91 ;  /* 0x000000014b457824 */ /* 0x000fe200078e025b */
[----:B------:R-:W-:Y:S01]  /*1a810*/  ISETP.GT.AND.EX P0, PT, R56, R65, PT, P0 ;  /* 0x000000413800720c */ /* 0x000fe20003f04300 */
[C---:B------:R-:W-:Y:S02]  /*1a820*/  IMAD R71, R37.reuse, R50, RZ ;  /* 0x0000003225477224 */ /* 0x040fe400078e02ff */
[----:B------:R-:W-:Y:S01]  /*1a830*/  IMAD R91, R37, R26, RZ ;  /* 0x0000001a255b7224 */ /* 0x000fe200078e02ff */
[----:B------:R-:W-:Y:S01]  /*1a840*/  SEL R72, R58, R63, P0 ;  /* 0x0000003f3a487207 */ /* 0x000fe20000000000 */
[C---:B------:R-:W-:Y:S01]  /*1a850*/  IMAD.WIDE.U32 R60, R36.reuse, R30, RZ ;  /* 0x0000001e243c7225 */ /* 0x040fe200078e00ff */
[----:B------:R0:W1:Y:S01]  /*1a860*/  LDS.64 R58, [R4+0x3f80] ;  /* 0x003f8000043a7984 */ /* 0x0000620000000a00 */
[----:B------:R-:W-:Y:S02]  /*1a870*/  BAR.SYNC.DEFER_BLOCKING 0x0 ;  /* 0x0000000000007b1d */ /* 0x000fe40000010000 */
[C---:B------:R-:W-:Y:S01]  /*1a880*/  IMAD R95, R36.reuse, R31, R95 ;  /* 0x0000001f245f7224 */ /* 0x040fe200078e025f */
[----:B------:R-:W-:Y:S01]  /*1a890*/  ISETP.GT.AND.EX P2, PT, R69, R64, PT, P1 ;  /* 0x000000404500720c */ /* 0x000fe20003f44310 */
[----:B------:R-:W-:Y:S01]  /*1a8a0*/  IMAD.WIDE.U32 R106, R36, R50, RZ ;  /* 0x00000032246a7225 */ /* 0x000fe200078e00ff */
[----:B------:R-:W-:-:S02]  /*1a8b0*/  ISETP.GT.U32.AND P1, PT, R60, R79, PT ;  /* 0x0000004f3c00720c */ /* 0x000fc40003f24070 */
        /* <DEDUP_REMOVED lines=26> */
[----:B------:R-:W-:Y:S01]  /*1aa60*/  IMAD R65, R36, R35, R65 ;  /* 0x0000002324417224 */ /* 0x000fe200078e0241 */
[----:B------:R-:W-:Y:S01]  /*1aa70*/  SEL R92, R92, R103, P1 ;  /* 0x000000675c5c7207 */ /* 0x000fe20000800000 */
[----:B------:R-:W-:Y:S01]  /*1aa80*/  IMAD R91, R36, R43, R37 ;  /* 0x0000002b245b7224 */ /* 0x000fe200078e0225 */
[----:B------:R-:W-:Y:S01]  /*1aa90*/  ISETP.GT.U32.AND P0, PT, R62, R66, PT ;  /* 0x000000423e00720c */ /* 0x000fe20003f04070 */
[----:B------:R-:W-:-:S04]  /*1aaa0*/  IMAD.WIDE.U32 R36, R36, R42, RZ ;  /* 0x0000002a24247225 */ /* 0x000fc800078e00ff */
[----:B------:R-:W-:Y:S01]  /*1aab0*/  IMAD.IADD R84, R61, 0x1, R71 ;  /* 0x000000013d547824 */ /* 0x000fe200078e0247 */
[----:B------:R-:W-:Y:S01]  /*1aac0*/  ISETP.GT.U32.AND P3, PT, R36, R77, PT ;  /* 0x0000004d2400720c */ /* 0x000fe20003f64070 */
[----:B------:R-:W-:Y:S02]  /*1aad0*/  IMAD.IADD R37, R37, 0x1, R91 ;  /* 0x0000000125257824 */ /* 0x000fe400078e025b */
[----:B0-----:R-:W-:Y:S01]  /*1aae0*/  IMAD.IADD R4, R63, 0x1, R65 ;  /* 0x000000013f047824 */ /* 0x001fe200078e0241 */
[----:B------:R-:W-:Y:S01]  /*1aaf0*/  ISETP.GT.AND.EX P1, PT, R84, R33, PT, P2 ;  /* 0x000000215400720c */ /* 0x000fe20003f24320 */
[----:B-1----:R-:W-:Y:S01]  /*1ab00*/  IMAD R61, R59, R30, RZ ;  /* 0x0000001e3b3d7224 */ /* 0x002fe200078e02ff */
[----:B------:R-:W-:Y:S01]  /*1ab10*/  ISETP.GT.AND.EX P2, PT, R37, R76, PT, P3 ;  /* 0x0000004c2500720c */ /* 0x000fe20003f44330 */
[C---:B------:R-:W-:Y:S01]  /*1ab20*/  IMAD R65, R59.reuse, R38, RZ ;  /* 0x000000263b417224 */ /* 0x040fe200078e02ff */
[----:B------:R-:W-:Y:S01]  /*1ab30*/  SEL R91, R60, R29, P1 ;  /* 0x0000001d3c5b7207 */ /* 0x000fe20000800000 */
[C---:B------:R-:W-:Y:S01]  /*1ab40*/  IMAD R29, R59.reuse, R50, RZ ;  /* 0x000000323b1d7224 */ /* 0x040fe200078e02ff */
[----:B------:R-:W-:Y:S01]  /*1ab50*/  SEL R84, R84, R33, P1 ;  /* 0x0000002154547207 */ /* 0x000fe20000800000 */
[----:B------:R-:W-:Y:S01]  /*1ab60*/  IMAD R33, R59, R26, RZ ;  /* 0x0000001a3b217224 */ /* 0x000fe200078e02ff */
[----:B------:R-:W-:Y:S01]  /*1ab70*/  ISETP.GT.AND.EX P0, PT, R4, R67, PT, P0 ;  /* 0x000000430400720c */ /* 0x000fe20003f04300 */
[----:B------:R-:W0:Y:S01]  /*1ab80*/  LDC R60, c[0x0][0x39c] ;  /* 0x0000e700ff3c7b82 */ /* 0x000e220000000800 */
[----:B------:R-:W-:Y:S01]  /*1ab90*/  SEL R77, R36, R77, P2 ;  /* 0x0000004d244d7207 */ /* 0x000fe20001000000 */
[C---:B------:R-:W-:Y:S01]  /*1aba0*/  IMAD R29, R58.reuse, R51, R29 ;  /* 0x000000333a1d7224 */ /* 0x040fe200078e021d */
        /* <DEDUP_REMOVED lines=9> */
[----:B------:R-:W-:Y:S02]  /*1ac40*/  IMAD R27, R59, R34, RZ ;  /* 0x000000223b1b7224 */ /* 0x000fe400078e02ff */
[----:B------:R-:W-:-:S04]  /*1ac50*/  IMAD.WIDE.U32 R30, R58, R30, RZ ;  /* 0x0000001e3a1e7225 */ /* 0x000fc800078e00ff */
[----:B------:R-:W-:Y:S01]  /*1ac60*/  IMAD R67, R59, R42, RZ ;  /* 0x0000002a3b437224 */ /* 0x000fe200078e02ff */
[----:B------:R-:W-:Y:S01]  /*1ac70*/  ISETP.GT.U32.AND P0, PT, R30, R99, PT ;  /* 0x000000631e00720c */ /* 0x000fe20003f04070 */
[----:B------:R-:W-:Y:S02]  /*1ac80*/  IMAD.IADD R56, R37, 0x1, R33 ;  /* 0x0000000125387824 */ /* 0x000fe400078e0221 */
[----:B------:R-:W-:Y:S02]  /*1ac90*/  IMAD.IADD R59, R51, 0x1, R29 ;  /* 0x00000001333b7824 */ /* 0x000fe400078e021d */
[----:B------:R-:W-:Y:S01]  /*1aca0*/  IMAD R65, R58, R39, R65 ;  /* 0x000000273a417224 */ /* 0x000fe200078e0241 */
        /* <DEDUP_REMOVED lines=8> */
[----:B------:R-:W-:Y:S01]  /*1ad30*/  IMAD.WIDE.U32 R34, R58, R34, RZ ;  /* 0x000000223a227225 */ /* 0x000fe200078e00ff */
[----:B------:R-:W-:Y:S02]  /*1ad40*/  SEL R59, R59, R100, P1 ;  /* 0x000000643b3b7207 */ /* 0x000fe40000800000 */
        /* <DEDUP_REMOVED lines=8> */
[----:B------:R-:W-:Y:S01]  /*1add0*/  IMAD.IADD R31, R35, 0x1, R63 ;  /* 0x00000001231f7824 */ /* 0x000fe200078e023f */
[-C--:B------:R-:W-:Y:S01]  /*1ade0*/  ISETP.GT.U32.AND P3, PT, R26, R47.reuse, PT ;  /* 0x0000002f1a00720c */ /* 0x080fe20003f64070 */
[----:B------:R-:W-:Y:S01]  /*1adf0*/  IMAD.IADD R27, R27, 0x1, R67 ;  /* 0x000000011b1b7824 */ /* 0x000fe200078e0243 */
[----:B------:R-:W-:Y:S01]  /*1ae00*/  ISETP.GT.AND.EX P0, PT, R29, R46, PT, P2 ;  /* 0x0000002e1d00720c */ /* 0x000fe20003f04320 */
[C---:B0-----:R-:W-:Y:S01]  /*1ae10*/  IMAD R2, R60.reuse, 0x20, R2 ;  /* 0x000000203c027824 */ /* 0x041fe200078e0202 */
[----:B------:R-:W-:Y:S01]  /*1ae20*/  ISETP.GT.AND.EX P1, PT, R31, R110, PT, P1 ;  /* 0x0000006e1f00720c */ /* 0x000fe20003f24310 */
[C---:B------:R-:W-:Y:S01]  /*1ae30*/  IMAD R7, R60.reuse, 0x20, R7 ;  /* 0x000000203c077824 */ /* 0x040fe200078e0207 */
[----:B------:R-:W-:Y:S01]  /*1ae40*/  ISETP.GT.AND.EX P2, PT, R27, R96, PT, P3 ;  /* 0x000000601b00720c */ /* 0x000fe20003f44330 */
[----:B------:R-:W-:Y:S01]  /*1ae50*/  IMAD R8, R60, 0x20, R8 ;  /* 0x000000203c087824 */ /* 0x000fe200078e0208 */
[----:B------:R-:W-:Y:S01]  /*1ae60*/  SEL R111, R34, R32, P1 ;  /* 0x00000020226f7207 */ /* 0x000fe20000800000 */
[C---:B------:R-:W-:Y:S01]  /*1ae70*/  IMAD R9, R60.reuse, 0x20, R9 ;  /* 0x000000203c097824 */ /* 0x040fe200078e0209 */
[----:B------:R-:W-:Y:S01]  /*1ae80*/  SEL R110, R31, R110, P1 ;  /* 0x0000006e1f6e7207 */ /* 0x000fe20000800000 */
[----:B------:R-:W-:Y:S01]  /*1ae90*/  IMAD R10, R60, 0x20, R10 ;  /* 0x000000203c0a7824 */ /* 0x000fe200078e020a */
[----:B------:R-:W-:Y:S01]  /*1aea0*/  SEL R102, R38, R28, P0 ;  /* 0x0000001c26667207 */ /* 0x000fe20000000000 */
[----:B------:R-:W-:Y:S01]  /*1aeb0*/  IMAD R11, R60, 0x20, R11 ;  /* 0x000000203c0b7824 */ /* 0x000fe200078e020b */
[----:B------:R-:W-:Y:S01]  /*1aec0*/  SEL R99, R26, R47, P2 ;  /* 0x0000002f1a637207 */ /* 0x000fe20001000000 */
[C---:B------:R-:W-:Y:S01]  /*1aed0*/  IMAD R12, R60.reuse, 0x20, R12 ;  /* 0x000000203c0c7824 */ /* 0x040fe200078e020c */
[----:B------:R-:W-:Y:S01]  /*1aee0*/  SEL R106, R29, R46, P0 ;  /* 0x0000002e1d6a7207 */ /* 0x000fe20000000000 */
[----:B------:R-:W-:Y:S01]  /*1aef0*/  IMAD R13, R60, 0x20, R13 ;  /* 0x000000203c0d7824 */ /* 0x000fe200078e020d */
[----:B------:R-:W-:Y:S01]  /*1af00*/  SEL R96, R27, R96, P2 ;  /* 0x000000601b607207 */ /* 0x000fe20001000000 */
[----:B------:R-:W-:Y:S06]  /*1af10*/  BRA.U !UP0, `(.L_x_76) ;  /* 0xfffffe5508907547 */ /* 0x000fec000b83ffff */
.L_x_0:
[----:B------:R-:W0:Y:S01]  /*1af20*/  S2R R7, SR_CTAID.Y ;  /* 0x0000000000077919 */ /* 0x000e220000002600 */
[----:B------:R-:W1:Y:S01]  /*1af30*/  LDCU UR4, c[0x0][0x370] ;  /* 0x00006e00ff0477ac */ /* 0x000e620008000800 */
[----:B------:R-:W2:Y:S01]  /*1af40*/  LDC R6, c[0x0][0x39c] ;  /* 0x0000e700ff067b82 */ /* 0x000ea20000000800 */
[----:B------:R-:W3:Y:S01]  /*1af50*/  S2R R2, SR_CTAID.X ;  /* 0x0000000000027919 */ /* 0x000ee20000002500 */
[----:B------:R-:W4:Y:S06]  /*1af60*/  LDCU UR5, c[0x0][0x374] ;  /* 0x00006e80ff0577ac */ /* 0x000f2c0008000800 */
[----:B------:R-:W5:Y:S01]  /*1af70*/  LDC.64 R4, c[0x0][0x390] ;  /* 0x0000e400ff047b82 */ /* 0x000f620000000a00 */
[----:B-1----:R-:W-:-:S02]  /*1af80*/  UIADD3 UR4, UPT, UPT, UR4, -0x1, URZ ;  /* 0xffffffff04047890 */ /* 0x002fc4000fffe0ff */
[----:B----4-:R-:W-:-:S06]  /*1af90*/  UIADD3 UR5, UPT, UPT, UR5, -0x1, URZ ;  /* 0xffffffff05057890 */ /* 0x010fcc000fffe0ff */
[C---:B0-----:R-:W-:Y:S01]  /*1afa0*/  ISETP.NE.AND P0, PT, R7.reuse, UR5, PT ;  /* 0x0000000507007c0c */ /* 0x041fe2000bf05270 */
[----:B------:R-:W-:Y:S02]  /*1afb0*/  IMAD R7, R7, 0x60, R0 ;  /* 0x0000006007077824 */ /* 0x000fe400078e0200 */
[C---:B---3--:R-:W-:Y:S01]  /*1afc0*/  IMAD R9, R2.reuse, 0x40, R3 ;  /* 0x0000004002097824 */ /* 0x048fe200078e0203 */
[----:B------:R-:W-:-:S03]  /*1afd0*/  ISETP.EQ.OR P0, PT, R2, UR4, !P0 ;  /* 0x0000000402007c0c */ /* 0x000fc6000c702670 */
[----:B--2---:R-:W-:-:S04]  /*1afe0*/  IMAD R13, R7, R6, R9 ;  /* 0x00000006070d7224 */ /* 0x004fc800078e0209 */
[----:B-----5:R-:W-:-:S06]  /*1aff0*/  IMAD.WIDE R2, R13, 0x8, R4 ;  /* 0x000000080d027825 */ /* 0x020fcc00078e0204 */
[----:B------:R-:W2:Y:S02]  /*1b000*/  @!P0 LDG.E.64 R10, desc[UR8][R2.64] ;  /* 0x00000008020a8981 */ /* 0x000ea4000c1e1b00 */
[----:B--2---:R-:W-:-:S04]  /*1b010*/  @!P0 ISETP.GT.U32.AND P1, PT, R10, R97, PT ;  /* 0x000000610a00820c */ /* 0x004fc80003f24070 */
[----:B------:R-:W-:-:S04]  /*1b020*/  @!P0 ISETP.GT.AND.EX P1, PT, R11, R98, PT, P1 ;  /* 0x000000620b00820c */ /* 0x000fc80003f24310 */
[----:B------:R-:W-:Y:S02]  /*1b030*/  @!P0 SEL R10, R10, R97, P1 ;  /* 0x000000610a0a8207 */ /* 0x000fe40000800000 */
[----:B------:R-:W-:-:S05]  /*1b040*/  @!P0 SEL R11, R11, R98, P1 ;  /* 0x000000620b0b8207 */ /* 0x000fca0000800000 */
[----:B------:R0:W-:Y:S01]  /*1b050*/  @!P0 STG.E.64 desc[UR8][R2.64], R10 ;  /* 0x0000000a02008986 */ /* 0x0001e2000c101b08 */
[----:B------:R-:W-:Y:S05]  /*1b060*/  @!P0 BRA `(.L_x_77) ;  /* 0x0000000000308947 */ /* 0x000fea0003800000 */
[----:B------:R-:W1:Y:S01]  /*1b070*/  LDCU UR4, c[0x0][0x398] ;  /* 0x00007300ff0477ac */ /* 0x000e620008000800 */
[----:B------:R-:W-:Y:S01]  /*1b080*/  ISETP.GE.AND P1, PT, R9, R6, PT ;  /* 0x000000060900720c */ /* 0x000fe20003f26270 */
[----:B------:R-:W-:Y:S03]  /*1b090*/  BSSY.RECONVERGENT B0, `(.L_x_77) ;  /* 0x0000009000007945 */ /* 0x000fe60003800200 */
[----:B-1----:R-:W-:-:S13]  /*1b0a0*/  ISETP.GE.OR P1, PT, R7, UR4, P1 ;  /* 0x0000000407007c0c */ /* 0x002fda0008f26670 */
[----:B------:R-:W-:Y:S05]  /*1b0b0*/  @P1 BRA `(.L_x_78) ;  /* 0x0000000000181947 */ /* 0x000fea0003800000 */
[----:B0-----:R-:W2:Y:S02]  /*1b0c0*/  LDG.E.64 R10, desc[UR8][R2.64] ;  /* 0x00000008020a7981 */ /* 0x001ea4000c1e1b00 */
[----:B--2---:R-:W-:-:S04]  /*1b0d0*/  ISETP.GT.U32.AND P1, PT, R10, R97, PT ;  /* 0x000000610a00720c */ /* 0x004fc80003f24070 */
[----:B------:R-:W-:-:S04]  /*1b0e0*/  ISETP.GT.AND.EX P1, PT, R11, R98, PT, P1 ;  /* 0x000000620b00720c */ /* 0x000fc80003f24310 */
[----:B------:R-:W-:Y:S02]  /*1b0f0*/  SEL R10, R10, R97, P1 ;  /* 0x000000610a0a7207 */ /* 0x000fe40000800000 */
[----:B------:R-:W-:-:S05]  /*1b100*/  SEL R11, R11, R98, P1 ;  /* 0x000000620b0b7207 */ /* 0x000fca0000800000 */
[----:B------:R1:W-:Y:S02]  /*1b110*/  STG.E.64 desc[UR8][R2.64], R10 ;  /* 0x0000000a02007986 */ /* 0x0003e4000c101b08 */
.L_x_78:
[----:B------:R-:W-:Y:S05]  /*1b120*/  BSYNC.RECONVERGENT B0 ;  /* 0x0000000000007941 */ /* 0x000fea0003800200 */
.L_x_77:
[----:B01----:R-:W-:Y:S01]  /*1b130*/  VIADD R11, R9, 0x10 ;  /* 0x00000010090b7836 */ /* 0x003fe20000000000 */
[----:B------:R-:W-:Y:S06]  /*1b140*/  @P0 BRA `(.L_x_79) ;  /* 0x00000000001c0947 */ /* 0x000fec0003800000 */
[----:B------:R-:W2:Y:S02]  /*1b150*/  LDG.E.64 R14, desc[UR8][R2.64+0x80] ;  /* 0x00008008020e7981 */ /* 0x000ea4000c1e1b00 */
[----:B--2---:R-:W-:-:S04]  /*1b160*/  ISETP.GT.U32.AND P1, PT, R14, R85, PT ;  /* 0x000000550e00720c */ /* 0x004fc80003f24070 */
[----:B------:R-:W-:-:S04]  /*1b170*/  ISETP.GT.AND.EX P1, PT, R15, R87, PT, P1 ;  /* 0x000000570f00720c */ /* 0x000fc80003f24310 */
[----:B------:R-:W-:Y:S02]  /*1b180*/  SEL R14, R14, R85, P1 ;  /* 0x000000550e0e7207 */ /* 0x000fe40000800000 */
[----:B------:R-:W-:-:S05]  /*1b190*/  SEL R15, R15, R87, P1 ;  /* 0x000000570f0f7207 */ /* 0x000fca0000800000 */
[----:B------:R0:W-:Y:S01]  /*1b1a0*/  STG.E.64 desc[UR8][R2.64+0x80], R14 ;  /* 0x0000800e02007986 */ /* 0x0001e2000c101b08 */
[----:B------:R-:W-:Y:S05]  /*1b1b0*/  BRA `(.L_x_80) ;  /* 0x0000000000307947 */ /* 0x000fea0003800000 */
.L_x_79:
[----:B------:R-:W0:Y:S01]  /*1b1c0*/  LDCU UR4, c[0x0][0x398] ;  /* 0x00007300ff0477ac */ /* 0x000e220008000800 */
[----:B------:R-:W-:Y:S01]  /*1b1d0*/  ISETP.GE.AND P1, PT, R11, R6, PT ;  /* 0x000000060b00720c */ /* 0x000fe20003f26270 */
[----:B------:R-:W-:Y:S03]  /*1b1e0*/  BSSY.RECONVERGENT B0, `(.L_x_80) ;  /* 0x0000009000007945 */ /* 0x000fe60003800200 */
[----:B0-----:R-:W-:-:S13]  /*1b1f0*/  ISETP.GE.OR P1, PT, R7, UR4, P1 ;  /* 0x0000000407007c0c */ /* 0x001fda0008f26670 */
[----:B------:R-:W-:Y:S05]  /*1b200*/  @P1 BRA `(.L_x_81) ;  /* 0x0000000000181947 */ /* 0x000fea0003800000 */
[----:B------:R-:W2:Y:S02]  /*1b210*/  LDG.E.64 R14, desc[UR8][R2.64+0x80] ;  /* 0x00008008020e7981 */ /* 0x000ea4000c1e1b00 */
[----:B--2---:R-:W-:-:S04]  /*1b220*/  ISETP.GT.U32.AND P1, PT, R14, R85, PT ;  /* 0x000000550e00720c */ /* 0x004fc80003f24070 */
[----:B------:R-:W-:-:S04]  /*1b230*/  ISETP.GT.AND.EX P1, PT, R15, R87, PT, P1 ;  /* 0x000000570f00720c */ /* 0x000fc80003f24310 */
[----:B------:R-:W-:Y:S02]  /*1b240*/  SEL R14, R14, R85, P1 ;  /* 0x000000550e0e7207 */ /* 0x000fe40000800000 */
[----:B------:R-:W-:-:S05]  /*1b250*/  SEL R15, R15, R87, P1 ;  /* 0x000000570f0f7207 */ /* 0x000fca0000800000 */
[----:B------:R0:W-:Y:S02]  /*1b260*/  STG.E.64 desc[UR8][R2.64+0x80], R14 ;  /* 0x0000800e02007986 */ /* 0x0001e4000c101b08 */
.L_x_81:
[----:B------:R-:W-:Y:S05]  /*1b270*/  BSYNC.RECONVERGENT B0 ;  /* 0x0000000000007941 */ /* 0x000fea0003800200 */
.L_x_80:
[----:B0-----:R-:W-:Y:S01]  /*1b280*/  VIADD R15, R9, 0x20 ;  /* 0x00000020090f7836 */ /* 0x001fe20000000000 */
        /* <DEDUP_REMOVED lines=8> */
.L_x_82:
        /* <DEDUP_REMOVED lines=11> */
.L_x_84:
[----:B------:R-:W-:Y:S05]  /*1b3c0*/  BSYNC.RECONVERGENT B0 ;  /* 0x0000000000007941 */ /* 0x000fea0003800200 */
.L_x_83:
        /* <DEDUP_REMOVED lines=9> */
.L_x_85:
        /* <DEDUP_REMOVED lines=11> */
.L_x_87:
[----:B------:R-:W-:Y:S05]  /*1b510*/  BSYNC.RECONVERGENT B0 ;  /* 0x0000000000007941 */ /* 0x000fea0003800200 */
.L_x_86:
[----:B01----:R-:W-:Y:S02]  /*1b520*/  IMAD R3, R6, 0x10, R13 ;  /* 0x0000001006037824 */ /* 0x003fe400078e020d */
[----:B------:R-:W-:Y:S02]  /*1b530*/  VIADD R0, R7, 0x10 ;  /* 0x0000001007007836 */ /* 0x000fe40000000000 */
[----:B------:R-:W-:Y:S01]  /*1b540*/  IMAD.WIDE R2, R3, 0x8, R4 ;  /* 0x0000000803027825 */ /* 0x000fe200078e0204 */
        /* <DEDUP_REMOVED lines=8> */
.L_x_88:
        /* <DEDUP_REMOVED lines=11> */
.L_x_90:
[----:B------:R-:W-:Y:S05]  /*1b680*/  BSYNC.RECONVERGENT B0 ;  /* 0x0000000000007941 */ /* 0x000fea0003800200 */
.L_x_89:
[----:B------:R-:W-:Y:S05]  /*1b690*/  @P0 BRA `(.L_x_91) ;  /* 0x00000000001c0947 */ /* 0x000fea0003800000 */
[----:B------:R-:W2:Y:S02]  /*1b6a0*/  LDG.E.64 R18, desc[UR8][R2.64+0x80] ;  /* 0x0000800802127981 */ /* 0x000ea4000c1e1b00 */
[----:B--2---:R-:W-:-:S04]  /*1b6b0*/  ISETP.GT.U32.AND P1, PT, R18, R86, PT ;  /* 0x000000561200720c */ /* 0x004fc80003f24070 */
[----:B------:R-:W-:-:S04]  /*1b6c0*/  ISETP.GT.AND.EX P1, PT, R19, R88, PT, P1 ;  /* 0x000000581300720c */ /* 0x000fc80003f24310 */
[----:B------:R-:W-:Y:S02]  /*1b6d0*/  SEL R86, R18, R86, P1 ;  /* 0x0000005612567207 */ /* 0x000fe40000800000 */
[----:B------:R-:W-:-:S05]  /*1b6e0*/  SEL R87, R19, R88, P1 ;  /* 0x0000005813577207 */ /* 0x000fca0000800000 */
[----:B------:R2:W-:Y:S01]  /*1b6f0*/  STG.E.64 desc[UR8][R2.64+0x80], R86 ;  /* 0x0000805602007986 */ /* 0x0005e2000c101b08 */
[----:B------:R-:W-:Y:S05]  /*1b700*/  BRA `(.L_x_92) ;  /* 0x0000000000307947 */ /* 0x000fea0003800000 */
.L_x_91:
[----:B------:R-:W1:Y:S01]  /*1b710*/  LDCU UR4, c[0x0][0x398] ;  /* 0x00007300ff0477ac */ /* 0x000e620008000800 */
[----:B------:R-:W-:Y:S01]  /*1b720*/  ISETP.GE.AND P1, PT, R11, R6, PT ;  /* 0x000000060b00720c */ /* 0x000fe20003f26270 */
[----:B------:R-:W-:Y:S03]  /*1b730*/  BSSY.RECONVERGENT B0, `(.L_x_92) ;  /* 0x0000009000007945 */ /* 0x000fe60003800200 */
[----:B-1----:R-:W-:-:S13]  /*1b740*/  ISETP.GE.OR P1, PT, R0, UR4, P1 ;  /* 0x0000000400007c0c */ /* 0x002fda0008f26670 */
[----:B------:R-:W-:Y:S05]  /*1b750*/  @P1 BRA `(.L_x_93) ;  /* 0x0000000000181947 */ /* 0x000fea0003800000 */
[----:B------:R-:W2:Y:S02]  /*1b760*/  LDG.E.64 R18, desc[UR8][R2.64+0x80] ;  /* 0x0000800802127981 */ /* 0x000ea4000c1e1b00 */
[----:B--2---:R-:W-:-:S04]  /*1b770*/  ISETP.GT.U32.AND P1, PT, R18, R86, PT ;  /* 0x000000561200720c */ /* 0x004fc80003f24070 */
[----:B------:R-:W-:-:S04]  /*1b780*/  ISETP.GT.AND.EX P1, PT, R19, R88, PT, P1 ;  /* 0x000000581300720c */ /* 0x000fc80003f24310 */
[----:B------:R-:W-:Y:S02]  /*1b790*/  SEL R86, R18, R86, P1 ;  /* 0x0000005612567207 */ /* 0x000fe40000800000 */
[----:B------:R-:W-:-:S05]  /*1b7a0*/  SEL R87, R19, R88, P1 ;  /* 0x0000005813577207 */ /* 0x000fca0000800000 */
[----:B------:R1:W-:Y:S02]  /*1b7b0*/  STG.E.64 desc[UR8][R2.64+0x80], R86 ;  /* 0x0000805602007986 */ /* 0x0003e4000c101b08 */
.L_x_93:
[----:B------:R-:W-:Y:S05]  /*1b7c0*/  BSYNC.RECONVERGENT B0 ;  /* 0x0000000000007941 */ /* 0x000fea0003800200 */
.L_x_92:
[----:B------:R-:W-:Y:S05]  /*1b7d0*/  @P0 BRA `(.L_x_94) ;  /* 0x00000000001c0947 */ /* 0x000fea0003800000 */
[----:B------:R-:W3:Y:S02]  /*1b7e0*/  LDG.E.64 R18, desc[UR8][R2.64+0x100] ;  /* 0x0001000802127981 */ /* 0x000ee4000c1e1b00 */
[----:B---3--:R-:W-:-:S04]  /*1b7f0*/  ISETP.GT.U32.AND P1, PT, R18, R81, PT ;  /* 0x000000511200720c */ /* 0x008fc80003f24070 */
[----:B------:R-:W-:-:S04]  /*1b800*/  ISETP.GT.AND.EX P1, PT, R19, R83, PT, P1 ;  /* 0x000000531300720c */ /* 0x000fc80003f24310 */
[----:B------:R-:W-:Y:S02]  /*1b810*/  SEL R18, R18, R81, P1 ;  /* 0x0000005112127207 */ /* 0x000fe40000800000 */
[----:B------:R-:W-:-:S05]  /*1b820*/  SEL R19, R19, R83, P1 ;  /* 0x0000005313137207 */ /* 0x000fca0000800000 */
[----:B------:R3:W-:Y:S01]  /*1b830*/  STG.E.64 desc[UR8][R2.64+0x100], R18 ;  /* 0x0001001202007986 */ /* 0x0007e2000c101b08 */
[----:B------:R-:W-:Y:S05]  /*1b840*/  BRA `(.L_x_95) ;  /* 0x0000000000307947 */ /* 0x000fea0003800000 */
.L_x_94:
[----:B------:R-:W3:Y:S01]  /*1b850*/  LDCU UR4, c[0x0][0x398] ;  /* 0x00007300ff0477ac */ /* 0x000ee20008000800 */
[----:B------:R-:W-:Y:S01]  /*1b860*/  ISETP.GE.AND P1, PT, R15, R6, PT ;  /* 0x000000060f00720c */ /* 0x000fe20003f26270 */
[----:B------:R-:W-:Y:S03]  /*1b870*/  BSSY.RECONVERGENT B0, `(.L_x_95) ;  /* 0x0000009000007945 */ /* 0x000fe60003800200 */
[----:B---3--:R-:W-:-:S13]  /*1b880*/  ISETP.GE.OR P1, PT, R0, UR4, P1 ;  /* 0x0000000400007c0c */ /* 0x008fda0008f26670 */
[----:B------:R-:W-:Y:S05]  /*1b890*/  @P1 BRA `(.L_x_96) ;  /* 0x0000000000181947 */ /* 0x000fea0003800000 */
[----:B------:R-:W3:Y:S02]  /*1b8a0*/  LDG.E.64 R18, desc[UR8][R2.64+0x100] ;  /* 0x0001000802127981 */ /* 0x000ee4000c1e1b00 */
[----:B---3--:R-:W-:-:S04]  /*1b8b0*/  ISETP.GT.U32.AND P1, PT, R18, R81, PT ;  /* 0x000000511200720c */ /* 0x008fc80003f24070 */
[----:B------:R-:W-:-:S04]  /*1b8c0*/  ISETP.GT.AND.EX P1, PT, R19, R83, PT, P1 ;  /* 0x000000531300720c */ /* 0x000fc80003f24310 */
[----:B------:R-:W-:Y:S02]  /*1b8d0*/  SEL R18, R18, R81, P1 ;  /* 0x0000005112127207 */ /* 0x000fe40000800000 */
[----:B------:R-:W-:-:S05]  /*1b8e0*/  SEL R19, R19, R83, P1 ;  /* 0x0000005313137207 */ /* 0x000fca0000800000 */
[----:B------:R3:W-:Y:S02]  /*1b8f0*/  STG.E.64 desc[UR8][R2.64+0x100], R18 ;  /* 0x0001001202007986 */ /* 0x0007e4000c101b08 */
.L_x_96:
[----:B------:R-:W-:Y:S05]  /*1b900*/  BSYNC.RECONVERGENT B0 ;  /* 0x0000000000007941 */ /* 0x000fea0003800200 */
.L_x_95:
[----:B------:R-:W-:Y:S05]  /*1b910*/  @P0 BRA `(.L_x_97) ;  /* 0x00000000001c0947 */ /* 0x000fea0003800000 */
[----:B---3--:R-:W3:Y:S02]  /*1b920*/  LDG.E.64 R18, desc[UR8][R2.64+0x180] ;  /* 0x0001800802127981 */ /* 0x008ee4000c1e1b00 */
[----:B---3--:R-:W-:-:S04]  /*1b930*/  ISETP.GT.U32.AND P1, PT, R18, R49, PT ;  /* 0x000000311200720c */ /* 0x008fc80003f24070 */
[----:B------:R-:W-:-:S04]  /*1b940*/  ISETP.GT.AND.EX P1, PT, R19, R58, PT, P1 ;  /* 0x0000003a1300720c */ /* 0x000fc80003f24310 */
[----:B------:R-:W-:Y:S02]  /*1b950*/  SEL R18, R18, R49, P1 ;  /* 0x0000003112127207 */ /* 0x000fe40000800000 */
[----:B------:R-:W-:-:S05]  /*1b960*/  SEL R19, R19, R58, P1 ;  /* 0x0000003a13137207 */ /* 0x000fca0000800000 */
[----:B------:R3:W-:Y:S01]  /*1b970*/  STG.E.64 desc[UR8][R2.64+0x180], R18 ;  /* 0x0001801202007986 */ /* 0x0007e2000c101b08 */
[----:B------:R-:W-:Y:S05]  /*1b980*/  BRA `(.L_x_98) ;  /* 0x0000000000307947 */ /* 0x000fea0003800000 */
.L_x_97:
[----:B------:R-:W4:Y:S01]  /*1b990*/  LDCU UR4, c[0x0][0x398] ;  /* 0x00007300ff0477ac */ /* 0x000f220008000800 */
[----:B------:R-:W-:Y:S01]  /*1b9a0*/  ISETP.GE.AND P1, PT, R17, R6, PT ;  /* 0x000000061100720c */ /* 0x000fe20003f26270 */
[----:B------:R-:W-:Y:S03]  /*1b9b0*/  BSSY.RECONVERGENT B0, `(.L_x_98) ;  /* 0x0000009000007945 */ /* 0x000fe60003800200 */
[----:B----4-:R-:W-:-:S13]  /*1b9c0*/  ISETP.GE.OR P1, PT, R0, UR4, P1 ;  /* 0x0000000400007c0c */ /* 0x010fda0008f26670 */
[----:B------:R-:W-:Y:S05]  /*1b9d0*/  @P1 BRA `(.L_x_99) ;  /* 0x0000000000181947 */ /* 0x000fea0003800000 */
[----:B---3--:R-:W3:Y:S02]  /*1b9e0*/  LDG.E.64 R18, desc[UR8][R2.64+0x180] ;  /* 0x0001800802127981 */ /* 0x008ee4000c1e1b00 */
[----:B---3--:R-:W-:-:S04]  /*1b9f0*/  ISETP.GT.U32.AND P1, PT, R18, R49, PT ;  /* 0x000000311200720c */ /* 0x008fc80003f24070 */
[----:B------:R-:W-:-:S04]  /*1ba00*/  ISETP.GT.AND.EX P1, PT, R19, R58, PT, P1 ;  /* 0x0000003a1300720c */ /* 0x000fc80003f24310 */
[----:B------:R-:W-:Y:S02]  /*1ba10*/  SEL R18, R18, R49, P1 ;  /* 0x0000003112127207 */ /* 0x000fe40000800000 */
[----:B------:R-:W-:-:S05]  /*1ba20*/  SEL R19, R19, R58, P1 ;  /* 0x0000003a13137207 */ /* 0x000fca0000800000 */
[----:B------:R4:W-:Y:S02]  /*1ba30*/  STG.E.64 desc[UR8][R2.64+0x180], R18 ;  /* 0x0001801202007986 */ /* 0x0009e4000c101b08 */
.L_x_99:
[----:B------:R-:W-:Y:S05]  /*1ba40*/  BSYNC.RECONVERGENT B0 ;  /* 0x0000000000007941 */ /* 0x000fea0003800200 */
.L_x_98:
[----:B------:R-:W-:Y:S02]  /*1ba50*/  IMAD R21, R6, 0x20, R13 ;  /* 0x0000002006157824 */ /* 0x000fe400078e020d */
[----:B------:R-:W-:Y:S02]  /*1ba60*/  VIADD R0, R7, 0x20 ;  /* 0x0000002007007836 */ /* 0x000fe40000000000 */
[----:B01234-:R-:W-:Y:S01]  /*1ba70*/  IMAD.WIDE R2, R21, 0x8, R4 ;  /* 0x0000000815027825 */ /* 0x01ffe200078e0204 */
        /* <DEDUP_REMOVED lines=8> */
.L_x_100:
        /* <DEDUP_REMOVED lines=11> */
.L_x_102:
[----:B------:R-:W-:Y:S05]  /*1bbb0*/  BSYNC.RECONVERGENT B0 ;  /* 0x0000000000007941 */ /* 0x000fea0003800200 */
.L_x_101:
[----:B------:R-:W-:Y:S05]  /*1bbc0*/  @P0 BRA `(.L_x_103) ;  /* 0x00000000001c0947 */ /* 0x000fea0003800000 */
[----:B0-----:R-:W2:Y:S02]  /*1bbd0*/  LDG.E.64 R18, desc[UR8][R2.64+0x80] ;  /* 0x0000800802127981 */ /* 0x001ea4000c1e1b00 */
[----:B--2---:R-:W-:-:S04]  /*1bbe0*/  ISETP.GT.U32.AND P1, PT, R18, R45, PT ;  /* 0x0000002d1200720c */ /* 0x004fc80003f24070 */
[----:B------:R-:W-:-:S04]  /*1bbf0*/  ISETP.GT.AND.EX P1, PT, R19, R80, PT, P1 ;  /* 0x000000501300720c */ /* 0x000fc80003f24310 */
[----:B------:R-:W-:Y:S02]  /*1bc00*/  SEL R18, R18, R45, P1 ;  /* 0x0000002d12127207 */ /* 0x000fe40000800000 */
[----:B------:R-:W-:-:S05]  /*1bc10*/  SEL R19, R19, R80, P1 ;  /* 0x0000005013137207 */ /* 0x000fca0000800000 */
[----:B------:R0:W-:Y:S01]  /*1bc20*/  STG.E.64 desc[UR8][R2.64+0x80], R18 ;  /* 0x0000801202007986 */ /* 0x0001e2000c101b08 */
[----:B------:R-:W-:Y:S05]  /*1bc30*/  BRA `(.L_x_104) ;  /* 0x0000000000307947 */ /* 0x000fea0003800000 */
.L_x_103:
        /* <DEDUP_REMOVED lines=11> */
.L_x_105:
[----:B------:R-:W-:Y:S05]  /*1bcf0*/  BSYNC.RECONVERGENT B0 ;  /* 0x0000000000007941 */ /* 0x000fea0003800200 */
.L_x_104:
[----:B------:R-:W-:Y:S05]  /*1bd00*/  @P0 BRA `(.L_x_106) ;  /* 0x00000000001c0947 */ /* 0x000fea0003800000 */
[----:B01----:R-:W2:Y:S02]  /*1bd10*/  LDG.E.64 R18, desc[UR8][R2.64+0x100] ;  /* 0x0001000802127981 */ /* 0x003ea4000c1e1b00 */
[----:B--2---:R-:W-:-:S04]  /*1bd20*/  ISETP.GT.U32.AND P1, PT, R18, R79, PT ;  /* 0x0000004f1200720c */ /* 0x004fc80003f24070 */
[----:B------:R-:W-:-:S04]  /*1bd30*/  ISETP.GT.AND.EX P1, PT, R19, R92, PT, P1 ;  /* 0x0000005c1300720c */ /* 0x000fc80003f24310 */
[----:B------:R-:W-:Y:S02]  /*1bd40*/  SEL R18, R18, R79, P1 ;  /* 0x0000004f12127207 */ /* 0x000fe40000800000 */
[----:B------:R-:W-:-:S05]  /*1bd50*/  SEL R19, R19, R92, P1 ;  /* 0x0000005c13137207 */ /* 0x000fca0000800000 */
[----:B------:R0:W-:Y:S01]  /*1bd60*/  STG.E.64 desc[UR8][R2.64+0x100], R18 ;  /* 0x0001001202007986 */ /* 0x0001e2000c101b08 */
[----:B------:R-:W-:Y:S05]  /*1bd70*/  BRA `(.L_x_107) ;  /* 0x0000000000307947 */ /* 0x000fea0003800000 */
.L_x_106:
[----:B------:R-:W2:Y:S01]  /*1bd80*/  LDCU UR4, c[0x0][0x398] ;  /* 0x00007300ff0477ac */ /* 0x000ea20008000800 */
[----:B------:R-:W-:Y:S01]  /*1bd90*/  ISETP.GE.AND P1, PT, R15, R6, PT ;  /* 0x000000060f00720c */ /* 0x000fe20003f26270 */
[----:B------:R-:W-:Y:S03]  /*1bda0*/  BSSY.RECONVERGENT B0, `(.L_x_107) ;  /* 0x0000009000007945 */ /* 0x000fe60003800200 */
[----:B--2---:R-:W-:-:S13]  /*1bdb0*/  ISETP.GE.OR P1, PT, R0, UR4, P1 ;  /* 0x0000000400007c0c */ /* 0x004fda0008f26670 */
[----:B------:R-:W-:Y:S05]  /*1bdc0*/  @P1 BRA `(.L_x_108) ;  /* 0x0000000000181947 */ /* 0x000fea0003800000 */
[----:B01----:R-:W2:Y:S02]  /*1bdd0*/  LDG.E.64 R18, desc[UR8][R2.64+0x100] ;  /* 0x0001000802127981 */ /* 0x003ea4000c1e1b00 */
[----:B--2---:R-:W-:-:S04]  /*1bde0*/  ISETP.GT.U32.AND P1, PT, R18, R79, PT ;  /* 0x0000004f1200720c */ /* 0x004fc80003f24070 */
[----:B------:R-:W-:-:S04]  /*1bdf0*/  ISETP.GT.AND.EX P1, PT, R19, R92, PT, P1 ;  /* 0x0000005c1300720c */ /* 0x000fc80003f24310 */
[----:B------:R-:W-:Y:S02]  /*1be00*/  SEL R18, R18, R79, P1 ;  /* 0x0000004f12127207 */ /* 0x000fe40000800000 */
[----:B------:R-:W-:-:S05]  /*1be10*/  SEL R19, R19, R92, P1 ;  /* 0x0000005c13137207 */ /* 0x000fca0000800000 */
[----:B------:R2:W-:Y:S02]  /*1be20*/  STG.E.64 desc[UR8][R2.64+0x100], R18 ;  /* 0x0001001202007986 */ /* 0x0005e4000c101b08 */
.L_x_108:
[----:B------:R-:W-:Y:S05]  /*1be30*/  BSYNC.RECONVERGENT B0 ;  /* 0x0000000000007941 */ /* 0x000fea0003800200 */
.L_x_107:
[----:B------:R-:W-:Y:S05]  /*1be40*/  @P0 BRA `(.L_x_109) ;  /* 0x00000000001c0947 */ /* 0x000fea0003800000 */
[----:B012---:R-:W2:Y:S02]  /*1be50*/  LDG.E.64 R18, desc[UR8][R2.64+0x180] ;  /* 0x0001800802127981 */ /* 0x007ea4000c1e1b00 */
[----:B--2---:R-:W-:-:S04]  /*1be60*/  ISETP.GT.U32.AND P1, PT, R18, R71, PT ;  /* 0x000000471200720c */ /* 0x004fc80003f24070 */
[----:B------:R-:W-:-:S04]  /*1be70*/  ISETP.GT.AND.EX P1, PT, R19, R93, PT, P1 ;  /* 0x0000005d1300720c */ /* 0x000fc80003f24310 */
[----:B------:R-:W-:Y:S02]  /*1be80*/  SEL R18, R18, R71, P1 ;  /* 0x0000004712127207 */ /* 0x000fe40000800000 */
[----:B------:R-:W-:-:S05]  /*1be90*/  SEL R19, R19, R93, P1 ;  /* 0x0000005d13137207 */ /* 0x000fca0000800000 */
[----:B------:R4:W-:Y:S01]  /*1bea0*/  STG.E.64 desc[UR8][R2.64+0x180], R18 ;  /* 0x0001801202007986 */ /* 0x0009e2000c101b08 */
[----:B------:R-:W-:Y:S05]  /*1beb0*/  BRA `(.L_x_110) ;  /* 0x0000000000307947 */ /* 0x000fea0003800000 */
.L_x_109:
[----:B------:R-:W3:Y:S01]  /*1bec0*/  LDCU UR4, c[0x0][0x398] ;  /* 0x00007300ff0477ac */ /* 0x000ee20008000800 */
[----:B------:R-:W-:Y:S01]  /*1bed0*/  ISETP.GE.AND P1, PT, R17, R6, PT ;  /* 0x000000061100720c */ /* 0x000fe20003f26270 */
[----:B------:R-:W-:Y:S03]  /*1bee0*/  BSSY.RECONVERGENT B0, `(.L_x_110) ;  /* 0x0000009000007945 */ /* 0x000fe60003800200 */
[----:B---3--:R-:W-:-:S13]  /*1bef0*/  ISETP.GE.OR P1, PT, R0, UR4, P1 ;  /* 0x0000000400007c0c */ /* 0x008fda0008f26670 */
[----:B------:R-:W-:Y:S05]  /*1bf00*/  @P1 BRA `(.L_x_111) ;  /* 0x0000000000181947 */ /* 0x000fea0003800000 */
[----:B012---:R-:W2:Y:S02]  /*1bf10*/  LDG.E.64 R18, desc[UR8][R2.64+0x180] ;  /* 0x0001800802127981 */ /* 0x007ea4000c1e1b00 */
[----:B--2---:R-:W-:-:S04]  /*1bf20*/  ISETP.GT.U32.AND P1, PT, R18, R71, PT ;  /* 0x000000471200720c */ /* 0x004fc80003f24070 */
[----:B------:R-:W-:-:S04]  /*1bf30*/  ISETP.GT.AND.EX P1, PT, R19, R93, PT, P1 ;  /* 0x0000005d1300720c */ /* 0x000fc80003f24310 */
[----:B------:R-:W-:Y:S02]  /*1bf40*/  SEL R18, R18, R71, P1 ;  /* 0x0000004712127207 */ /* 0x000fe40000800000 */
[----:B------:R-:W-:-:S05]  /*1bf50*/  SEL R19, R19, R93, P1 ;  /* 0x0000005d13137207 */ /* 0x000fca0000800000 */
[----:B------:R3:W-:Y:S02]  /*1bf60*/  STG.E.64 desc[UR8][R2.64+0x180], R18 ;  /* 0x0001801202007986 */ /* 0x0007e4000c101b08 */
.L_x_111:
[----:B------:R-:W-:Y:S05]  /*1bf70*/  BSYNC.RECONVERGENT B0 ;  /* 0x0000000000007941 */ /* 0x000fea0003800200 */
.L_x_110:
[----:B01234-:R-:W-:Y:S02]  /*1bf80*/  IMAD R3, R6, 0x10, R21 ;  /* 0x0000001006037824 */ /* 0x01ffe400078e0215 */
        /* <DEDUP_REMOVED lines=10> */
.L_x_112:
        /* <DEDUP_REMOVED lines=11> */
.L_x_114:
[----:B------:R-:W-:Y:S05]  /*1c0e0*/  BSYNC.RECONVERGENT B0 ;  /* 0x0000000000007941 */ /* 0x000fea0003800200 */
.L_x_113:
        /* <DEDUP_REMOVED lines=8> */
.L_x_115:
        /* <DEDUP_REMOVED lines=11> */
.L_x_117:
[----:B------:R-:W-:Y:S05]  /*1c220*/  BSYNC.RECONVERGENT B0 ;  /* 0x0000000000007941 */ /* 0x000fea0003800200 */
.L_x_116:
        /* <DEDUP_REMOVED lines=8> */
.L_x_118:
        /* <DEDUP_REMOVED lines=11> */
.L_x_120:
[----:B------:R-:W-:Y:S05]  /*1c360*/  BSYNC.RECONVERGENT B0 ;  /* 0x0000000000007941 */ /* 0x000fea0003800200 */
.L_x_119:
[----:B------:R-:W-:Y:S05]  /*1c370*/  @P0 BRA `(.L_x_121) ;  /* 0x00000000001c0947 */ /* 0x000fea0003800000 */
[----:B0123--:R-:W2:Y:S02]  /*1c380*/  LDG.E.64 R18, desc[UR8][R2.64+0x180] ;  /* 0x0001800802127981 */ /* 0x00fea4000c1e1b00 */
[----:B--2---:R-:W-:-:S04]  /*1c390*/  ISETP.GT.U32.AND P1, PT, R18, R111, PT ;  /* 0x0000006f1200720c */ /* 0x004fc80003f24070 */
[----:B------:R-:W-:-:S04]  /*1c3a0*/  ISETP.GT.AND.EX P1, PT, R19, R110, PT, P1 ;  /* 0x0000006e1300720c */ /* 0x000fc80003f24310 */
[----:B------:R-:W-:Y:S02]  /*1c3b0*/  SEL R18, R18, R111, P1 ;  /* 0x0000006f12127207 */ /* 0x000fe40000800000 */
[----:B------:R-:W-:-:S05]  /*1c3c0*/  SEL R19, R19, R110, P1 ;  /* 0x0000006e13137207 */ /* 0x000fca0000800000 */
[----:B------:R0:W-:Y:S01]  /*1c3d0*/  STG.E.64 desc[UR8][R2.64+0x180], R18 ;  /* 0x0001801202007986 */ /* 0x0001e2000c101b08 */
[----:B------:R-:W-:Y:S05]  /*1c3e0*/  BRA `(.L_x_122) ;  /* 0x0000000000307947 */ /* 0x000fea0003800000 */
.L_x_121:
[----:B------:R-:W4:Y:S01]  /*1c3f0*/  LDCU UR4, c[0x0][0x398] ;  /* 0x00007300ff0477ac */ /* 0x000f220008000800 */
[----:B------:R-:W-:Y:S01]  /*1c400*/  ISETP.GE.AND P1, PT, R17, R6, PT ;  /* 0x000000061100720c */ /* 0x000fe20003f26270 */
[----:B------:R-:W-:Y:S03]  /*1c410*/  BSSY.RECONVERGENT B0, `(.L_x_122) ;  /* 0x0000009000007945 */ /* 0x000fe60003800200 */
[----:B----4-:R-:W-:-:S13]  /*1c420*/  ISETP.GE.OR P1, PT, R0, UR4, P1 ;  /* 0x0000000400007c0c */ /* 0x010fda0008f26670 */
[----:B------:R-:W-:Y:S05]  /*1c430*/  @P1 BRA `(.L_x_123) ;  /* 0x0000000000181947 */ /* 0x000fea0003800000 */
[----:B0123--:R-:W2:Y:S02]  /*1c440*/  LDG.E.64 R18, desc[UR8][R2.64+0x180] ;  /* 0x0001800802127981 */ /* 0x00fea4000c1e1b00 */
[----:B--2---:R-:W-:-:S04]  /*1c450*/  ISETP.GT.U32.AND P1, PT, R18, R111, PT ;  /* 0x0000006f1200720c */ /* 0x004fc80003f24070 */
[----:B------:R-:W-:-:S04]  /*1c460*/  ISETP.GT.AND.EX P1, PT, R19, R110, PT, P1 ;  /* 0x0000006e1300720c */ /* 0x000fc80003f24310 */
[----:B------:R-:W-:Y:S02]  /*1c470*/  SEL R18, R18, R111, P1 ;  /* 0x0000006f12127207 */ /* 0x000fe40000800000 */
[----:B------:R-:W-:-:S05]  /*1c480*/  SEL R19, R19, R110, P1 ;  /* 0x0000006e13137207 */ /* 0x000fca0000800000 */
[----:B------:R4:W-:Y:S02]  /*1c490*/  STG.E.64 desc[UR8][R2.64+0x180], R18 ;  /* 0x0001801202007986 */ /* 0x0009e4000c101b08 */
.L_x_123:
[----:B------:R-:W-:Y:S05]  /*1c4a0*/  BSYNC.RECONVERGENT B0 ;  /* 0x0000000000007941 */ /* 0x000fea0003800200 */
.L_x_122:
        /* <DEDUP_REMOVED lines=11> */
.L_x_124:
        /* <DEDUP_REMOVED lines=11> */
.L_x_126:
[----:B------:R-:W-:Y:S05]  /*1c610*/  BSYNC.RECONVERGENT B0 ;  /* 0x0000000000007941 */ /* 0x000fea0003800200 */
.L_x_125:
        /* <DEDUP_REMOVED lines=8> */
.L_x_127:
        /* <DEDUP_REMOVED lines=11> */
.L_x_129:
[----:B------:R-:W-:Y:S05]  /*1c750*/  BSYNC.RECONVERGENT B0 ;  /* 0x0000000000007941 */ /* 0x000fea0003800200 */
.L_x_128:
        /* <DEDUP_REMOVED lines=8> */
.L_x_130:
        /* <DEDUP_REMOVED lines=11> */
.L_x_132:
[----:B------:R-:W-:Y:S05]  /*1c890*/  BSYNC.RECONVERGENT B0 ;  /* 0x0000000000007941 */ /* 0x000fea0003800200 */
.L_x_131:
        /* <DEDUP_REMOVED lines=8> */
.L_x_133:
        /* <DEDUP_REMOVED lines=11> */
.L_x_135:
[----:B------:R-:W-:Y:S05]  /*1c9d0*/  BSYNC.RECONVERGENT B0 ;  /* 0x0000000000007941 */ /* 0x000fea0003800200 */
.L_x_134:
[----:B------:R-:W-:Y:S02]  /*1c9e0*/  IMAD R19, R6, 0x10, R19 ;  /* 0x0000001006137824 */ /* 0x000fe400078e0213 */
[----:B------:R-:W-:Y:S02]  /*1c9f0*/  VIADD R7, R7, 0x50 ;  /* 0x0000005007077836 */ /* 0x000fe40000000000 */
[----:B------:R-:W-:Y:S01]  /*1ca00*/  IMAD.WIDE R4, R19, 0x8, R4 ;  /* 0x0000000813047825 */ /* 0x000fe200078e0204 */
[----:B------:R-:W-:Y:S06]  /*1ca10*/  @P0 BRA `(.L_x_136) ;  /* 0x00000000001c0947 */ /* 0x000fec0003800000 */
[----:B01234-:R-:W2:Y:S02]  /*1ca20*/  LDG.E.64 R2, desc[UR8][R4.64] ;  /* 0x0000000804027981 */ /* 0x01fea4000c1e1b00 */
[----:B--2---:R-:W-:-:S04]  /*1ca30*/  ISETP.GT.U32.AND P1, PT, R2, R68, PT ;  /* 0x000000440200720c */ /* 0x004fc80003f24070 */
[----:B------:R-:W-:-:S04]  /*1ca40*/  ISETP.GT.AND.EX P1, PT, R3, R57, PT, P1 ;  /* 0x000000390300720c */ /* 0x000fc80003f24310 */
[----:B------:R-:W-:Y:S02]  /*1ca50*/  SEL R2, R2, R68, P1 ;  /* 0x0000004402027207 */ /* 0x000fe40000800000 */
[----:B------:R-:W-:-:S05]  /*1ca60*/  SEL R3, R3, R57, P1 ;  /* 0x0000003903037207 */ /* 0x000fca0000800000 */
[----:B------:R0:W-:Y:S01]  /*1ca70*/  STG.E.64 desc[UR8][R4.64], R2 ;  /* 0x0000000204007986 */ /* 0x0001e2000c101b08 */
[----:B------:R-:W-:Y:S05]  /*1ca80*/  BRA `(.L_x_137) ;  /* 0x0000000000307947 */ /* 0x000fea0003800000 */
.L_x_136:
[----:B------:R-:W5:Y:S01]  /*1ca90*/  LDCU UR4, c[0x0][0x398] ;  /* 0x00007300ff0477ac */ /* 0x000f620008000800 */
[----:B------:R-:W-:Y:S01]  /*1caa0*/  ISETP.GE.AND P1, PT, R9, R6, PT ;  /* 0x000000060900720c */ /* 0x000fe20003f26270 */
[----:B------:R-:W-:Y:S03]  /*1cab0*/  BSSY.RECONVERGENT B0, `(.L_x_137) ;  /* 0x0000009000007945 */ /* 0x000fe60003800200 */
[----:B-----5:R-:W-:-:S13]  /*1cac0*/  ISETP.GE.OR P1, PT, R7, UR4, P1 ;  /* 0x0000000407007c0c */ /* 0x020fda0008f26670 */
[----:B------:R-:W-:Y:S05]  /*1cad0*/  @P1 BRA `(.L_x_138) ;  /* 0x0000000000181947 */ /* 0x000fea0003800000 */
[----:B01234-:R-:W2:Y:S02]  /*1cae0*/  LDG.E.64 R2, desc[UR8][R4.64] ;  /* 0x0000000804027981 */ /* 0x01fea4000c1e1b00 */
[----:B--2---:R-:W-:-:S04]  /*1caf0*/  ISETP.GT.U32.AND P1, PT, R2, R68, PT ;  /* 0x000000440200720c */ /* 0x004fc80003f24070 */
[----:B------:R-:W-:-:S04]  /*1cb00*/  ISETP.GT.AND.EX P1, PT, R3, R57, PT, P1 ;  /* 0x000000390300720c */ /* 0x000fc80003f24310 */
[----:B------:R-:W-:Y:S02]  /*1cb10*/  SEL R2, R2, R68, P1 ;  /* 0x0000004402027207 */ /* 0x000fe40000800000 */
[----:B------:R-:W-:-:S05]  /*1cb20*/  SEL R3, R3, R57, P1 ;  /* 0x0000003903037207 */ /* 0x000fca0000800000 */
[----:B------:R0:W-:Y:S02]  /*1cb30*/  STG.E.64 desc[UR8][R4.64], R2 ;  /* 0x0000000204007986 */ /* 0x0001e4000c101b08 */
.L_x_138:
[----:B------:R-:W-:Y:S05]  /*1cb40*/  BSYNC.RECONVERGENT B0 ;  /* 0x0000000000007941 */ /* 0x000fea0003800200 */
.L_x_137:
[----:B------:R-:W-:Y:S05]  /*1cb50*/  @P0 BRA `(.L_x_139) ;  /* 0x00000000001c0947 */ /* 0x000fea0003800000 */
[----:B01234-:R-:W2:Y:S02]  /*1cb60*/  LDG.E.64 R2, desc[UR8][R4.64+0x80] ;  /* 0x0000800804027981 */ /* 0x01fea4000c1e1b00 */
[----:B--2---:R-:W-:-:S04]  /*1cb70*/  ISETP.GT.U32.AND P1, PT, R2, R72, PT ;  /* 0x000000480200720c */ /* 0x004fc80003f24070 */
[----:B------:R-:W-:-:S04]  /*1cb80*/  ISETP.GT.AND.EX P1, PT, R3, R69, PT, P1 ;  /* 0x000000450300720c */ /* 0x000fc80003f24310 */
[----:B------:R-:W-:Y:S02]  /*1cb90*/  SEL R72, R2, R72, P1 ;  /* 0x0000004802487207 */ /* 0x000fe40000800000 */
[----:B------:R-:W-:-:S05]  /*1cba0*/  SEL R73, R3, R69, P1 ;  /* 0x0000004503497207 */ /* 0x000fca0000800000 */
[----:B------:R0:W-:Y:S01]  /*1cbb0*/  STG.E.64 desc[UR8][R4.64+0x80], R72 ;  /* 0x0000804804007986 */ /* 0x0001e2000c101b08 */
[----:B------:R-:W-:Y:S05]  /*1cbc0*/  BRA `(.L_x_140) ;  /* 0x0000000000307947 */ /* 0x000fea0003800000 */
.L_x_139:
        /* <DEDUP_REMOVED lines=11> */
.L_x_141:
[----:B------:R-:W-:Y:S05]  /*1cc80*/  BSYNC.RECONVERGENT B0 ;  /* 0x0000000000007941 */ /* 0x000fea0003800200 */
.L_x_140:
        /* <DEDUP_REMOVED lines=8> */
.L_x_142:
        /* <DEDUP_REMOVED lines=11> */
.L_x_144:
[----:B------:R-:W-:Y:S05]  /*1cdc0*/  BSYNC.RECONVERGENT B0 ;  /* 0x0000000000007941 */ /* 0x000fea0003800200 */
.L_x_143:
[----:B------:R-:W-:Y:S05]  /*1cdd0*/  @P0 BRA `(.L_x_145) ;  /* 0x00000000001c0947 */ /* 0x000fea0003800000 */
[----:B01234-:R-:W2:Y:S02]  /*1cde0*/  LDG.E.64 R2, desc[UR8][R4.64+0x180] ;  /* 0x0001800804027981 */ /* 0x01fea4000c1e1b00 */
[----:B--2---:R-:W-:-:S04]  /*1cdf0*/  ISETP.GT.U32.AND P0, PT, R2, R99, PT ;  /* 0x000000630200720c */ /* 0x004fc80003f04070 */
[----:B------:R-:W-:-:S04]  /*1ce00*/  ISETP.GT.AND.EX P0, PT, R3, R96, PT, P0 ;  /* 0x000000600300720c */ /* 0x000fc80003f04300 */
[----:B------:R-:W-:Y:S02]  /*1ce10*/  SEL R2, R2, R99, P0 ;  /* 0x0000006302027207 */ /* 0x000fe40000000000 */
[----:B------:R-:W-:-:S05]  /*1ce20*/  SEL R3, R3, R96, P0 ;  /* 0x0000006003037207 */ /* 0x000fca0000000000 */
[----:B------:R-:W-:Y:S01]  /*1ce30*/  STG.E.64 desc[UR8][R4.64+0x180], R2 ;  /* 0x0001800204007986 */ /* 0x000fe2000c101b08 */
[----:B------:R-:W-:Y:S05]  /*1ce40*/  EXIT ;  /* 0x000000000000794d */ /* 0x000fea0003800000 */
.L_x_145:
[----:B------:R-:W5:Y:S01]  /*1ce50*/  LDCU UR4, c[0x0][0x398] ;  /* 0x00007300ff0477ac */ /* 0x000f620008000800 */
[----:B------:R-:W-:-:S04]  /*1ce60*/  ISETP.GE.AND P0, PT, R17, R6, PT ;  /* 0x000000061100720c */ /* 0x000fc80003f06270 */
[----:B-----5:R-:W-:-:S13]  /*1ce70*/  ISETP.GE.OR P0, PT, R7, UR4, P0 ;  /* 0x0000000407007c0c */ /* 0x020fda0008706670 */
[----:B------:R-:W-:Y:S05]  /*1ce80*/  @P0 EXIT ;  /* 0x000000000000094d */ /* 0x000fea0003800000 */
[----:B01234-:R-:W2:Y:S02]  /*1ce90*/  LDG.E.64 R2, desc[UR8][R4.64+0x180] ;  /* 0x0001800804027981 */ /* 0x01fea4000c1e1b00 */
[----:B--2---:R-:W-:-:S04]  /*1cea0*/  ISETP.GT.U32.AND P0, PT, R2, R99, PT ;  /* 0x000000630200720c */ /* 0x004fc80003f04070 */
[----:B------:R-:W-:-:S04]  /*1ceb0*/  ISETP.GT.AND.EX P0, PT, R3, R96, PT, P0 ;  /* 0x000000600300720c */ /* 0x000fc80003f04300 */
[----:B------:R-:W-:Y:S02]  /*1cec0*/  SEL R2, R2, R99, P0 ;  /* 0x0000006302027207 */ /* 0x000fe40000000000 */
[----:B------:R-:W-:-:S05]  /*1ced0*/  SEL R3, R3, R96, P0 ;  /* 0x0000006003037207 */ /* 0x000fca0000000000 */
[----:B------:R-:W-:Y:S01]  /*1cee0*/  STG.E.64 desc[UR8][R4.64+0x180], R2 ;  /* 0x0001800204007986 */ /* 0x000fe2000c101b08 */
[----:B------:R-:W-:Y:S05]  /*1cef0*/  EXIT ;  /* 0x000000000000794d */ /* 0x000fea0003800000 */
.L_x_146:
[----:B------:R-:W-:-:S00]  /*1cf00*/  BRA `(.L_x_146) ;  /* 0xfffffffc00fc7947 */ /* 0x000fc0000383ffff */
[----:B------:R-:W-:-:S00]  /*1cf10*/  NOP ;  /* 0x0000000000007918 */ /* 0x000fc00000000000 */
        /* <DEDUP_REMOVED lines=14> */
.L_x_592:


//--------------------- .text._Z19INT32_maxmul_kernelILi96ELi32ELi64ELi6ELi4EEvPiS0_S0_iii --------------------------
	.section	.text._Z19INT32_maxmul_kernelILi96ELi32ELi64ELi6ELi4EEvPiS0_S0_iii,"ax",@progbits
	.align	128
        .global         _Z19INT32_maxmul_kernelILi96ELi32ELi64ELi6ELi4EEvPiS0_S0_iii
        .type           _Z19INT32_maxmul_kernelILi96ELi32ELi64ELi6ELi4EEvPiS0_S0_iii,@function
        .size           _Z19INT32_maxmul_kernelILi96ELi32ELi64ELi6ELi4EEvPiS0_S0_iii,(.L_x_593 - _Z19INT32_maxmul_kernelILi96ELi32ELi64ELi6ELi4EEvPiS0_S0_iii)
        .other          _Z19INT32_maxmul_kernelILi96ELi32ELi64ELi6ELi4EEvPiS0_S0_iii,@"STO_CUDA_ENTRY STV_DEFAULT"
_Z19INT32_maxmul_kernelILi96ELi32ELi64ELi6ELi4EEvPiS0_S0_iii:
.text._Z19INT32_maxmul_kernelILi96ELi32ELi64ELi6ELi4EEvPiS0_S0_iii:
[----:B------:R-:W-:Y:S01]  /*0000*/  LDC R1, c[0x0][0x37c] ;  /* 0x0000df00ff017b82 */ /* 0x000fe20000000800 */
[----:B------:R-:W0:Y:S01]  /*0010*/  LDCU UR15, c[0x0][0x3a0] ;  /* 0x00007400ff0f77ac */ /* 0x000e220008000800 */
[----:B------:R-:W1:Y:S01]  /*0020*/  S2R R63, SR_TID.Y ;  /* 0x00000000003f7919 */ /* 0x000e620000002200 */
[----:B------:R-:W-:Y:S02]  /*0030*/  CS2R R34, SRZ ;  /* 0x0000000000227805 */ /* 0x000fe4000001ff00 */
[----:B------:R-:W-:Y:S02]  /*0040*/  CS2R R32, SRZ ;  /* 0x0000000000207805 */ /* 0x000fe4000001ff00 */
[----:B------:R-:W-:Y:S01]  /*0050*/  CS2R R38, SRZ ;  /* 0x0000000000267805 */ /* 0x000fe2000001ff00 */
[----:B------:R-:W2:Y:S01]  /*0060*/  S2R R20, SR_TID.X ;  /* 0x0000000000147919 */ /* 0x000ea20000002100 */
[----:B------:R-:W-:Y:S02]  /*0070*/  CS2R R36, SRZ ;  /* 0x0000000000247805 */ /* 0x000fe4000001ff00 */
[----:B------:R-:W-:-:S02]  /*0080*/  CS2R R42, SRZ ;  /* 0x00000000002a7805 */ /* 0x000fc4000001ff00 */
[----:B------:R-:W-:Y:S02]  /*0090*/  CS2R R40, SRZ ;  /* 0x0000000000287805 */ /* 0x000fe4000001ff00 */
[----:B------:R-:W-:Y:S02]  /*00a0*/  CS2R R72, SRZ ;  /* 0x0000000000487805 */ /* 0x000fe4000001ff00 */
[----:B------:R-:W-:Y:S02]  /*00b0*/  CS2R R68, SRZ ;  /* 0x0000000000447805 */ /* 0x000fe4000001ff00 */
[----:B------:R-:W-:Y:S02]  /*00c0*/  CS2R R70, SRZ ;  /* 0x0000000000467805 */ /* 0x000fe4000001ff00 */
[----:B------:R-:W-:Y:S02]  /*00d0*/  CS2R R74, SRZ ;  /* 0x00000000004a7805 */ /* 0x000fe4000001ff00 */
[----:B------:R-:W-:-:S02]  /*00e0*/  CS2R R28, SRZ ;  /* 0x00000000001c7805 */ /* 0x000fc4000001ff00 */
[----:B------:R-:W-:Y:S01]  /*00f0*/  CS2R R30, SRZ ;  /* 0x00000000001e7805 */ /* 0x000fe2000001ff00 */
[----:B------:R-:W3:Y:S01]  /*0100*/  LDCU.64 UR8, c[0x0][0x358] ;  /* 0x00006b00ff0877ac */ /* 0x000ee20008000a00 */
[----:B0-----:R-:W-:-:S09]  /*0110*/  UISETP.GE.AND UP0, UPT, UR15, 0x1, UPT ;  /* 0x000000010f00788c */ /* 0x001fd2000bf06270 */
[----:B-1----:R-:W-:Y:S05]  /*0120*/  BRA.U !UP0, `(.L_x_147) ;  /* 0x0000008508ac7547 */ /* 0x002fea000b800000 */
[----:B------:R-:W0:Y:S01]  /*0130*/  S2UR UR14, SR_CTAID.X ;  /* 0x00000000000e79c3 */ /* 0x000e220000002500 */
[----:B------:R-:W1:Y:S01]  /*0140*/  LDCU UR16, c[0x0][0x39c] ;  /* 0x00007380ff1077ac */ /* 0x000e620008000800 */
[----:B--2---:R-:W-:Y:S02]  /*0150*/  IMAD R10, R63, 0x10, R20 ;  /* 0x000000103f0a7824 */ /* 0x004fe400078e0214 */
[----:B------:R-:W-:Y:S01]  /*0160*/  IMAD.MOV.U32 R35, RZ, RZ, RZ ;  /* 0x000000ffff237224 */ /* 0x000fe200078e00ff */
[----:B------:R-:W-:Y:S01]  /*0170*/  UMOV UR4, 0x400 ;  /* 0x0000040000047882 */ /* 0x000fe20000000000 */
[----:B------:R-:W2:Y:S01]  /*0180*/  LDCU UR5, c[0x0][0x374] ;  /* 0x00006e80ff0577ac */ /* 0x000ea20008000800 */
[--C-:B------:R-:W-:Y:S01]  /*0190*/  SHF.R.U32.HI R67, RZ, 0x6, R10.reuse ;  /* 0x00000006ff437819 */ /* 0x100fe2000001160a */
[----:B------:R-:W4:Y:S01]  /*01a0*/  S2UR UR13, SR_CTAID.Y ;  /* 0x00000000000d79c3 */ /* 0x000f220000002600 */
[----:B------:R-:W-:Y:S01]  /*01b0*/  SHF.R.U32.HI R2, RZ, 0x5, R10 ;  /* 0x00000005ff027819 */ /* 0x000fe2000001160a */
[----:B------:R-:W5:Y:S01]  /*01c0*/  LDCU UR7, c[0x0][0x370] ;  /* 0x00006e00ff0777ac */ /* 0x000f620008000800 */
[C---:B------:R-:W-:Y:S01]  /*01d0*/  LOP3.LUT R3, R10.reuse, 0x3f, RZ, 0xc0, !PT ;  /* 0x0000003f0a037812 */ /* 0x040fe200078ec0ff */
[C---:B------:R-:W-:Y:S01]  /*01e0*/  VIADD R11, R67.reuse, 0x8 ;  /* 0x00000008430b7836 */ /* 0x040fe20000000000 */
[----:B------:R-:W-:Y:S01]  /*01f0*/  LOP3.LUT R66, R10, 0x1f, RZ, 0xc0, !PT ;  /* 0x0000001f0a427812 */ /* 0x000fe200078ec0ff */
[C---:B------:R-:W-:Y:S01]  /*0200*/  VIADD R0, R67.reuse, 0x1c ;  /* 0x0000001c43007836 */ /* 0x040fe20000000000 */
[----:B------:R-:W-:Y:S01]  /*0210*/  UIADD3 UR10, UPT, UPT, UR15, -0x20, URZ ;  /* 0xffffffe00f0a7890 */ /* 0x000fe2000fffe0ff */
[----:B------:R-:W3:Y:S01]  /*0220*/  S2UR UR6, SR_CgaCtaId ;  /* 0x00000000000679c3 */ /* 0x000ee20000008800 */
[----:B------:R-:W-:Y:S01]  /*0230*/  VIADD R4, R67, 0x18 ;  /* 0x0000001843047836 */ /* 0x000fe20000000000 */
[----:B------:R-:W2:Y:S01]  /*0240*/  LDCU UR18, c[0x0][0x398] ;  /* 0x00007300ff1277ac */ /* 0x000ea20008000800 */
[----:B-1----:R-:W-:-:S02]  /*0250*/  IMAD.U32 R16, RZ, RZ, UR16 ;  /* 0x00000010ff107e24 */ /* 0x002fc4000f8e00ff */
[C---:B------:R-:W-:Y:S01]  /*0260*/  VIADD R6, R67.reuse, 0x14 ;  /* 0x0000001443067836 */ /* 0x040fe20000000000 */
[----:B------:R-:W1:Y:S01]  /*0270*/  LDCU UR19, c[0x0][0x3a0] ;  /* 0x00007400ff1377ac */ /* 0x000e620008000800 */
[C---:B------:R-:W-:Y:S02]  /*0280*/  VIADD R7, R67.reuse, 0x10 ;  /* 0x0000001043077836 */ /* 0x040fe40000000000 */
[C---:B------:R-:W-:Y:S01]  /*0290*/  VIADD R9, R67.reuse, 0xc ;  /* 0x0000000c43097836 */ /* 0x040fe20000000000 */
[----:B0-----:R-:W-:Y:S01]  /*02a0*/  USHF.L.U32 UR12, UR14, 0x6, URZ ;  /* 0x000000060e0c7899 */ /* 0x001fe200080006ff */
[----:B------:R-:W-:-:S05]  /*02b0*/  VIADD R13, R67, 0x4 ;  /* 0x00000004430d7836 */ /* 0x000fca0000000000 */
[-C--:B------:R-:W-:Y:S02]  /*02c0*/  IMAD R14, R11, R16.reuse, UR12 ;  /* 0x0000000c0b0e7e24 */ /* 0x080fe4000f8e0210 */
[----:B----4-:R-:W-:Y:S02]  /*02d0*/  IMAD.U32 R65, RZ, RZ, UR13 ;  /* 0x0000000dff417e24 */ /* 0x010fe4000f8e00ff */
[----:B------:R-:W-:Y:S02]  /*02e0*/  IMAD.U32 R11, RZ, RZ, UR12 ;  /* 0x0000000cff0b7e24 */ /* 0x000fe4000f8e00ff */
[-C--:B------:R-:W-:Y:S02]  /*02f0*/  IMAD R0, R0, R16.reuse, UR12 ;  /* 0x0000000c00007e24 */ /* 0x080fe4000f8e0210 */
[-C--:B------:R-:W-:Y:S01]  /*0300*/  IMAD R4, R4, R16.reuse, UR12 ;  /* 0x0000000c04047e24 */ /* 0x080fe2000f8e0210 */
[----:B---3--:R-:W-:Y:S01]  /*0310*/  ULEA UR11, UR6, UR4, 0x18 ;  /* 0x00000004060b7291 */ /* 0x008fe2000f8ec0ff */
[-C--:B------:R-:W-:Y:S01]  /*0320*/  IMAD R6, R6, R16.reuse, UR12 ;  /* 0x0000000c06067e24 */ /* 0x080fe2000f8e0210 */
[----:B------:R-:W-:Y:S01]  /*0330*/  LOP3.LUT R64, R11, 0x3f, R10, 0xf8, !PT ;  /* 0x0000003f0b407812 */ /* 0x000fe200078ef80a */
[-C--:B------:R-:W-:Y:S01]  /*0340*/  IMAD R8, R7, R16.reuse, UR12 ;  /* 0x0000000c07087e24 */ /* 0x080fe2000f8e0210 */
[----:B------:R-:W-:Y:S01]  /*0350*/  UIADD3 UR4, UPT, UPT, UR4, 0x3000, URZ ;  /* 0x0000300004047890 */ /* 0x000fe2000fffe0ff */
[-C--:B------:R-:W-:Y:S01]  /*0360*/  IMAD R12, R9, R16.reuse, UR12 ;  /* 0x0000000c090c7e24 */ /* 0x080fe2000f8e0210 */
[----:B------:R-:W-:Y:S01]  /*0370*/  LEA R5, R66, UR11, 0x2 ;  /* 0x0000000b42057c11 */ /* 0x000fe2000f8e10ff */
[-C--:B------:R-:W-:Y:S01]  /*0380*/  IMAD R18, R13, R16.reuse, UR12 ;  /* 0x0000000c0d127e24 */ /* 0x080fe2000f8e0210 */
[----:B------:R-:W-:Y:S01]  /*0390*/  ULEA UR6, UR6, UR4, 0x18 ;  /* 0x0000000406067291 */ /* 0x000fe2000f8ec0ff */
[----:B------:R-:W-:Y:S01]  /*03a0*/  IMAD R16, R67, R16, UR12 ;  /* 0x0000000c43107e24 */ /* 0x000fe2000f8e0210 */
[----:B------:R-:W-:Y:S01]  /*03b0*/  LEA R63, R63, UR11, 0x7 ;  /* 0x0000000b3f3f7c11 */ /* 0x000fe2000f8e38ff */
[----:B------:R-:W-:Y:S01]  /*03c0*/  IMAD R65, R65, 0x60, R2 ;  /* 0x0000006041417824 */ /* 0x000fe200078e0202 */
[----:B--2---:R-:W-:Y:S01]  /*03d0*/  UIADD3 UR4, UPT, UPT, UR5, -0x1, URZ ;  /* 0xffffffff05047890 */ /* 0x004fe2000fffe0ff */
[----:B------:R-:W-:Y:S01]  /*03e0*/  IMAD.SHL.U32 R10, R10, 0x4, RZ ;  /* 0x000000040a0a7824 */ /* 0x000fe200078e00ff */
[----:B------:R-:W-:Y:S01]  /*03f0*/  LEA R59, R20, UR6, 0x2 ;  /* 0x00000006143b7c11 */ /* 0x000fe2000f8e10ff */
[----:B------:R-:W-:Y:S01]  /*0400*/  IMAD.IADD R9, R3, 0x1, R16 ;  /* 0x0000000103097824 */ /* 0x000fe200078e0210 */
[----:B------:R-:W0:Y:S01]  /*0410*/  LDCU UR12, c[0x0][0x39c] ;  /* 0x00007380ff0c77ac */ /* 0x000e220008000800 */
[----:B------:R-:W-:Y:S01]  /*0420*/  IMAD.U32 R16, RZ, RZ, UR15 ;  /* 0x0000000fff107e24 */ /* 0x000fe2000f8e00ff */
[----:B------:R-:W-:Y:S01]  /*0430*/  LOP3.LUT R10, R10, 0xfc, RZ, 0xc0, !PT ;  /* 0x000000fc0a0a7812 */ /* 0x000fe200078ec0ff */
[----:B------:R-:W-:Y:S01]  /*0440*/  IMAD R57, R65, UR15, R66 ;  /* 0x0000000f41397c24 */ /* 0x000fe2000f8e0242 */
[----:B-----5:R-:W-:Y:S01]  /*0450*/  UIADD3 UR5, UPT, UPT, UR7, -0x1, URZ ;  /* 0xffffffff07057890 */ /* 0x020fe2000fffe0ff */
[----:B------:R-:W-:-:S02]  /*0460*/  IMAD R2, R2, 0x80, R5 ;  /* 0x0000008002027824 */ /* 0x000fc400078e0205 */
[C-C-:B------:R-:W-:Y:S02]  /*0470*/  IMAD R53, R16.reuse, 0x20, R57.reuse ;  /* 0x0000002010357824 */ /* 0x140fe400078e0239 */
[--C-:B------:R-:W-:Y:S02]  /*0480*/  IMAD R56, R16, 0x40, R57.reuse ;  /* 0x0000004010387824 */ /* 0x100fe400078e0239 */
[----:B------:R-:W-:Y:S01]  /*0490*/  VIADD R10, R10, UR6 ;  /* 0x000000060a0a7c36 */ /* 0x000fe20008000000 */
[----:B------:R-:W-:Y:S01]  /*04a0*/  UMOV UR6, 0x10 ;  /* 0x0000001000067882 */ /* 0x000fe20000000000 */
[----:B------:R-:W-:Y:S01]  /*04b0*/  VIADD R60, R65, 0x58 ;  /* 0x00000058413c7836 */ /* 0x000fe20000000000 */
[C---:B------:R-:W-:Y:S01]  /*04c0*/  LEA R54, R16.reuse, R56, 0x3 ;  /* 0x0000003810367211 */ /* 0x040fe200078e18ff */
[C---:B------:R-:W-:Y:S02]  /*04d0*/  IMAD R13, R16.reuse, 0x10, R57 ;  /* 0x00000010100d7824 */ /* 0x040fe400078e0239 */
[----:B------:R-:W-:-:S02]  /*04e0*/  IMAD R52, R16, 0x10, R53 ;  /* 0x0000001010347824 */ /* 0x000fc400078e0235 */
[C---:B------:R-:W-:Y:S02]  /*04f0*/  IMAD.IADD R5, R3.reuse, 0x1, R6 ;  /* 0x0000000103057824 */ /* 0x040fe400078e0206 */
[C---:B------:R-:W-:Y:S01]  /*0500*/  IMAD.IADD R6, R3.reuse, 0x1, R8 ;  /* 0x0000000103067824 */ /* 0x040fe200078e0208 */
[C---:B------:R-:W-:Y:S01]  /*0510*/  IADD3 R8, PT, PT, R3.reuse, R14, RZ ;  /* 0x0000000e03087210 */ /* 0x040fe20007ffe0ff */
[C---:B------:R-:W-:Y:S02]  /*0520*/  IMAD.IADD R0, R3.reuse, 0x1, R0 ;  /* 0x0000000103007824 */ /* 0x040fe400078e0200 */
[C---:B------:R-:W-:Y:S02]  /*0530*/  IMAD.IADD R4, R3.reuse, 0x1, R4 ;  /* 0x0000000103047824 */ /* 0x040fe400078e0204 */
[C---:B------:R-:W-:Y:S02]  /*0540*/  IMAD.IADD R7, R3.reuse, 0x1, R12 ;  /* 0x0000000103077824 */ /* 0x040fe400078e020c */
[----:B------:R-:W-:-:S02]  /*0550*/  IMAD.IADD R3, R3, 0x1, R18 ;  /* 0x0000000103037824 */ /* 0x000fc400078e0212 */
[C---:B------:R-:W-:Y:S02]  /*0560*/  VIADD R62, R65.reuse, 0x30 ;  /* 0x00000030413e7836 */ /* 0x040fe40000000000 */
[----:B------:R-:W-:Y:S02]  /*0570*/  VIADD R61, R65, 0x38 ;  /* 0x00000038413d7836 */ /* 0x000fe40000000000 */
[----:B------:R-:W-:Y:S02]  /*0580*/  IMAD R10, R67, 0x100, R10 ;  /* 0x00000100430a7824 */ /* 0x000fe400078e020a */
[----:B------:R-:W-:Y:S02]  /*0590*/  IMAD R12, R16, 0x8, R57 ;  /* 0x00000008100c7824 */ /* 0x000fe400078e0239 */
[----:B------:R-:W-:Y:S02]  /*05a0*/  IMAD R58, R60, UR15, R66 ;  /* 0x0000000f3c3a7c24 */ /* 0x000fe4000f8e0242 */
[----:B------:R-:W-:-:S02]  /*05b0*/  IMAD R55, R16, 0x10, R56 ;  /* 0x0000001010377824 */ /* 0x000fc400078e0238 */
[C---:B------:R-:W-:Y:S02]  /*05c0*/  IMAD R14, R16.reuse, 0x8, R53 ;  /* 0x00000008100e7824 */ /* 0x040fe400078e0235 */
[C---:B------:R-:W-:Y:S02]  /*05d0*/  IMAD R11, R16.reuse, 0x8, R13 ;  /* 0x00000008100b7824 */ /* 0x040fe400078e020d */
[----:B01----:R-:W-:-:S07]  /*05e0*/  IMAD R15, R16, 0x8, R52 ;  /* 0x00000008100f7824 */ /* 0x003fce00078e0234 */
.L_x_225:
[----:B------:R-:W-:Y:S01]  /*05f0*/  UIADD3 UR7, UPT, UPT, UR6, -0x10, URZ ;  /* 0xfffffff006077890 */ /* 0x000fe2000fffe0ff */
[----:B------:R-:W-:-:S03]  /*0600*/  IMAD.MOV.U32 R16, RZ, RZ, 0x4 ;  /* 0x00000004ff107424 */ /* 0x000fc600078e00ff */
[----:B------:R-:W-:-:S04]  /*0610*/  UISETP.GT.AND UP0, UPT, UR7, UR10, UPT ;  /* 0x0000000a0700728c */ /* 0x000fc8000bf04270 */
[----:B------:R-:W-:-:S06]  /*0620*/  UISETP.EQ.OR UP1, UPT, UR13, UR4, UP0 ;  /* 0x000000040d00728c */ /* 0x000fcc0008722670 */
[----:B------:R-:W-:-:S05]  /*0630*/  PLOP3.LUT P0, PT, PT, PT, UP1, 0x80, 0x8 ;  /* 0x000000000008781c */ /* 0x000fca0003f0f018 */
[----:B------:R-:W0:Y:S08]  /*0640*/  @!UP1 LDCU.64 UR16, c[0x0][0x380] ;  /* 0x00007000ff1097ac */ /* 0x000e300008000a00 */
[----:B0-----:R-:W-:-:S06]  /*0650*/  @!P0 IMAD.WIDE.U32 R16, R57, R16, UR16 ;  /* 0x0000001039108e25 */ /* 0x001fcc000f8e0010 */
[----:B------:R0:W5:Y:S01]  /*0660*/  @!P0 LDG.E.CONSTANT R17, desc[UR8][R16.64] ;  /* 0x0000000810118981 */ /* 0x000162000c1e9900 */
[----:B------:R-:W-:Y:S05]  /*0670*/  BRA.U !UP1, `(.L_x_148) ;  /* 0x0000000109247547 */ /* 0x000fea000b800000 */
[----:B------:R-:W-:Y:S01]  /*0680*/  ISETP.GE.AND P0, PT, R66, UR19, PT ;  /* 0x0000001342007c0c */ /* 0x000fe2000bf06270 */
[----:B------:R-:W-:Y:S01]  /*0690*/  BSSY.RECONVERGENT B0, `(.L_x_148) ;  /* 0x0000007000007945 */ /* 0x000fe20003800200 */
[----:B-----5:R-:W-:Y:S02]  /*06a0*/  IMAD.MOV.U32 R17, RZ, RZ, RZ ;  /* 0x000000ffff117224 */ /* 0x020fe400078e00ff */
[----:B------:R-:W-:-:S13]  /*06b0*/  ISETP.GE.OR P0, PT, R65, UR18, P0 ;  /* 0x0000001241007c0c */ /* 0x000fda0008706670 */
[----:B------:R-:W-:Y:S05]  /*06c0*/  @P0 BRA `(.L_x_149) ;  /* 0x00000000000c0947 */ /* 0x000fea0003800000 */
[----:B0-----:R-:W0:Y:S02]  /*06d0*/  LDC.64 R16, c[0x0][0x380] ;  /* 0x0000e000ff107b82 */ /* 0x001e240000000a00 */
[----:B0-----:R-:W-:-:S06]  /*06e0*/  IMAD.WIDE.U32 R16, R57, 0x4, R16 ;  /* 0x0000000439107825 */ /* 0x001fcc00078e0010 */
[----:B------:R1:W5:Y:S02]  /*06f0*/  LDG.E.CONSTANT R17, desc[UR8][R16.64] ;  /* 0x0000000810117981 */ /* 0x000364000c1e9900 */
.L_x_149:
[----:B------:R-:W-:Y:S05]  /*0700*/  BSYNC.RECONVERGENT B0 ;  /* 0x0000000000007941 */ /* 0x000fea0003800200 */
.L_x_148:
[----:B-----5:R2:W-:Y:S01]  /*0710*/  STS [R2], R17 ;  /* 0x0000001102007388 */ /* 0x0205e20000000800 */
[----:B------:R-:W-:Y:S05]  /*0720*/  BRA.U UP1, `(.L_x_150) ;  /* 0x0000000101147547 */ /* 0x000fea000b800000 */
[----:B012---:R-:W0:Y:S02]  /*0730*/  LDC.64 R16, c[0x0][0x380] ;  /* 0x0000e000ff107b82 */ /* 0x007e240000000a00 */
[----:B0-----:R-:W-:-:S06]  /*0740*/  IMAD.WIDE.U32 R16, R12, 0x4, R16 ;  /* 0x000000040c107825 */ /* 0x001fcc00078e0010 */
[----:B------:R-:W2:Y:S04]  /*0750*/  LDG.E.CONSTANT R17, desc[UR8][R16.64] ;  /* 0x0000000810117981 */ /* 0x000ea8000c1e9900 */
[----:B--2---:R2:W-:Y:S01]  /*0760*/  STS [R2+0x400], R17 ;  /* 0x0004001102007388 */ /* 0x0045e20000000800 */
[----:B------:R-:W-:Y:S05]  /*0770*/  BRA `(.L_x_151) ;  /* 0x00000000002c7947 */ /* 0x000fea0003800000 */
.L_x_150:
[----:B01----:R-:W-:Y:S01]  /*0780*/  VIADD R16, R65, 0x8 ;  /* 0x0000000841107836 */ /* 0x003fe20000000000 */
[----:B------:R-:W-:Y:S01]  /*0790*/  ISETP.GE.AND P0, PT, R66, UR19, PT ;  /* 0x0000001342007c0c */ /* 0x000fe2000bf06270 */
[----:B------:R-:W-:Y:S01]  /*07a0*/  BSSY.RECONVERGENT B0, `(.L_x_152) ;  /* 0x0000007000007945 */ /* 0x000fe20003800200 */
[----:B--2---:R-:W-:Y:S02]  /*07b0*/  IMAD.MOV.U32 R17, RZ, RZ, RZ ;  /* 0x000000ffff117224 */ /* 0x004fe400078e00ff */
[----:B------:R-:W-:-:S13]  /*07c0*/  ISETP.GE.OR P0, PT, R16, UR18, P0 ;  /* 0x0000001210007c0c */ /* 0x000fda0008706670 */
[----:B------:R-:W-:Y:S05]  /*07d0*/  @P0 BRA `(.L_x_153) ;  /* 0x00000000000c0947 */ /* 0x000fea0003800000 */
[----:B------:R-:W0:Y:S02]  /*07e0*/  LDC.64 R16, c[0x0][0x380] ;  /* 0x0000e000ff107b82 */ /* 0x000e240000000a00 */
[----:B0-----:R-:W-:-:S06]  /*07f0*/  IMAD.WIDE.U32 R16, R12, 0x4, R16 ;  /* 0x000000040c107825 */ /* 0x001fcc00078e0010 */
[----:B------:R0:W5:Y:S02]  /*0800*/  LDG.E.CONSTANT R17, desc[UR8][R16.64] ;  /* 0x0000000810117981 */ /* 0x000164000c1e9900 */
.L_x_153:
[----:B------:R-:W-:Y:S05]  /*0810*/  BSYNC.RECONVERGENT B0 ;  /* 0x0000000000007941 */ /* 0x000fea0003800200 */
.L_x_152:
[----:B-----5:R1:W-:Y:S02]  /*0820*/  STS [R2+0x400], R17 ;  /* 0x0004001102007388 */ /* 0x0203e40000000800 */
.L_x_151:
[----:B------:R-:W-:Y:S05]  /*0830*/  BRA.U UP1, `(.L_x_154) ;  /* 0x0000000101147547 */ /* 0x000fea000b800000 */
[----:B012---:R-:W0:Y:S02]  /*0840*/  LDC.64 R16, c[0x0][0x380] ;  /* 0x0000e000ff107b82 */ /* 0x007e240000000a00 */
[----:B0-----:R-:W-:-:S06]  /*0850*/  IMAD.WIDE.U32 R16, R13, 0x4, R16 ;  /* 0x000000040d107825 */ /* 0x001fcc00078e0010 */
[----:B------:R-:W2:Y:S04]  /*0860*/  LDG.E.CONSTANT R17, desc[UR8][R16.64] ;  /* 0x0000000810117981 */ /* 0x000ea8000c1e9900 */
[----:B--2---:R2:W-:Y:S01]  /*0870*/  STS [R2+0x800], R17 ;  /* 0x0008001102007388 */ /* 0x0045e20000000800 */
[----:B------:R-:W-:Y:S05]  /*0880*/  BRA `(.L_x_155) ;  /* 0x00000000002c7947 */ /* 0x000fea0003800000 */
.L_x_154:
[----:B0-----:R-:W-:Y:S01]  /*0890*/  VIADD R16, R65, 0x10 ;  /* 0x0000001041107836 */ /* 0x001fe20000000000 */
[----:B------:R-:W-:Y:S01]  /*08a0*/  ISETP.GE.AND P0, PT, R66, UR19, PT ;  /* 0x0000001342007c0c */ /* 0x000fe2000bf06270 */
[----:B------:R-:W-:Y:S01]  /*08b0*/  BSSY.RECONVERGENT B0, `(.L_x_156) ;  /* 0x0000007000007945 */ /* 0x000fe20003800200 */
[----:B-12---:R-:W-:Y:S02]  /*08c0*/  IMAD.MOV.U32 R17, RZ, RZ, RZ ;  /* 0x000000ffff117224 */ /* 0x006fe400078e00ff */
[----:B------:R-:W-:-:S13]  /*08d0*/  ISETP.GE.OR P0, PT, R16, UR18, P0 ;  /* 0x0000001210007c0c */ /* 0x000fda0008706670 */
[----:B------:R-:W-:Y:S05]  /*08e0*/  @P0 BRA `(.L_x_157) ;  /* 0x00000000000c0947 */ /* 0x000fea0003800000 */
[----:B------:R-:W0:Y:S02]  /*08f0*/  LDC.64 R16, c[0x0][0x380] ;  /* 0x0000e000ff107b82 */ /* 0x000e240000000a00 */
[----:B0-----:R-:W-:-:S06]  /*0900*/  IMAD.WIDE.U32 R16, R13, 0x4, R16 ;  /* 0x000000040d107825 */ /* 0x001fcc00078e0010 */
[----:B------:R0:W5:Y:S02]  /*0910*/  LDG.E.CONSTANT R17, desc[UR8][R16.64] ;  /* 0x0000000810117981 */ /* 0x000164000c1e9900 */
.L_x_157:
[----:B------:R-:W-:Y:S05]  /*0920*/  BSYNC.RECONVERGENT B0 ;  /* 0x0000000000007941 */ /* 0x000fea0003800200 */
.L_x_156:
[----:B-----5:R1:W-:Y:S02]  /*0930*/  STS [R2+0x800], R17 ;  /* 0x0008001102007388 */ /* 0x0203e40000000800 */
.L_x_155:
[----:B------:R-:W-:Y:S05]  /*0940*/  BRA.U UP1, `(.L_x_158) ;  /* 0x0000000101147547 */ /* 0x000fea000b800000 */
[----:B012---:R-:W0:Y:S02]  /*0950*/  LDC.64 R16, c[0x0][0x380] ;  /* 0x0000e000ff107b82 */ /* 0x007e240000000a00 */
[----:B0-----:R-:W-:-:S06]  /*0960*/  IMAD.WIDE.U32 R16, R11, 0x4, R16 ;  /* 0x000000040b107825 */ /* 0x001fcc00078e0010 */
[----:B------:R-:W2:Y:S04]  /*0970*/  LDG.E.CONSTANT R17, desc[UR8][R16.64] ;  /* 0x0000000810117981 */ /* 0x000ea8000c1e9900 */
[----:B--2---:R0:W-:Y:S01]  /*0980*/  STS [R2+0xc00], R17 ;  /* 0x000c001102007388 */ /* 0x0041e20000000800 */
[----:B------:R-:W-:Y:S05]  /*0990*/  BRA `(.L_x_159) ;  /* 0x00000000002c7947 */ /* 0x000fea0003800000 */
.L_x_158:
        /* <DEDUP_REMOVED lines=9> */
.L_x_161:
[----:B------:R-:W-:Y:S05]  /*0a30*/  BSYNC.RECONVERGENT B0 ;  /* 0x0000000000007941 */ /* 0x000fea0003800200 */
.L_x_160:
[----:B-----5:R1:W-:Y:S02]  /*0a40*/  STS [R2+0xc00], R17 ;  /* 0x000c001102007388 */ /* 0x0203e40000000800 */
.L_x_159:
[----:B------:R-:W-:Y:S05]  /*0a50*/  BRA.U UP1, `(.L_x_162) ;  /* 0x0000000101147547 */ /* 0x000fea000b800000 */
[----:B01----:R-:W0:Y:S02]  /*0a60*/  LDC.64 R16, c[0x0][0x380] ;  /* 0x0000e000ff107b82 */ /* 0x003e240000000a00 */
[----:B0-----:R-:W-:-:S06]  /*0a70*/  IMAD.WIDE.U32 R16, R53, 0x4, R16 ;  /* 0x0000000435107825 */ /* 0x001fcc00078e0010 */
[----:B------:R-:W2:Y:S04]  /*0a80*/  LDG.E.CONSTANT R17, desc[UR8][R16.64] ;  /* 0x0000000810117981 */ /* 0x000ea8000c1e9900 */
[----:B--2---:R2:W-:Y:S01]  /*0a90*/  STS [R2+0x1000], R17 ;  /* 0x0010001102007388 */ /* 0x0045e20000000800 */
[----:B------:R-:W-:Y:S05]  /*0aa0*/  BRA `(.L_x_163) ;  /* 0x00000000002c7947 */ /* 0x000fea0003800000 */
.L_x_162:
[----:B0-----:R-:W-:Y:S01]  /*0ab0*/  VIADD R16, R65, 0x20 ;  /* 0x0000002041107836 */ /* 0x001fe20000000000 */
[----:B------:R-:W-:Y:S01]  /*0ac0*/  ISETP.GE.AND P0, PT, R66, UR19, PT ;  /* 0x0000001342007c0c */ /* 0x000fe2000bf06270 */
[----:B------:R-:W-:Y:S01]  /*0ad0*/  BSSY.RECONVERGENT B0, `(.L_x_164) ;  /* 0x0000007000007945 */ /* 0x000fe20003800200 */
[----:B-1----:R-:W-:Y:S02]  /*0ae0*/  IMAD.MOV.U32 R17, RZ, RZ, RZ ;  /* 0x000000ffff117224 */ /* 0x002fe400078e00ff */
[----:B------:R-:W-:-:S13]  /*0af0*/  ISETP.GE.OR P0, PT, R16, UR18, P0 ;  /* 0x0000001210007c0c */ /* 0x000fda0008706670 */
[----:B------:R-:W-:Y:S05]  /*0b00*/  @P0 BRA `(.L_x_165) ;  /* 0x00000000000c0947 */ /* 0x000fea0003800000 */
[----:B------:R-:W0:Y:S02]  /*0b10*/  LDC.64 R16, c[0x0][0x380] ;  /* 0x0000e000ff107b82 */ /* 0x000e240000000a00 */
[----:B0-----:R-:W-:-:S06]  /*0b20*/  IMAD.WIDE.U32 R16, R53, 0x4, R16 ;  /* 0x0000000435107825 */ /* 0x001fcc00078e0010 */
[----:B------:R0:W5:Y:S02]  /*0b30*/  LDG.E.CONSTANT R17, desc[UR8][R16.64] ;  /* 0x0000000810117981 */ /* 0x000164000c1e9900 */
.L_x_165:
[----:B------:R-:W-:Y:S05]  /*0b40*/  BSYNC.RECONVERGENT B0 ;  /* 0x0000000000007941 */ /* 0x000fea0003800200 */
.L_x_164:
[----:B-----5:R1:W-:Y:S02]  /*0b50*/  STS [R2+0x1000], R17 ;  /* 0x0010001102007388 */ /* 0x0203e40000000800 */
.L_x_163:
[----:B------:R-:W-:Y:S05]  /*0b60*/  BRA.U UP1, `(.L_x_166) ;  /* 0x0000000101147547 */ /* 0x000fea000b800000 */
[----:B012---:R-:W0:Y:S02]  /*0b70*/  LDC.64 R16, c[0x0][0x380] ;  /* 0x0000e000ff107b82 */ /* 0x007e240000000a00 */
[----:B0-----:R-:W-:-:S06]  /*0b80*/  IMAD.WIDE.U32 R16, R14, 0x4, R16 ;  /* 0x000000040e107825 */ /* 0x001fcc00078e0010 */
[----:B------:R-:W2:Y:S04]  /*0b90*/  LDG.E.CONSTANT R17, desc[UR8][R16.64] ;  /* 0x0000000810117981 */ /* 0x000ea8000c1e9900 */
[----:B--2---:R2:W-:Y:S01]  /*0ba0*/  STS [R2+0x1400], R17 ;  /* 0x0014001102007388 */ /* 0x0045e20000000800 */
[----:B------:R-:W-:Y:S05]  /*0bb0*/  BRA `(.L_x_167) ;  /* 0x00000000002c7947 */ /* 0x000fea0003800000 */
.L_x_166:
        /* <DEDUP_REMOVED lines=9> */
.L_x_169:
[----:B------:R-:W-:Y:S05]  /*0c50*/  BSYNC.RECONVERGENT B0 ;  /* 0x0000000000007941 */ /* 0x000fea0003800200 */
.L_x_168:
[----:B-----5:R1:W-:Y:S02]  /*0c60*/  STS [R2+0x1400], R17 ;  /* 0x0014001102007388 */ /* 0x0203e40000000800 */
.L_x_167:
[----:B------:R-:W-:Y:S05]  /*0c70*/  BRA.U UP1, `(.L_x_170) ;  /* 0x0000000101147547 */ /* 0x000fea000b800000 */
[----:B012---:R-:W0:Y:S02]  /*0c80*/  LDC.64 R16, c[0x0][0x380] ;  /* 0x0000e000ff107b82 */ /* 0x007e240000000a00 */
[----:B0-----:R-:W-:-:S06]  /*0c90*/  IMAD.WIDE.U32 R16, R52, 0x4, R16 ;  /* 0x0000000434107825 */ /* 0x001fcc00078e0010 */
[----:B------:R-:W2:Y:S04]  /*0ca0*/  LDG.E.CONSTANT R17, desc[UR8][R16.64] ;  /* 0x0000000810117981 */ /* 0x000ea8000c1e9900 */
[----:B--2---:R3:W-:Y:S01]  /*0cb0*/  STS [R2+0x1800], R17 ;  /* 0x0018001102007388 */ /* 0x0047e20000000800 */
[----:B------:R-:W-:Y:S05]  /*0cc0*/  BRA `(.L_x_171) ;  /* 0x0000000000287947 */ /* 0x000fea0003800000 */
.L_x_170:
[----:B------:R-:W-:Y:S01]  /*0cd0*/  ISETP.GE.AND P0, PT, R66, UR19, PT ;  /* 0x0000001342007c0c */ /* 0x000fe2000bf06270 */
[----:B------:R-:W-:Y:S01]  /*0ce0*/  BSSY.RECONVERGENT B0, `(.L_x_172) ;  /* 0x0000007000007945 */ /* 0x000fe20003800200 */
[----:B-12---:R-:W-:Y:S02]  /*0cf0*/  HFMA2 R17, -RZ, RZ, 0, 0 ;  /* 0x00000000ff117431 */ /* 0x006fe400000001ff */
[----:B------:R-:W-:-:S13]  /*0d00*/  ISETP.GE.OR P0, PT, R62, UR18, P0 ;  /* 0x000000123e007c0c */ /* 0x000fda0008706670 */
[----:B------:R-:W-:Y:S05]  /*0d10*/  @P0 BRA `(.L_x_173) ;  /* 0x00000000000c0947 */ /* 0x000fea0003800000 */
[----:B0-----:R-:W0:Y:S02]  /*0d20*/  LDC.64 R16, c[0x0][0x380] ;  /* 0x0000e000ff107b82 */ /* 0x001e240000000a00 */
[----:B0-----:R-:W-:-:S06]  /*0d30*/  IMAD.WIDE.U32 R16, R52, 0x4, R16 ;  /* 0x0000000434107825 */ /* 0x001fcc00078e0010 */
[----:B------:R1:W5:Y:S02]  /*0d40*/  LDG.E.CONSTANT R17, desc[UR8][R16.64] ;  /* 0x0000000810117981 */ /* 0x000364000c1e9900 */
.L_x_173:
[----:B------:R-:W-:Y:S05]  /*0d50*/  BSYNC.RECONVERGENT B0 ;  /* 0x0000000000007941 */ /* 0x000fea0003800200 */
.L_x_172:
[----:B-----5:R2:W-:Y:S02]  /*0d60*/  STS [R2+0x1800], R17 ;  /* 0x0018001102007388 */ /* 0x0205e40000000800 */
.L_x_171:
[----:B------:R-:W-:Y:S05]  /*0d70*/  BRA.U UP1, `(.L_x_174) ;  /* 0x0000000101147547 */ /* 0x000fea000b800000 */
[----:B0123--:R-:W0:Y:S02]  /*0d80*/  LDC.64 R16, c[0x0][0x380] ;  /* 0x0000e000ff107b82 */ /* 0x00fe240000000a00 */
[----:B0-----:R-:W-:-:S06]  /*0d90*/  IMAD.WIDE.U32 R16, R15, 0x4, R16 ;  /* 0x000000040f107825 */ /* 0x001fcc00078e0010 */
[----:B------:R-:W2:Y:S04]  /*0da0*/  LDG.E.CONSTANT R17, desc[UR8][R16.64] ;  /* 0x0000000810117981 */ /* 0x000ea8000c1e9900 */
[----:B--2---:R0:W-:Y:S01]  /*0db0*/  STS [R2+0x1c00], R17 ;  /* 0x001c001102007388 */ /* 0x0041e20000000800 */
[----:B------:R-:W-:Y:S05]  /*0dc0*/  BRA `(.L_x_175) ;  /* 0x0000000000287947 */ /* 0x000fea0003800000 */
.L_x_174:
[----:B------:R-:W-:Y:S01]  /*0dd0*/  ISETP.GE.AND P0, PT, R66, UR19, PT ;  /* 0x0000001342007c0c */ /* 0x000fe2000bf06270 */
[----:B------:R-:W-:Y:S01]  /*0de0*/  BSSY.RECONVERGENT B0, `(.L_x_176) ;  /* 0x0000007000007945 */ /* 0x000fe20003800200 */
[----:B--23--:R-:W-:Y:S02]  /*0df0*/  IMAD.MOV.U32 R17, RZ, RZ, RZ ;  /* 0x000000ffff117224 */ /* 0x00cfe400078e00ff */
[----:B------:R-:W-:-:S13]  /*0e00*/  ISETP.GE.OR P0, PT, R61, UR18, P0 ;  /* 0x000000123d007c0c */ /* 0x000fda0008706670 */
[----:B------:R-:W-:Y:S05]  /*0e10*/  @P0 BRA `(.L_x_177) ;  /* 0x00000000000c0947 */ /* 0x000fea0003800000 */
[----:B01----:R-:W0:Y:S02]  /*0e20*/  LDC.64 R16, c[0x0][0x380] ;  /* 0x0000e000ff107b82 */ /* 0x003e240000000a00 */
[----:B0-----:R-:W-:-:S06]  /*0e30*/  IMAD.WIDE.U32 R16, R15, 0x4, R16 ;  /* 0x000000040f107825 */ /* 0x001fcc00078e0010 */
[----:B------:R2:W5:Y:S02]  /*0e40*/  LDG.E.CONSTANT R17, desc[UR8][R16.64] ;  /* 0x0000000810117981 */ /* 0x000564000c1e9900 */
.L_x_177:
[----:B------:R-:W-:Y:S05]  /*0e50*/  BSYNC.RECONVERGENT B0 ;  /* 0x0000000000007941 */ /* 0x000fea0003800200 */
.L_x_176:
[----:B-----5:R3:W-:Y:S02]  /*0e60*/  STS [R2+0x1c00], R17 ;  /* 0x001c001102007388 */ /* 0x0207e40000000800 */
.L_x_175:
[----:B------:R-:W-:Y:S05]  /*0e70*/  BRA.U UP1, `(.L_x_178) ;  /* 0x0000000101147547 */ /* 0x000fea000b800000 */
[----:B0123--:R-:W0:Y:S02]  /*0e80*/  LDC.64 R16, c[0x0][0x380] ;  /* 0x0000e000ff107b82 */ /* 0x00fe240000000a00 */
[----:B0-----:R-:W-:-:S06]  /*0e90*/  IMAD.WIDE.U32 R16, R56, 0x4, R16 ;  /* 0x0000000438107825 */ /* 0x001fcc00078e0010 */
[----:B------:R-:W2:Y:S04]  /*0ea0*/  LDG.E.CONSTANT R17, desc[UR8][R16.64] ;  /* 0x0000000810117981 */ /* 0x000ea8000c1e9900 */
[----:B--2---:R2:W-:Y:S01]  /*0eb0*/  STS [R2+0x2000], R17 ;  /* 0x0020001102007388 */ /* 0x0045e20000000800 */
[----:B------:R-:W-:Y:S05]  /*0ec0*/  BRA `(.L_x_179) ;  /* 0x00000000002c7947 */ /* 0x000fea0003800000 */
.L_x_178:
[----:B012---:R-:W-:Y:S01]  /*0ed0*/  VIADD R16, R65, 0x40 ;  /* 0x0000004041107836 */ /* 0x007fe20000000000 */
[----:B------:R-:W-:Y:S01]  /*0ee0*/  ISETP.GE.AND P0, PT, R66, UR19, PT ;  /* 0x0000001342007c0c */ /* 0x000fe2000bf06270 */
[----:B------:R-:W-:Y:S01]  /*0ef0*/  BSSY.RECONVERGENT B0, `(.L_x_180) ;  /* 0x0000007000007945 */ /* 0x000fe20003800200 */
[----:B---3--:R-:W-:Y:S02]  /*0f00*/  IMAD.MOV.U32 R17, RZ, RZ, RZ ;  /* 0x000000ffff117224 */ /* 0x008fe400078e00ff */
[----:B------:R-:W-:-:S13]  /*0f10*/  ISETP.GE.OR P0, PT, R16, UR18, P0 ;  /* 0x0000001210007c0c */ /* 0x000fda0008706670 */
[----:B------:R-:W-:Y:S05]  /*0f20*/  @P0 BRA `(.L_x_181) ;  /* 0x00000000000c0947 */ /* 0x000fea0003800000 */
[----:B------:R-:W0:Y:S02]  /*0f30*/  LDC.64 R16, c[0x0][0x380] ;  /* 0x0000e000ff107b82 */ /* 0x000e240000000a00 */
[----:B0-----:R-:W-:-:S06]  /*0f40*/  IMAD.WIDE.U32 R16, R56, 0x4, R16 ;  /* 0x0000000438107825 */ /* 0x001fcc00078e0010 */
[----:B------:R0:W5:Y:S02]  /*0f50*/  LDG.E.CONSTANT R17, desc[UR8][R16.64] ;  /* 0x0000000810117981 */ /* 0x000164000c1e9900 */
.L_x_181:
[----:B------:R-:W-:Y:S05]  /*0f60*/  BSYNC.RECONVERGENT B0 ;  /* 0x0000000000007941 */ /* 0x000fea0003800200 */
.L_x_180:
[----:B-----5:R1:W-:Y:S02]  /*0f70*/  STS [R2+0x2000], R17 ;  /* 0x0020001102007388 */ /* 0x0203e40000000800 */
.L_x_179:
[----:B------:R-:W-:Y:S05]  /*0f80*/  BRA.U UP1, `(.L_x_182) ;  /* 0x0000000101147547 */ /* 0x000fea000b800000 */
[----:B012---:R-:W0:Y:S02]  /*0f90*/  LDC.64 R16, c[0x0][0x380] ;  /* 0x0000e000ff107b82 */ /* 0x007e240000000a00 */
[----:B0-----:R-:W-:-:S06]  /*0fa0*/  IMAD.WIDE.U32 R16, R54, 0x4, R16 ;  /* 0x0000000436107825 */ /* 0x001fcc00078e0010 */
[----:B------:R-:W2:Y:S04]  /*0fb0*/  LDG.E.CONSTANT R17, desc[UR8][R16.64] ;  /* 0x0000000810117981 */ /* 0x000ea8000c1e9900 */
[----:B--2---:R2:W-:Y:S01]  /*0fc0*/  STS [R2+0x2400], R17 ;  /* 0x0024001102007388 */ /* 0x0045e20000000800 */
[----:B------:R-:W-:Y:S05]  /*0fd0*/  BRA `(.L_x_183) ;  /* 0x00000000002c7947 */ /* 0x000fea0003800000 */
.L_x_182:
        /* <DEDUP_REMOVED lines=9> */
.L_x_185:
[----:B------:R-:W-:Y:S05]  /*1070*/  BSYNC.RECONVERGENT B0 ;  /* 0x0000000000007941 */ /* 0x000fea0003800200 */
.L_x_184:
[----:B-----5:R1:W-:Y:S02]  /*1080*/  STS [R2+0x2400], R17 ;  /* 0x0024001102007388 */ /* 0x0203e40000000800 */
.L_x_183:
[----:B------:R-:W-:Y:S05]  /*1090*/  BRA.U UP1, `(.L_x_186) ;  /* 0x0000000101147547 */ /* 0x000fea000b800000 */
[----:B012---:R-:W0:Y:S02]  /*10a0*/  LDC.64 R16, c[0x0][0x380] ;  /* 0x0000e000ff107b82 */ /* 0x007e240000000a00 */
[----:B0-----:R-:W-:-:S06]  /*10b0*/  IMAD.WIDE.U32 R16, R55, 0x4, R16 ;  /* 0x0000000437107825 */ /* 0x001fcc00078e0010 */
[----:B------:R-:W2:Y:S04]  /*10c0*/  LDG.E.CONSTANT R17, desc[UR8][R16.64] ;  /* 0x0000000810117981 */ /* 0x000ea8000c1e9900 */
[----:B--2---:R2:W-:Y:S01]  /*10d0*/  STS [R2+0x2800], R17 ;  /* 0x0028001102007388 */ /* 0x0045e20000000800 */
[----:B------:R-:W-:Y:S05]  /*10e0*/  BRA `(.L_x_187) ;  /* 0x00000000002c7947 */ /* 0x000fea0003800000 */
.L_x_186:
        /* <DEDUP_REMOVED lines=9> */
.L_x_189:
[----:B------:R-:W-:Y:S05]  /*1180*/  BSYNC.RECONVERGENT B0 ;  /* 0x0000000000007941 */ /* 0x000fea0003800200 */
.L_x_188:
[----:B-----5:R1:W-:Y:S02]  /*1190*/  STS [R2+0x2800], R17 ;  /* 0x0028001102007388 */ /* 0x0203e40000000800 */
.L_x_187:
[----:B------:R-:W-:Y:S05]  /*11a0*/  BRA.U UP1, `(.L_x_190) ;  /* 0x0000000101147547 */ /* 0x000fea000b800000 */
[----:B012---:R-:W0:Y:S02]  /*11b0*/  LDC.64 R16, c[0x0][0x380] ;  /* 0x0000e000ff107b82 */ /* 0x007e240000000a00 */
[----:B0-----:R-:W-:-:S06]  /*11c0*/  IMAD.WIDE.U32 R16, R58, 0x4, R16 ;  /* 0x000000043a107825 */ /* 0x001fcc00078e0010 */
[----:B------:R-:W2:Y:S04]  /*11d0*/  LDG.E.CONSTANT R17, desc[UR8][R16.64] ;  /* 0x0000000810117981 */ /* 0x000ea8000c1e9900 */
[----:B--2---:R0:W-:Y:S01]  /*11e0*/  STS [R2+0x2c00], R17 ;  /* 0x002c001102007388 */ /* 0x0041e20000000800 */
[----:B------:R-:W-:Y:S05]  /*11f0*/  BRA `(.L_x_191) ;  /* 0x0000000000287947 */ /* 0x000fea0003800000 */
.L_x_190:
[----:B------:R-:W-:Y:S01]  /*1200*/  ISETP.GE.AND P0, PT, R66, UR19, PT ;  /* 0x0000001342007c0c */ /* 0x000fe2000bf06270 */
[----:B------:R-:W-:Y:S01]  /*1210*/  BSSY.RECONVERGENT B0, `(.L_x_192) ;  /* 0x0000007000007945 */ /* 0x000fe20003800200 */
[----:B-12---:R-:W-:Y:S02]  /*1220*/  IMAD.MOV.U32 R17, RZ, RZ, RZ ;  /* 0x000000ffff117224 */ /* 0x006fe400078e00ff */
[----:B------:R-:W-:-:S13]  /*1230*/  ISETP.GE.OR P0, PT, R60, UR18, P0 ;  /* 0x000000123c007c0c */ /* 0x000fda0008706670 */
[----:B------:R-:W-:Y:S05]  /*1240*/  @P0 BRA `(.L_x_193) ;  /* 0x00000000000c0947 */ /* 0x000fea0003800000 */
[----:B0-----:R-:W0:Y:S02]  /*1250*/  LDC.64 R16, c[0x0][0x380] ;  /* 0x0000e000ff107b82 */ /* 0x001e240000000a00 */
[----:B0-----:R-:W-:-:S06]  /*1260*/  IMAD.WIDE.U32 R16, R58, 0x4, R16 ;  /* 0x000000043a107825 */ /* 0x001fcc00078e0010 */
[----:B------:R1:W5:Y:S02]  /*1270*/  LDG.E.CONSTANT R17, desc[UR8][R16.64] ;  /* 0x0000000810117981 */ /* 0x000364000c1e9900 */
.L_x_193:
[----:B------:R-:W-:Y:S05]  /*1280*/  BSYNC.RECONVERGENT B0 ;  /* 0x0000000000007941 */ /* 0x000fea0003800200 */
.L_x_192:
[----:B-----5:R2:W-:Y:S02]  /*1290*/  STS [R2+0x2c00], R17 ;  /* 0x002c001102007388 */ /* 0x0205e40000000800 */
.L_x_191:
[----:B------:R-:W-:Y:S01]  /*12a0*/  UISETP.EQ.OR UP0, UPT, UR14, UR5, UP0 ;  /* 0x000000050e00728c */ /* 0x000fe20008702670 */
[----:B------:R-:W-:Y:S08]  /*12b0*/  BSSY.RECONVERGENT B0, `(.L_x_194) ;  /* 0x000000d000007945 */ /* 0x000ff00003800200 */
[----:B------:R-:W-:Y:S05]  /*12c0*/  BRA.U !UP0, `(.L_x_195) ;  /* 0x0000000108207547 */ /* 0x000fea000b800000 */
[----:B------:R-:W-:Y:S01]  /*12d0*/  ISETP.GE.AND P0, PT, R64, UR12, PT ;  /* 0x0000000c40007c0c */ /* 0x000fe2000bf06270 */
[----:B0-2---:R-:W-:-:S03]  /*12e0*/  IMAD.MOV.U32 R17, RZ, RZ, RZ ;  /* 0x000000ffff117224 */ /* 0x005fc600078e00ff */
[----:B------:R-:W-:-:S13]  /*12f0*/  ISETP.GE.OR P0, PT, R67, UR19, P0 ;  /* 0x0000001343007c0c */ /* 0x000fda0008706670 */
[----:B------:R-:W-:Y:S05]  /*1300*/  @P0 BRA `(.L_x_196) ;  /* 0x00000000001c0947 */ /* 0x000fea0003800000 */
[----:B-1----:R-:W0:Y:S02]  /*1310*/  LDC.64 R16, c[0x0][0x388] ;  /* 0x0000e200ff107b82 */ /* 0x002e240000000a00 */
[----:B0-----:R-:W-:-:S06]  /*1320*/  IMAD.WIDE R16, R9, 0x4, R16 ;  /* 0x0000000409107825 */ /* 0x001fcc00078e0210 */
[----:B------:R2:W5:Y:S01]  /*1330*/  LDG.E.CONSTANT R17, desc[UR8][R16.64] ;  /* 0x0000000810117981 */ /* 0x000562000c1e9900 */
[----:B------:R-:W-:Y:S05]  /*1340*/  BRA `(.L_x_196) ;  /* 0x00000000000c7947 */ /* 0x000fea0003800000 */
.L_x_195:
[----:B012---:R-:W0:Y:S02]  /*1350*/  LDC.64 R16, c[0x0][0x388] ;  /* 0x0000e200ff107b82 */ /* 0x007e240000000a00 */
[----:B0-----:R-:W-:-:S06]  /*1360*/  IMAD.WIDE R16, R9, 0x4, R16 ;  /* 0x0000000409107825 */ /* 0x001fcc00078e0210 */
[----:B------:R0:W5:Y:S02]  /*1370*/  LDG.E.CONSTANT R17, desc[UR8][R16.64] ;  /* 0x0000000810117981 */ /* 0x000164000c1e9900 */
.L_x_196:
[----:B------:R-:W-:Y:S05]  /*1380*/  BSYNC.RECONVERGENT B0 ;  /* 0x0000000000007941 */ /* 0x000fea0003800200 */
.L_x_194:
[----:B-----5:R3:W-:Y:S01]  /*1390*/  STS [R10], R17 ;  /* 0x000000110a007388 */ /* 0x0207e20000000800 */
[----:B------:R-:W-:Y:S05]  /*13a0*/  BRA.U UP0, `(.L_x_197) ;  /* 0x0000000100147547 */ /* 0x000fea000b800000 */
[----:B0123--:R-:W0:Y:S02]  /*13b0*/  LDC.64 R16, c[0x0][0x388] ;  /* 0x0000e200ff107b82 */ /* 0x00fe240000000a00 */
[----:B0-----:R-:W-:-:S06]  /*13c0*/  IMAD.WIDE R16, R3, 0x4, R16 ;  /* 0x0000000403107825 */ /* 0x001fcc00078e0210 */
[----:B------:R-:W2:Y:S04]  /*13d0*/  LDG.E.CONSTANT R17, desc[UR8][R16.64] ;  /* 0x0000000810117981 */ /* 0x000ea8000c1e9900 */
[----:B--2---:R0:W-:Y:S01]  /*13e0*/  STS [R10+0x400], R17 ;  /* 0x000400110a007388 */ /* 0x0041e20000000800 */
[----:B------:R-:W-:Y:S05]  /*13f0*/  BRA `(.L_x_198) ;  /* 0x00000000002c7947 */ /* 0x000fea0003800000 */
.L_x_197:
[----:B012---:R-:W-:Y:S01]  /*1400*/  VIADD R16, R67, 0x4 ;  /* 0x0000000443107836 */ /* 0x007fe20000000000 */
[----:B------:R-:W-:Y:S01]  /*1410*/  ISETP.GE.AND P0, PT, R64, UR12, PT ;  /* 0x0000000c40007c0c */ /* 0x000fe2000bf06270 */
[----:B------:R-:W-:Y:S01]  /*1420*/  BSSY.RECONVERGENT B0, `(.L_x_199) ;  /* 0x0000007000007945 */ /* 0x000fe20003800200 */
[----:B---3--:R-:W-:Y:S02]  /*1430*/  IMAD.MOV.U32 R17, RZ, RZ, RZ ;  /* 0x000000ffff117224 */ /* 0x008fe400078e00ff */
[----:B------:R-:W-:-:S13]  /*1440*/  ISETP.GE.OR P0, PT, R16, UR19, P0 ;  /* 0x0000001310007c0c */ /* 0x000fda0008706670 */
[----:B------:R-:W-:Y:S05]  /*1450*/  @P0 BRA `(.L_x_200) ;  /* 0x00000000000c0947 */ /* 0x000fea0003800000 */
[----:B------:R-:W0:Y:S02]  /*1460*/  LDC.64 R16, c[0x0][0x388] ;  /* 0x0000e200ff107b82 */ /* 0x000e240000000a00 */
[----:B0-----:R-:W-:-:S06]  /*1470*/  IMAD.WIDE R16, R3, 0x4, R16 ;  /* 0x0000000403107825 */ /* 0x001fcc00078e0210 */
[----:B------:R0:W5:Y:S02]  /*1480*/  LDG.E.CONSTANT R17, desc[UR8][R16.64] ;  /* 0x0000000810117981 */ /* 0x000164000c1e9900 */
.L_x_200:
[----:B------:R-:W-:Y:S05]  /*1490*/  BSYNC.RECONVERGENT B0 ;  /* 0x0000000000007941 */ /* 0x000fea0003800200 */
.L_x_199:
[----:B-----5:R1:W-:Y:S02]  /*14a0*/  STS [R10+0x400], R17 ;  /* 0x000400110a007388 */ /* 0x0203e40000000800 */
.L_x_198:
[----:B------:R-:W-:Y:S05]  /*14b0*/  BRA.U UP0, `(.L_x_201) ;  /* 0x0000000100147547 */ /* 0x000fea000b800000 */
[----:B01----:R-:W0:Y:S02]  /*14c0*/  LDC.64 R16, c[0x0][0x388] ;  /* 0x0000e200ff107b82 */ /* 0x003e240000000a00 */
[----:B0-----:R-:W-:-:S06]  /*14d0*/  IMAD.WIDE R16, R8, 0x4, R16 ;  /* 0x0000000408107825 */ /* 0x001fcc00078e0210 */
[----:B------:R-:W2:Y:S04]  /*14e0*/  LDG.E.CONSTANT R17, desc[UR8][R16.64] ;  /* 0x0000000810117981 */ /* 0x000ea8000c1e9900 */
[----:B--2---:R0:W-:Y:S01]  /*14f0*/  STS [R10+0x800], R17 ;  /* 0x000800110a007388 */ /* 0x0041e20000000800 */
[----:B------:R-:W-:Y:S05]  /*1500*/  BRA `(.L_x_202) ;  /* 0x00000000002c7947 */ /* 0x000fea0003800000 */
.L_x_201:
[----:B0-----:R-:W-:Y:S01]  /*1510*/  VIADD R16, R67, 0x8 ;  /* 0x0000000843107836 */ /* 0x001fe20000000000 */
[----:B------:R-:W-:Y:S01]  /*1520*/  ISETP.GE.AND P0, PT, R64, UR12, PT ;  /* 0x0000000c40007c0c */ /* 0x000fe2000bf06270 */
[----:B------:R-:W-:Y:S01]  /*1530*/  BSSY.RECONVERGENT B0, `(.L_x_203) ;  /* 0x0000007000007945 */ /* 0x000fe20003800200 */
[----:B-1----:R-:W-:Y:S02]  /*1540*/  IMAD.MOV.U32 R17, RZ, RZ, RZ ;  /* 0x000000ffff117224 */ /* 0x002fe400078e00ff */
[----:B------:R-:W-:-:S13]  /*1550*/  ISETP.GE.OR P0, PT, R16, UR19, P0 ;  /* 0x0000001310007c0c */ /* 0x000fda0008706670 */
[----:B------:R-:W-:Y:S05]  /*1560*/  @P0 BRA `(.L_x_204) ;  /* 0x00000000000c0947 */ /* 0x000fea0003800000 */
[----:B------:R-:W0:Y:S02]  /*1570*/  LDC.64 R16, c[0x0][0x388] ;  /* 0x0000e200ff107b82 */ /* 0x000e240000000a00 */
[----:B0-----:R-:W-:-:S06]  /*1580*/  IMAD.WIDE R16, R8, 0x4, R16 ;  /* 0x0000000408107825 */ /* 0x001fcc00078e0210 */
[----:B------:R0:W5:Y:S02]  /*1590*/  LDG.E.CONSTANT R17, desc[UR8][R16.64] ;  /* 0x0000000810117981 */ /* 0x000164000c1e9900 */
.L_x_204:
[----:B------:R-:W-:Y:S05]  /*15a0*/  BSYNC.RECONVERGENT B0 ;  /* 0x0000000000007941 */ /* 0x000fea0003800200 */
.L_x_203:
[----:B-----5:R1:W-:Y:S02]  /*15b0*/  STS [R10+0x800], R17 ;  /* 0x000800110a007388 */ /* 0x0203e40000000800 */
.L_x_202:
[----:B------:R-:W-:Y:S05]  /*15c0*/  BRA.U UP0, `(.L_x_205) ;  /* 0x0000000100147547 */ /* 0x000fea000b800000 */
[----:B01----:R-:W0:Y:S02]  /*15d0*/  LDC.64 R16, c[0x0][0x388] ;  /* 0x0000e200ff107b82 */ /* 0x003e240000000a00 */
[----:B0-----:R-:W-:-:S06]  /*15e0*/  IMAD.WIDE R16, R7, 0x4, R16 ;  /* 0x0000000407107825 */ /* 0x001fcc00078e0210 */
[----:B------:R-:W2:Y:S04]  /*15f0*/  LDG.E.CONSTANT R17, desc[UR8][R16.64] ;  /* 0x0000000810117981 */ /* 0x000ea8000c1e9900 */
[----:B--2---:R0:W-:Y:S01]  /*1600*/  STS [R10+0xc00], R17 ;  /* 0x000c00110a007388 */ /* 0x0041e20000000800 */
[----:B------:R-:W-:Y:S05]  /*1610*/  BRA `(.L_x_206) ;  /* 0x00000000002c7947 */ /* 0x000fea0003800000 */
.L_x_205:
        /* <DEDUP_REMOVED lines=9> */
.L_x_208:
[----:B------:R-:W-:Y:S05]  /*16b0*/  BSYNC.RECONVERGENT B0 ;  /* 0x0000000000007941 */ /* 0x000fea0003800200 */
.L_x_207:
[----:B-----5:R1:W-:Y:S02]  /*16c0*/  STS [R10+0xc00], R17 ;  /* 0x000c00110a007388 */ /* 0x0203e40000000800 */
.L_x_206:
[----:B------:R-:W-:Y:S05]  /*16d0*/  BRA.U UP0, `(.L_x_209) ;  /* 0x0000000100147547 */ /* 0x000fea000b800000 */
[----:B01----:R-:W0:Y:S02]  /*16e0*/  LDC.64 R16, c[0x0][0x388] ;  /* 0x0000e200ff107b82 */ /* 0x003e240000000a00 */
[----:B0-----:R-:W-:-:S06]  /*16f0*/  IMAD.WIDE R16, R6, 0x4, R16 ;  /* 0x0000000406107825 */ /* 0x001fcc00078e0210 */
[----:B------:R-:W2:Y:S04]  /*1700*/  LDG.E.CONSTANT R17, desc[UR8][R16.64] ;  /* 0x0000000810117981 */ /* 0x000ea8000c1e9900 */
[----:B--2---:R0:W-:Y:S01]  /*1710*/  STS [R10+0x1000], R17 ;  /* 0x001000110a007388 */ /* 0x0041e20000000800 */
[----:B------:R-:W-:Y:S05]  /*1720*/  BRA `(.L_x_210) ;  /* 0x00000000002c7947 */ /* 0x000fea0003800000 */
.L_x_209:
[----:B------:R-:W-:Y:S01]  /*1730*/  ISETP.GE.AND P0, PT, R64, UR12, PT ;  /* 0x0000000c40007c0c */ /* 0x000fe2000bf06270 */
[----:B------:R-:W-:Y:S01]  /*1740*/  BSSY.RECONVERGENT B0, `(.L_x_211) ;  /* 0x0000008000007945 */ /* 0x000fe20003800200 */
[----:B0-----:R-:W-:Y:S01]  /*1750*/  IADD3 R16, PT, PT, R67, 0x10, RZ ;  /* 0x0000001043107810 */ /* 0x001fe20007ffe0ff */
[----:B-1----:R-:W-:-:S03]  /*1760*/  IMAD.MOV.U32 R17, RZ, RZ, RZ ;  /* 0x000000ffff117224 */ /* 0x002fc600078e00ff */
[----:B------:R-:W-:-:S13]  /*1770*/  ISETP.GE.OR P0, PT, R16, UR19, P0 ;  /* 0x0000001310007c0c */ /* 0x000fda0008706670 */
[----:B------:R-:W-:Y:S05]  /*1780*/  @P0 BRA `(.L_x_212) ;  /* 0x00000000000c0947 */ /* 0x000fea0003800000 */
[----:B------:R-:W0:Y:S02]  /*1790*/  LDC.64 R16, c[0x0][0x388] ;  /* 0x0000e200ff107b82 */ /* 0x000e240000000a00 */
[----:B0-----:R-:W-:-:S06]  /*17a0*/  IMAD.WIDE R16, R6, 0x4, R16 ;  /* 0x0000000406107825 */ /* 0x001fcc00078e0210 */
[----:B------:R0:W5:Y:S02]  /*17b0*/  LDG.E.CONSTANT R17, desc[UR8][R16.64] ;  /* 0x0000000810117981 */ /* 0x000164000c1e9900 */
.L_x_212:
[----:B------:R-:W-:Y:S05]  /*17c0*/  BSYNC.RECONVERGENT B0 ;  /* 0x0000000000007941 */ /* 0x000fea0003800200 */
.L_x_211:
[----:B-----5:R1:W-:Y:S02]  /*17d0*/  STS [R10+0x1000], R17 ;  /* 0x001000110a007388 */ /* 0x0203e40000000800 */
.L_x_210:
[----:B------:R-:W-:Y:S05]  /*17e0*/  BRA.U UP0, `(.L_x_213) ;  /* 0x0000000100147547 */ /* 0x000fea000b800000 */
[----:B01----:R-:W0:Y:S02]  /*17f0*/  LDC.64 R16, c[0x0][0x388] ;  /* 0x0000e200ff107b82 */ /* 0x003e240000000a00 */
[----:B0-----:R-:W-:-:S06]  /*1800*/  IMAD.WIDE R16, R5, 0x4, R16 ;  /* 0x0000000405107825 */ /* 0x001fcc00078e0210 */
[----:B------:R-:W2:Y:S04]  /*1810*/  LDG.E.CONSTANT R17, desc[UR8][R16.64] ;  /* 0x0000000810117981 */ /* 0x000ea8000c1e9900 */
[----:B--2---:R0:W-:Y:S01]  /*1820*/  STS [R10+0x1400], R17 ;  /* 0x001400110a007388 */ /* 0x0041e20000000800 */
[----:B------:R-:W-:Y:S05]  /*1830*/  BRA `(.L_x_214) ;  /* 0x00000000002c7947 */ /* 0x000fea0003800000 */
.L_x_213:
        /* <DEDUP_REMOVED lines=9> */
.L_x_216:
[----:B------:R-:W-:Y:S05]  /*18d0*/  BSYNC.RECONVERGENT B0 ;  /* 0x0000000000007941 */ /* 0x000fea0003800200 */
.L_x_215:
[----:B-----5:R1:W-:Y:S02]  /*18e0*/  STS [R10+0x1400], R17 ;  /* 0x001400110a007388 */ /* 0x0203e40000000800 */
.L_x_214:
[----:B------:R-:W-:Y:S05]  /*18f0*/  BRA.U UP0, `(.L_x_217) ;  /* 0x0000000100147547 */ /* 0x000fea000b800000 */
[----:B01----:R-:W0:Y:S02]  /*1900*/  LDC.64 R16, c[0x0][0x388] ;  /* 0x0000e200ff107b82 */ /* 0x003e240000000a00 */
[----:B0-----:R-:W-:-:S06]  /*1910*/  IMAD.WIDE R16, R4, 0x4, R16 ;  /* 0x0000000404107825 */ /* 0x001fcc00078e0210 */
[----:B------:R-:W2:Y:S04]  /*1920*/  LDG.E.CONSTANT R17, desc[UR8][R16.64] ;  /* 0x0000000810117981 */ /* 0x000ea8000c1e9900 */
[----:B--2---:R0:W-:Y:S01]  /*1930*/  STS [R10+0x1800], R17 ;  /* 0x001800110a007388 */ /* 0x0041e20000000800 */
[----:B------:R-:W-:Y:S05]  /*1940*/  BRA `(.L_x_218) ;  /* 0x00000000002c7947 */ /* 0x000fea0003800000 */
.L_x_217:
        /* <DEDUP_REMOVED lines=9> */
.L_x_220:
[----:B------:R-:W-:Y:S05]  /*19e0*/  BSYNC.RECONVERGENT B0 ;  /* 0x0000000000007941 */ /* 0x000fea0003800200 */
.L_x_219:
[----:B-----5:R1:W-:Y:S02]  /*19f0*/  STS [R10+0x1800], R17 ;  /* 0x001800110a007388 */ /* 0x0203e40000000800 */
.L_x_218:
[----:B------:R-:W-:Y:S05]  /*1a00*/  BRA.U UP0, `(.L_x_221) ;  /* 0x0000000100147547 */ /* 0x000fea000b800000 */
[----:B01----:R-:W0:Y:S02]  /*1a10*/  LDC.64 R16, c[0x0][0x388] ;  /* 0x0000e200ff107b82 */ /* 0x003e240000000a00 */
[----:B0-----:R-:W-:-:S06]  /*1a20*/  IMAD.WIDE R16, R0, 0x4, R16 ;  /* 0x0000000400107825 */ /* 0x001fcc00078e0210 */
[----:B------:R-:W2:Y:S04]  /*1a30*/  LDG.E.CONSTANT R17, desc[UR8][R16.64] ;  /* 0x0000000810117981 */ /* 0x000ea8000c1e9900 */
[----:B--2---:R0:W-:Y:S01]  /*1a40*/  STS [R10+0x1c00], R17 ;  /* 0x001c00110a007388 */ /* 0x0041e20000000800 */
[----:B------:R-:W-:Y:S05]  /*1a50*/  BRA `(.L_x_222) ;  /* 0x00000000002c7947 */ /* 0x000fea0003800000 */
.L_x_221:
        /* <DEDUP_REMOVED lines=9> */
.L_x_224:
[----:B------:R-:W-:Y:S05]  /*1af0*/  BSYNC.RECONVERGENT B0 ;  /* 0x0000000000007941 */ /* 0x000fea0003800200 */
.L_x_223:
[----:B-----5:R1:W-:Y:S02]  /*1b00*/  STS [R10+0x1c00], R17 ;  /* 0x001c00110a007388 */ /* 0x0203e40000000800 */
.L_x_222:
[----:B------:R-:W-:Y:S01]  /*1b10*/  BAR.SYNC.DEFER_BLOCKING 0x0 ;  /* 0x0000000000007b1d */ /* 0x000fe20000010000 */
[----:B------:R-:W-:Y:S01]  /*1b20*/  UIADD3 UR7, UPT, UPT, UR6, 0x10, URZ ;  /* 0x0000001006077890 */ /* 0x000fe2000fffe0ff */
[----:B------:R-:W-:Y:S01]  /*1b30*/  VIADD R58, R58, 0x20 ;  /* 0x000000203a3a7836 */ /* 0x000fe20000000000 */
[----:B------:R-:W-:Y:S01]  /*1b40*/  UIADD3 UR6, UPT, UPT, UR6, 0x20, URZ ;  /* 0x0000002006067890 */ /* 0x000fe2000fffe0ff */
[----:B------:R-:W-:Y:S01]  /*1b50*/  VIADD R55, R55, 0x20 ;  /* 0x0000002037377836 */ /* 0x000fe20000000000 */
[----:B------:R-:W-:Y:S01]  /*1b60*/  UISETP.GE.AND UP0, UPT, UR7, UR19, UPT ;  /* 0x000000130700728c */ /* 0x000fe2000bf06270 */
[----:B------:R-:W-:Y:S02]  /*1b70*/  VIADD R54, R54, 0x20 ;  /* 0x0000002036367836 */ /* 0x000fe40000000000 */
        /* <DEDUP_REMOVED lines=8> */
[----:B------:R-:W-:Y:S01]  /*1c00*/  LDS R77, [R59] ;  /* 0x000000003b4d7984 */ /* 0x000fe20000000800 */
[----:B------:R-:W-:-:S02]  /*1c10*/  VIADD R57, R57, 0x20 ;  /* 0x0000002039397836 */ /* 0x000fc40000000000 */
[----:B------:R-:W-:Y:S01]  /*1c20*/  VIADD R66, R66, 0x20 ;  /* 0x0000002042427836 */ /* 0x000fe20000000000 */
[----:B01----:R-:W0:Y:S01]  /*1c30*/  LDS.128 R16, [R63] ;  /* 0x000000003f107984 */ /* 0x003e220000000c00 */
[----:B------:R-:W-:-:S03]  /*1c40*/  VIADD R67, R67, 0x20 ;  /* 0x0000002043437836 */ /* 0x000fc60000000000 */
[----:B------:R-:W1:Y:S04]  /*1c50*/  LDS R81, [R59+0x40] ;  /* 0x000040003b517984 */ /* 0x000e680000000800 */
[----:B------:R-:W2:Y:S04]  /*1c60*/  LDS R79, [R59+0x80] ;  /* 0x000080003b4f7984 */ /* 0x000ea80000000800 */
[----:B------:R-:W3:Y:S04]  /*1c70*/  LDS R83, [R59+0xc0] ;  /* 0x0000c0003b537984 */ /* 0x000ee80000000800 */
[----:B------:R-:W4:Y:S04]  /*1c80*/  LDS.128 R44, [R63+0x800] ;  /* 0x000800003f2c7984 */ /* 0x000f280000000c00 */
[----:B------:R-:W5:Y:S04]  /*1c90*/  LDS.128 R48, [R63+0x1000] ;  /* 0x001000003f307984 */ /* 0x000f680000000c00 */
[----:B------:R-:W-:Y:S04]  /*1ca0*/  LDS.128 R20, [R63+0x1800] ;  /* 0x001800003f147984 */ /* 0x000fe80000000c00 */
[----:B------:R-:W5:Y:S01]  /*1cb0*/  LDS.128 R24, [R63+0x2000] ;  /* 0x002000003f187984 */ /* 0x000f620000000c00 */
[----:B0-----:R-:W-:-:S02]  /*1cc0*/  IMAD R76, R16, R77, RZ ;  /* 0x0000004d104c7224 */ /* 0x001fc400078e02ff */
[----:B-1----:R-:W-:-:S03]  /*1cd0*/  IMAD R85, R16, R81, RZ ;  /* 0x0000005110557224 */ /* 0x002fc600078e02ff */
[----:B------:R-:W-:Y:S01]  /*1ce0*/  VIMNMX R76, PT, PT, R76, R31, !PT ;  /* 0x0000001f4c4c7248 */ /* 0x000fe20007fe0100 */
[C---:B--2---:R-:W-:Y:S02]  /*1cf0*/  IMAD R78, R16.reuse, R79, RZ ;  /* 0x0000004f104e7224 */ /* 0x044fe400078e02ff */
[----:B---3--:R-:W-:Y:S01]  /*1d00*/  IMAD R80, R16, R83, RZ ;  /* 0x0000005310507224 */ /* 0x008fe200078e02ff */
[----:B------:R-:W-:Y:S02]  /*1d10*/  VIMNMX R16, PT, PT, R85, R30, !PT ;  /* 0x0000001e55107248 */ /* 0x000fe40007fe0100 */
[----:B------:R-:W-:Y:S01]  /*1d20*/  VIMNMX R78, PT, PT, R78, R29, !PT ;  /* 0x0000001d4e4e7248 */ /* 0x000fe20007fe0100 */
[-C--:B----4-:R-:W-:Y:S01]  /*1d30*/  IMAD R31, R77, R44.reuse, RZ ;  /* 0x0000002c4d1f7224 */ /* 0x090fe200078e02ff */
[----:B------:R-:W-:Y:S01]  /*1d40*/  VIMNMX R75, PT, PT, R80, R75, !PT ;  /* 0x0000004b504b7248 */ /* 0x000fe20007fe0100 */
[-C--:B------:R-:W-:Y:S02]  /*1d50*/  IMAD R85, R81, R44.reuse, RZ ;  /* 0x0000002c51557224 */ /* 0x080fe400078e02ff */
[----:B------:R-:W-:Y:S01]  /*1d60*/  IMAD R82, R79, R44, RZ ;  /* 0x0000002c4f527224 */ /* 0x000fe200078e02ff */
[----:B------:R-:W-:Y:S01]  /*1d70*/  VIMNMX R80, PT, PT, R31, R28, !PT ;  /* 0x0000001c1f507248 */ /* 0x000fe20007fe0100 */
[----:B-----5:R-:W-:Y:S01]  /*1d80*/  IMAD R87, R77, R48, RZ ;  /* 0x000000304d577224 */ /* 0x020fe200078e02ff */
[----:B------:R-:W-:Y:S01]  /*1d90*/  VIMNMX R72, PT, PT, R85, R72, !PT ;  /* 0x0000004855487248 */ /* 0x000fe20007fe0100 */
[----:B------:R-:W0:Y:S01]  /*1da0*/  LDS.128 R28, [R63+0x2800] ;  /* 0x002800003f1c7984 */ /* 0x000e220000000c00 */
[----:B------:R-:W-:Y:S01]  /*1db0*/  IMAD R85, R83, R44, RZ ;  /* 0x0000002c53557224 */ /* 0x000fe200078e02ff */
[----:B------:R-:W-:Y:S01]  /*1dc0*/  VIMNMX R71, PT, PT, R82, R71, !PT ;  /* 0x0000004752477248 */ /* 0x000fe20007fe0100 */
[----:B------:R-:W-:Y:S01]  /*1dd0*/  IMAD R82, R81, R48, RZ ;  /* 0x0000003051527224 */ /* 0x000fe200078e02ff */
[----:B------:R-:W1:Y:S01]  /*1de0*/  LDS R44, [R59+0x100] ;  /* 0x000100003b2c7984 */ /* 0x000e620000000800 */
[----:B------:R-:W-:Y:S01]  /*1df0*/  VIMNMX R70, PT, PT, R87, R70, !PT ;  /* 0x0000004657467248 */ /* 0x000fe20007fe0100 */
[----:B------:R-:W-:Y:S01]  /*1e00*/  IMAD R87, R77, R24, RZ ;  /* 0x000000184d577224 */ /* 0x000fe200078e02ff */
[----:B------:R-:W-:Y:S01]  /*1e10*/  VIMNMX R74, PT, PT, R85, R74, !PT ;  /* 0x0000004a554a7248 */ /* 0x000fe20007fe0100 */
[-C--:B------:R-:W-:Y:S01]  /*1e20*/  IMAD R85, R79, R48.reuse, RZ ;  /* 0x000000304f557224 */ /* 0x080fe200078e02ff */
[----:B------:R-:W-:Y:S01]  /*1e30*/  VIMNMX R69, PT, PT, R82, R69, !PT ;  /* 0x0000004552457248 */ /* 0x000fe20007fe0100 */
[----:B------:R-:W-:Y:S01]  /*1e40*/  IMAD R48, R83, R48, RZ ;  /* 0x0000003053307224 */ /* 0x000fe200078e02ff */
[----:B------:R-:W-:Y:S01]  /*1e50*/  VIMNMX R38, PT, PT, R87, R38, !PT ;  /* 0x0000002657267248 */ /* 0x000fe20007fe0100 */
[----:B------:R-:W-:Y:S01]  /*1e60*/  IMAD R82, R81, R20, RZ ;  /* 0x0000001451527224 */ /* 0x000fe200078e02ff */
[----:B------:R-:W-:Y:S01]  /*1e70*/  VIMNMX R68, PT, PT, R85, R68, !PT ;  /* 0x0000004455447248 */ /* 0x000fe20007fe0100 */
[----:B------:R-:W-:Y:S01]  /*1e80*/  IMAD R85, R77, R20, RZ ;  /* 0x000000144d557224 */ /* 0x000fe200078e02ff */
[----:B------:R-:W-:-:S02]  /*1e90*/  VIMNMX R73, PT, PT, R48, R73, !PT ;  /* 0x0000004930497248 */ /* 0x000fc40007fe0100 */
[----:B------:R-:W2:Y:S01]  /*1ea0*/  LDS R48, [R59+0x140] ;  /* 0x000140003b307984 */ /* 0x000ea20000000800 */
[----:B------:R-:W-:Y:S01]  /*1eb0*/  VIMNMX R41, PT, PT, R82, R41, !PT ;  /* 0x0000002952297248 */ /* 0x000fe20007fe0100 */
[----:B------:R-:W-:Y:S01]  /*1ec0*/  IMAD R82, R81, R24, RZ ;  /* 0x0000001851527224 */ /* 0x000fe200078e02ff */
[----:B------:R-:W-:Y:S01]  /*1ed0*/  VIMNMX R42, PT, PT, R85, R42, !PT ;  /* 0x0000002a552a7248 */ /* 0x000fe20007fe0100 */
[-C--:B------:R-:W-:Y:S02]  /*1ee0*/  IMAD R85, R79, R20.reuse, RZ ;  /* 0x000000144f557224 */ /* 0x080fe400078e02ff */
[----:B------:R-:W-:Y:S01]  /*1ef0*/  IMAD R20, R83, R20, RZ ;  /* 0x0000001453147224 */ /* 0x000fe200078e02ff */
[----:B------:R-:W-:Y:S02]  /*1f00*/  VIMNMX R37, PT, PT, R82, R37, !PT ;  /* 0x0000002552257248 */ /* 0x000fe40007fe0100 */
[----:B------:R-:W-:Y:S01]  /*1f10*/  VIMNMX R40, PT, PT, R85, R40, !PT ;  /* 0x0000002855287248 */ /* 0x000fe20007fe0100 */
[-C--:B------:R-:W-:Y:S01]  /*1f20*/  IMAD R85, R79, R24.reuse, RZ ;  /* 0x000000184f557224 */ /* 0x080fe200078e02ff */
[----:B------:R-:W-:Y:S01]  /*1f30*/  VIMNMX R43, PT, PT, R20, R43, !PT ;  /* 0x0000002b142b7248 */ /* 0x000fe20007fe0100 */
[----:B------:R-:W-:Y:S01]  /*1f40*/  IMAD R24, R83, R24, RZ ;  /* 0x0000001853187224 */ /* 0x000fe200078e02ff */
[----:B------:R-:W3:Y:S02]  /*1f50*/  LDS R20, [R59+0x180] ;  /* 0x000180003b147984 */ /* 0x000ee40000000800 */
[----:B------:R-:W-:-:S02]  /*1f60*/  VIMNMX R36, PT, PT, R85, R36, !PT ;  /* 0x0000002455247248 */ /* 0x000fc40007fe0100 */
[----:B------:R-:W-:Y:S02]  /*1f70*/  VIMNMX R39, PT, PT, R24, R39, !PT ;  /* 0x0000002718277248 */ /* 0x000fe40007fe0100 */
[----:B------:R-:W4:Y:S01]  /*1f80*/  LDS R24, [R59+0x1c0] ;  /* 0x0001c0003b187984 */ /* 0x000f220000000800 */
[-C--:B0-----:R-:W-:Y:S02]  /*1f90*/  IMAD R77, R77, R28.reuse, RZ ;  /* 0x0000001c4d4d7224 */ /* 0x081fe400078e02ff */
[-C--:B------:R-:W-:Y:S02]  /*1fa0*/  IMAD R82, R81, R28.reuse, RZ ;  /* 0x0000001c51527224 */ /* 0x080fe400078e02ff */
[----:B------:R-:W-:Y:S01]  /*1fb0*/  IMAD R79, R79, R28, RZ ;  /* 0x0000001c4f4f7224 */ /* 0x000fe200078e02ff */
[----:B------:R-:W-:Y:S01]  /*1fc0*/  VIMNMX R34, PT, PT, R77, R34, !PT ;  /* 0x000000224d227248 */ /* 0x000fe20007fe0100 */
[----:B------:R-:W-:Y:S01]  /*1fd0*/  IMAD R28, R83, R28, RZ ;  /* 0x0000001c531c7224 */ /* 0x000fe200078e02ff */
[----:B------:R-:W-:Y:S01]  /*1fe0*/  VIMNMX R77, PT, PT, R82, R33, !PT ;  /* 0x00000021524d7248 */ /* 0x000fe20007fe0100 */
[C---:B-1----:R-:W-:Y:S01]  /*1ff0*/  IMAD R83, R44.reuse, R21, RZ ;  /* 0x000000152c537224 */ /* 0x042fe200078e02ff */
[----:B------:R-:W-:Y:S01]  /*2000*/  VIMNMX R32, PT, PT, R79, R32, !PT ;  /* 0x000000204f207248 */ /* 0x000fe20007fe0100 */
[----:B------:R-:W-:Y:S01]  /*2010*/  IMAD R33, R44, R17, RZ ;  /* 0x000000112c217224 */ /* 0x000fe200078e02ff */
[----:B------:R-:W-:Y:S01]  /*2020*/  VIMNMX R35, PT, PT, R28, R35, !PT ;  /* 0x000000231c237248 */ /* 0x000fe20007fe0100 */
[----:B------:R-:W-:Y:S01]  /*2030*/  IMAD R79, R44, R45, RZ ;  /* 0x0000002d2c4f7224 */ /* 0x000fe200078e02ff */
[----:B------:R-:W-:Y:S01]  /*2040*/  VIMNMX R42, PT, PT, R42, R83, !PT ;  /* 0x000000532a2a7248 */ /* 0x000fe20007fe0100 */
[----:B------:R-:W-:Y:S01]  /*2050*/  IMAD R81, R44, R49, RZ ;  /* 0x000000312c517224 */ /* 0x000fe200078e02ff */
[----:B------:R-:W-:Y:S01]  /*2060*/  VIMNMX R76, PT, PT, R76, R33, !PT ;  /* 0x000000214c4c7248 */ /* 0x000fe20007fe0100 */
[C---:B------:R-:W-:Y:S01]  /*2070*/  IMAD R83, R44.reuse, R25, RZ ;  /* 0x000000192c537224 */ /* 0x040fe200078e02ff */
[----:B------:R-:W0:Y:S01]  /*2080*/  LDS R33, [R59+0x200] ;  /* 0x000200003b217984 */ /* 0x000e220000000800 */
[----:B------:R-:W-:Y:S01]  /*2090*/  IMAD R85, R44, R29, RZ ;  /* 0x0000001d2c557224 */ /* 0x000fe200078e02ff */
[----:B------:R-:W-:Y:S01]  /*20a0*/  VIMNMX R80, PT, PT, R80, R79, !PT ;  /* 0x0000004f50507248 */ /* 0x000fe20007fe0100 */
[----:B--2---:R-:W-:Y:S01]  /*20b0*/  IMAD R44, R48, R49, RZ ;  /* 0x00000031302c7224 */ /* 0x004fe200078e02ff */
[----:B------:R-:W-:Y:S01]  /*20c0*/  VIMNMX R28, PT, PT, R38, R83, !PT ;  /* 0x00000053261c7248 */ /* 0x000fe20007fe0100 */
[----:B------:R-:W-:Y:S01]  /*20d0*/  IMAD R84, R48, R29, RZ ;  /* 0x0000001d30547224 */ /* 0x000fe200078e02ff */
[----:B------:R-:W-:Y:S01]  /*20e0*/  VIMNMX R70, PT, PT, R70, R81, !PT ;  /* 0x0000005146467248 */ /* 0x000fe20007fe0100 */
[C---:B------:R-:W-:Y:S01]  /*20f0*/  IMAD R79, R48.reuse, R17, RZ ;  /* 0x00000011304f7224 */ /* 0x040fe200078e02ff */
[----:B------:R-:W-:Y:S01]  /*2100*/  VIMNMX R38, PT, PT, R69, R44, !PT ;  /* 0x0000002c45267248 */ /* 0x000fe20007fe0100 */
[C---:B------:R-:W-:Y:S01]  /*2110*/  IMAD R44, R48.reuse, R21, RZ ;  /* 0x00000015302c7224 */ /* 0x040fe200078e02ff */
[----:B------:R-:W1:Y:S01]  /*2120*/  LDS R69, [R59+0x240] ;  /* 0x000240003b457984 */ /* 0x000e620000000800 */
[----:B------:R-:W-:Y:S01]  /*2130*/  IMAD R81, R48, R45, RZ ;  /* 0x0000002d30517224 */ /* 0x000fe200078e02ff */
[----:B------:R-:W-:Y:S01]  /*2140*/  VIMNMX R16, PT, PT, R16, R79, !PT ;  /* 0x0000004f10107248 */ /* 0x000fe20007fe0100 */
[----:B------:R-:W-:Y:S01]  /*2150*/  IMAD R82, R48, R25, RZ ;  /* 0x0000001930527224 */ /* 0x000fe200078e02ff */
[----:B------:R-:W-:Y:S01]  /*2160*/  VIMNMX R41, PT, PT, R41, R44, !PT ;  /* 0x0000002c29297248 */ /* 0x000fe20007fe0100 */
[C---:B---3--:R-:W-:Y:S01]  /*2170*/  IMAD R79, R20.reuse, R17, RZ ;  /* 0x00000011144f7224 */ /* 0x048fe200078e02ff */
[----:B------:R-:W-:Y:S01]  /*2180*/  VIMNMX R44, PT, PT, R77, R84, !PT ;  /* 0x000000544d2c7248 */ /* 0x000fe20007fe0100 */
[----:B------:R-:W-:Y:S01]  /*2190*/  IMAD R48, R20, R45, RZ ;  /* 0x0000002d14307224 */ /* 0x000fe200078e02ff */
[----:B------:R-:W2:Y:S01]  /*21a0*/  LDS R77, [R59+0x280] ;  /* 0x000280003b4d7984 */ /* 0x000ea20000000800 */
[----:B------:R-:W-:Y:S01]  /*21b0*/  VIMNMX R34, PT, PT, R34, R85, !PT ;  /* 0x0000005522227248 */ /* 0x000fe20007fe0100 */
[----:B------:R-:W-:Y:S01]  /*21c0*/  IMAD R83, R20, R25, RZ ;  /* 0x0000001914537224 */ /* 0x000fe200078e02ff */
[----:B------:R-:W-:Y:S01]  /*21d0*/  VIMNMX R72, PT, PT, R72, R81, !PT ;  /* 0x0000005148487248 */ /* 0x000fe20007fe0100 */
[----:B------:R-:W-:Y:S01]  /*21e0*/  IMAD R81, R20, R21, RZ ;  /* 0x0000001514517224 */ /* 0x000fe200078e02ff */
[----:B------:R-:W-:Y:S01]  /*21f0*/  VIMNMX R78, PT, PT, R78, R79, !PT ;  /* 0x0000004f4e4e7248 */ /* 0x000fe20007fe0100 */
[C---:B------:R-:W-:Y:S01]  /*2200*/  IMAD R79, R20.reuse, R49, RZ ;  /* 0x00000031144f7224 */ /* 0x040fe200078e02ff */
[----:B------:R-:W-:Y:S01]  /*2210*/  VIMNMX R37, PT, PT, R37, R82, !PT ;  /* 0x0000005225257248 */ /* 0x000fe20007fe0100 */
[----:B------:R-:W-:Y:S01]  /*2220*/  IMAD R85, R20, R29, RZ ;  /* 0x0000001d14557224 */ /* 0x000fe200078e02ff */
[----:B------:R-:W-:Y:S01]  /*2230*/  VIMNMX R71, PT, PT, R71, R48, !PT ;  /* 0x0000003047477248 */ /* 0x000fe20007fe0100 */
[----:B----4-:R-:W-:Y:S01]  /*2240*/  IMAD R20, R24, R17, RZ ;  /* 0x0000001118147224 */ /* 0x010fe200078e02ff */
[----:B------:R-:W-:Y:S01]  /*2250*/  VIMNMX R68, PT, PT, R68, R79, !PT ;  /* 0x0000004f44447248 */ /* 0x000fe20007fe0100 */
[----:B------:R-:W-:Y:S01]  /*2260*/  IMAD R45, R24, R45, RZ ;  /* 0x0000002d182d7224 */ /* 0x000fe200078e02ff */
[----:B------:R-:W-:Y:S01]  /*2270*/  VIMNMX R40, PT, PT, R40, R81, !PT ;  /* 0x0000005128287248 */ /* 0x000fe20007fe0100 */
[C---:B------:R-:W-:Y:S01]  /*2280*/  IMAD R48, R24.reuse, R49, RZ ;  /* 0x0000003118307224 */ /* 0x040fe200078e02ff */
[----:B------:R-:W-:Y:S01]  /*2290*/  VIMNMX R75, PT, PT, R75, R20, !PT ;  /* 0x000000144b4b7248 */ /* 0x000fe20007fe0100 */
[C---:B------:R-:W-:Y:S01]  /*22a0*/  IMAD R82, R24.reuse, R21, RZ ;  /* 0x0000001518527224 */ /* 0x040fe200078e02ff */
[----:B------:R-:W3:Y:S01]  /*22b0*/  LDS R49, [R59+0x2c0] ;  /* 0x0002c0003b317984 */ /* 0x000ee20000000800 */
[C---:B------:R-:W-:Y:S01]  /*22c0*/  IMAD R84, R24.reuse, R25, RZ ;  /* 0x0000001918547224 */ /* 0x040fe200078e02ff */
[----:B------:R-:W-:Y:S01]  /*22d0*/  VIMNMX R73, PT, PT, R73, R48, !PT ;  /* 0x0000003049497248 */ /* 0x000fe20007fe0100 */
[----:B------:R-:W-:Y:S01]  /*22e0*/  IMAD R24, R24, R29, RZ ;  /* 0x0000001d18187224 */ /* 0x000fe200078e02ff */
[----:B------:R-:W-:Y:S01]  /*22f0*/  LDS R20, [R59+0x340] ;  /* 0x000340003b147984 */ /* 0x000fe20000000800 */
[C---:B0-----:R-:W-:Y:S01]  /*2300*/  IMAD R17, R33.reuse, R18, RZ ;  /* 0x0000001221117224 */ /* 0x041fe200078e02ff */
[----:B------:R-:W-:Y:S01]  /*2310*/  VIMNMX R36, PT, PT, R36, R83, !PT ;  /* 0x0000005324247248 */ /* 0x000fe20007fe0100 */
[----:B------:R-:W-:Y:S01]  /*2320*/  IMAD R25, R33, R50, RZ ;  /* 0x0000003221197224 */ /* 0x000fe200078e02ff */
[----:B------:R-:W-:Y:S01]  /*2330*/  VIMNMX R35, PT, PT, R35, R24, !PT ;  /* 0x0000001823237248 */ /* 0x000fe20007fe0100 */
[C---:B------:R-:W-:Y:S01]  /*2340*/  IMAD R29, R33.reuse, R22, RZ ;  /* 0x00000016211d7224 */ /* 0x040fe200078e02ff */
[----:B------:R-:W0:Y:S01]  /*2350*/  LDS R24, [R59+0x300] ;  /* 0x000300003b187984 */ /* 0x000e220000000800 */
[----:B------:R-:W-:Y:S01]  /*2360*/  VIMNMX R76, PT, PT, R76, R17, !PT ;  /* 0x000000114c4c7248 */ /* 0x000fe20007fe0100 */
[----:B------:R-:W-:Y:S01]  /*2370*/  IMAD R21, R33, R46, RZ ;  /* 0x0000002e21157224 */ /* 0x000fe200078e02ff */
[----:B------:R-:W-:Y:S01]  /*2380*/  VIMNMX R70, PT, PT, R70, R25, !PT ;  /* 0x0000001946467248 */ /* 0x000fe20007fe0100 */
[----:B------:R-:W-:Y:S01]  /*2390*/  LDS R79, [R59+0x4c0] ;  /* 0x0004c0003b4f7984 */ /* 0x000fe20000000800 */
[C---:B-1----:R-:W-:Y:S01]  /*23a0*/  IMAD R17, R69.reuse, R18, RZ ;  /* 0x0000001245117224 */ /* 0x042fe200078e02ff */
[----:B------:R-:W-:Y:S01]  /*23b0*/  VIMNMX R42, PT, PT, R42, R29, !PT ;  /* 0x0000001d2a2a7248 */ /* 0x000fe20007fe0100 */
[----:B------:R-:W-:Y:S01]  /*23c0*/  IMAD R25, R69, R50, RZ ;  /* 0x0000003245197224 */ /* 0x000fe200078e02ff */
[----:B------:R-:W-:Y:S01]  /*23d0*/  VIMNMX R80, PT, PT, R80, R21, !PT ;  /* 0x0000001550507248 */ /* 0x000fe20007fe0100 */
[C---:B------:R-:W-:Y:S01]  /*23e0*/  IMAD R29, R33.reuse, R26, RZ ;  /* 0x0000001a211d7224 */ /* 0x040fe200078e02ff */
[----:B------:R-:W-:Y:S01]  /*23f0*/  VIMNMX R17, PT, PT, R16, R17, !PT ;  /* 0x0000001110117248 */ /* 0x000fe20007fe0100 */
[----:B------:R-:W-:Y:S01]  /*2400*/  IMAD R33, R33, R30, RZ ;  /* 0x0000001e21217224 */ /* 0x000fe200078e02ff */
[----:B------:R-:W-:Y:S01]  /*2410*/  VIMNMX R16, PT, PT, R38, R25, !PT ;  /* 0x0000001926107248 */ /* 0x000fe20007fe0100 */
[----:B--2---:R-:W-:Y:S01]  /*2420*/  IMAD R25, R77, R18, RZ ;  /* 0x000000124d197224 */ /* 0x004fe200078e02ff */
[----:B------:R-:W-:Y:S01]  /*2430*/  VIMNMX R28, PT, PT, R28, R29, !PT ;  /* 0x0000001d1c1c7248 */ /* 0x000fe20007fe0100 */
[C---:B------:R-:W-:Y:S01]  /*2440*/  IMAD R21, R69.reuse, R46, RZ ;  /* 0x0000002e45157224 */ /* 0x040fe200078e02ff */
[----:B------:R-:W-:Y:S01]  /*2450*/  VIMNMX R34, PT, PT, R34, R33, !PT ;  /* 0x0000002122227248 */ /* 0x000fe20007fe0100 */
[----:B------:R-:W-:Y:S01]  /*2460*/  IMAD R48, R69, R26, RZ ;  /* 0x0000001a45307224 */ /* 0x000fe200078e02ff */
[----:B------:R-:W-:Y:S01]  /*2470*/  VIMNMX R78, PT, PT, R78, R25, !PT ;  /* 0x000000194e4e7248 */ /* 0x000fe20007fe0100 */
[C---:B------:R-:W-:Y:S01]  /*2480*/  IMAD R25, R77.reuse, R50, RZ ;  /* 0x000000324d197224 */ /* 0x040fe200078e02ff */
[----:B------:R-:W-:Y:S01]  /*2490*/  VIMNMX R72, PT, PT, R72, R21, !PT ;  /* 0x0000001548487248 */ /* 0x000fe20007fe0100 */
[----:B------:R-:W-:Y:S01]  /*24a0*/  IMAD R29, R77, R22, RZ ;  /* 0x000000164d1d7224 */ /* 0x000fe200078e02ff */
[----:B------:R-:W-:Y:S01]  /*24b0*/  VIMNMX R21, PT, PT, R37, R48, !PT ;  /* 0x0000003025157248 */ /* 0x000fe20007fe0100 */
[----:B------:R-:W-:Y:S01]  /*24c0*/  IMAD R33, R77, R26, RZ ;  /* 0x0000001a4d217224 */ /* 0x000fe200078e02ff */
[----:B------:R-:W1:Y:S01]  /*24d0*/  LDS R48, [R59+0x380] ;  /* 0x000380003b307984 */ /* 0x000e620000000800 */
[----:B------:R-:W-:Y:S01]  /*24e0*/  VIMNMX R68, PT, PT, R68, R25, !PT ;  /* 0x0000001944447248 */ /* 0x000fe20007fe0100 */
[C---:B------:R-:W-:Y:S01]  /*24f0*/  IMAD R38, R69.reuse, R22, RZ ;  /* 0x0000001645267224 */ /* 0x040fe200078e02ff */
[----:B------:R-:W-:Y:S01]  /*2500*/  VIMNMX R25, PT, PT, R40, R29, !PT ;  /* 0x0000001d28197248 */ /* 0x000fe20007fe0100 */
[----:B------:R-:W-:Y:S01]  /*2510*/  IMAD R69, R69, R30, RZ ;  /* 0x0000001e45457224 */ /* 0x000fe200078e02ff */
[----:B------:R-:W-:Y:S01]  /*2520*/  VIMNMX R29, PT, PT, R36, R33, !PT ;  /* 0x00000021241d7248 */ /* 0x000fe20007fe0100 */
[----:B---3--:R-:W-:Y:S01]  /*2530*/  IMAD R33, R49, R46, RZ ;  /* 0x0000002e31217224 */ /* 0x008fe200078e02ff */
[----:B------:R-:W-:Y:S01]  /*2540*/  VIMNMX R74, PT, PT, R74, R45, !PT ;  /* 0x0000002d4a4a7248 */ /* 0x000fe20007fe0100 */
[----:B------:R-:W-:Y:S01]  /*2550*/  IMAD R45, R77, R30, RZ ;  /* 0x0000001e4d2d7224 */ /* 0x000fe200078e02ff */
[----:B------:R-:W-:Y:S01]  /*2560*/  VIMNMX R43, PT, PT, R43, R82, !PT ;  /* 0x000000522b2b7248 */ /* 0x000fe20007fe0100 */
[C---:B------:R-:W-:Y:S01]  /*2570*/  IMAD R30, R49.reuse, R30, RZ ;  /* 0x0000001e311e7224 */ /* 0x040fe200078e02ff */
[----:B------:R-:W-:Y:S01]  /*2580*/  VIMNMX R74, PT, PT, R74, R33, !PT ;  /* 0x000000214a4a7248 */ /* 0x000fe20007fe0100 */
[----:B------:R-:W2:Y:S01]  /*2590*/  LDS R82, [R59+0x3c0] ;  /* 0x0003c0003b527984 */ /* 0x000ea20000000800 */
[C---:B------:R-:W-:Y:S01]  /*25a0*/  IMAD R50, R49.reuse, R50, RZ ;  /* 0x0000003231327224 */ /* 0x040fe200078e02ff */
[----:B------:R-:W-:Y:S01]  /*25b0*/  VIMNMX R32, PT, PT, R32, R85, !PT ;  /* 0x0000005520207248 */ /* 0x000fe20007fe0100 */
[----:B------:R-:W-:Y:S01]  /*25c0*/  IMAD R26, R49, R26, RZ ;  /* 0x0000001a311a7224 */ /* 0x000fe200078e02ff */
[----:B------:R-:W-:Y:S01]  /*25d0*/  VIMNMX R30, PT, PT, R35, R30, !PT ;  /* 0x0000001e231e7248 */ /* 0x000fe20007fe0100 */
[C---:B0-----:R-:W-:Y:S01]  /*25e0*/  IMAD R33, R24.reuse, R19, RZ ;  /* 0x0000001318217224 */ /* 0x041fe200078e02ff */
[----:B------:R-:W-:Y:S01]  /*25f0*/  VIMNMX R39, PT, PT, R39, R84, !PT ;  /* 0x0000005427277248 */ /* 0x000fe20007fe0100 */
[C---:B------:R-:W-:Y:S01]  /*2600*/  IMAD R35, R24.reuse, R51, RZ ;  /* 0x0000003318237224 */ /* 0x040fe200078e02ff */
[----:B------:R-:W-:Y:S01]  /*2610*/  VIMNMX R41, PT, PT, R41, R38, !PT ;  /* 0x0000002629297248 */ /* 0x000fe20007fe0100 */
[----:B------:R-:W-:Y:S01]  /*2620*/  IMAD R37, R24, R23, RZ ;  /* 0x0000001718257224 */ /* 0x000fe200078e02ff */
        /* <DEDUP_REMOVED lines=15> */
[----:B------:R-:W-:Y:S01]  /*2720*/  LDS R49, [R59+0x400] ;  /* 0x000400003b317984 */ /* 0x000fe20000000800 */
[----:B------:R-:W-:Y:S01]  /*2730*/  VIMNMX R71, PT, PT, R71, R38, !PT ;  /* 0x0000002647477248 */ /* 0x000fe20007fe0100 */
[----:B------:R-:W-:Y:S01]  /*2740*/  IMAD R24, R20, R19, RZ ;  /* 0x0000001314187224 */ /* 0x000fe200078e02ff */
[----:B------:R-:W-:Y:S01]  /*2750*/  VIMNMX R28, PT, PT, R28, R39, !PT ;  /* 0x000000271c1c7248 */ /* 0x000fe20007fe0100 */
[----:B------:R-:W0:Y:S01]  /*2760*/  LDS.128 R32, [R63+0x10] ;  /* 0x000010003f207984 */ /* 0x000e220000000c00 */
[----:B------:R-:W-:Y:S01]  /*2770*/  VIMNMX R72, PT, PT, R72, R37, !PT ;  /* 0x0000002548487248 */ /* 0x000fe20007fe0100 */
[C---:B------:R-:W-:Y:S01]  /*2780*/  IMAD R81, R20.reuse, R51, RZ ;  /* 0x0000003314517224 */ /* 0x040fe200078e02ff */
[----:B------:R-:W-:Y:S01]  /*2790*/  VIMNMX R75, PT, PT, R75, R18, !PT ;  /* 0x000000124b4b7248 */ /* 0x000fe20007fe0100 */
[----:B------:R-:W3:Y:S01]  /*27a0*/  LDS.128 R36, [R63+0x810] ;  /* 0x000810003f247984 */ /* 0x000ee20000000c00 */
[----:B------:R-:W-:Y:S01]  /*27b0*/  VIMNMX R22, PT, PT, R43, R22, !PT ;  /* 0x000000162b167248 */ /* 0x000fe20007fe0100 */
[C---:B------:R-:W-:Y:S01]  /*27c0*/  IMAD R18, R20.reuse, R23, RZ ;  /* 0x0000001714127224 */ /* 0x040fe200078e02ff */
[----:B------:R-:W-:Y:S01]  /*27d0*/  VIMNMX R24, PT, PT, R17, R24, !PT ;  /* 0x0000001811187248 */ /* 0x000fe20007fe0100 */
[----:B------:R-:W-:Y:S01]  /*27e0*/  IMAD R43, R20, R31, RZ ;  /* 0x0000001f142b7224 */ /* 0x000fe200078e02ff */
[----:B------:R-:W-:Y:S01]  /*27f0*/  VIMNMX R44, PT, PT, R44, R69, !PT ;  /* 0x000000452c2c7248 */ /* 0x000fe20007fe0100 */
[----:B-1----:R-:W-:Y:S01]  /*2800*/  IMAD R17, R48, R19, RZ ;  /* 0x0000001330117224 */ /* 0x002fe200078e02ff */
[----:B------:R-:W1:Y:S01]  /*2810*/  LDS R69, [R59+0x440] ;  /* 0x000440003b457984 */ /* 0x000e620000000800 */
[----:B------:R-:W-:Y:S01]  /*2820*/  IMAD R84, R20, R27, RZ ;  /* 0x0000001b14547224 */ /* 0x000fe200078e02ff */
[----:B------:R-:W-:Y:S01]  /*2830*/  VIMNMX R81, PT, PT, R16, R81, !PT ;  /* 0x0000005110517248 */ /* 0x000fe20007fe0100 */
[C---:B------:R-:W-:Y:S01]  /*2840*/  IMAD R20, R48.reuse, R27, RZ ;  /* 0x0000001b30147224 */ /* 0x040fe200078e02ff */
[----:B------:R-:W4:Y:S01]  /*2850*/  LDS R77, [R59+0x480] ;  /* 0x000480003b4d7984 */ /* 0x000f220000000800 */
[----:B------:R-:W-:Y:S01]  /*2860*/  VIMNMX R83, PT, PT, R41, R18, !PT ;  /* 0x0000001229537248 */ /* 0x000fe20007fe0100 */
[----:B------:R-:W-:Y:S01]  /*2870*/  IMAD R16, R48, R47, RZ ;  /* 0x0000002f30107224 */ /* 0x000fe200078e02ff */
[----:B------:R-:W-:Y:S01]  /*2880*/  VIMNMX R44, PT, PT, R44, R43, !PT ;  /* 0x0000002b2c2c7248 */ /* 0x000fe20007fe0100 */
[----:B------:R-:W-:Y:S01]  /*2890*/  IMAD R18, R48, R23, RZ ;  /* 0x0000001730127224 */ /* 0x000fe200078e02ff */
[----:B------:R-:W-:Y:S01]  /*28a0*/  VIMNMX R78, PT, PT, R78, R17, !PT ;  /* 0x000000114e4e7248 */ /* 0x000fe20007fe0100 */
[----:B------:R-:W5:Y:S01]  /*28b0*/  LDS.128 R40, [R63+0x1010] ;  /* 0x001010003f287984 */ /* 0x000f620000000c00 */
        /* <DEDUP_REMOVED lines=8> */
[C---:B------:R-:W-:Y:S01]  /*2940*/  IMAD R47, R82.reuse, R47, RZ ;  /* 0x0000002f522f7224 */ /* 0x040fe200078e02ff */
[----:B------:R-:W2:Y:S01]  /*2950*/  LDS.128 R16, [R63+0x1810] ;  /* 0x001810003f107984 */ /* 0x000ea20000000c00 */
[----:B------:R-:W-:Y:S01]  /*2960*/  VIMNMX R45, PT, PT, R45, R86, !PT ;  /* 0x000000562d2d7248 */ /* 0x000fe20007fe0100 */
[C---:B------:R-:W-:Y:S01]  /*2970*/  IMAD R86, R82.reuse, R51, RZ ;  /* 0x0000003352567224 */ /* 0x040fe200078e02ff */
[----:B------:R-:W-:Y:S01]  /*2980*/  VIMNMX R51, PT, PT, R75, R20, !PT ;  /* 0x000000144b337248 */ /* 0x000fe20007fe0100 */
[C---:B------:R-:W-:Y:S01]  /*2990*/  IMAD R27, R82.reuse, R27, RZ ;  /* 0x0000001b521b7224 */ /* 0x040fe200078e02ff */
[----:B------:R-:W-:Y:S01]  /*29a0*/  VIMNMX R84, PT, PT, R21, R84, !PT ;  /* 0x0000005415547248 */ /* 0x000fe20007fe0100 */
[----:B------:R-:W-:Y:S01]  /*29b0*/  IMAD R25, R82, R31, RZ ;  /* 0x0000001f52197224 */ /* 0x000fe200078e02ff */
[----:B------:R-:W-:Y:S01]  /*29c0*/  VIMNMX R31, PT, PT, R22, R23, !PT ;  /* 0x00000017161f7248 */ /* 0x000fe20007fe0100 */
[----:B0-----:R-:W-:Y:S01]  /*29d0*/  IMAD R75, R32, R49, RZ ;  /* 0x00000031204b7224 */ /* 0x001fe200078e02ff */
[----:B------:R-:W0:Y:S01]  /*29e0*/  LDS.128 R20, [R63+0x2010] ;  /* 0x002010003f147984 */ /* 0x000e220000000c00 */
[----:B------:R-:W-:-:S02]  /*29f0*/  VIMNMX R74, PT, PT, R74, R47, !PT ;  /* 0x0000002f4a4a7248 */ /* 0x000fc40007fe0100 */
[----:B------:R-:W-:Y:S01]  /*2a00*/  VIMNMX R47, PT, PT, R26, R27, !PT ;  /* 0x0000001b1a2f7248 */ /* 0x000fe20007fe0100 */
[----:B------:R-:W-:Y:S01]  /*2a10*/  IMAD R26, R32, R79, RZ ;  /* 0x0000004f201a7224 */ /* 0x000fe200078e02ff */
[----:B------:R-:W-:Y:S01]  /*2a20*/  VIMNMX R76, PT, PT, R76, R75, !PT ;  /* 0x0000004b4c4c7248 */ /* 0x000fe20007fe0100 */
[----:B---3--:R-:W-:Y:S01]  /*2a30*/  IMAD R75, R49, R36, RZ ;  /* 0x00000024314b7224 */ /* 0x008fe200078e02ff */
[----:B------:R-:W-:Y:S02]  /*2a40*/  VIMNMX R30, PT, PT, R30, R25, !PT ;  /* 0x000000191e1e7248 */ /* 0x000fe40007fe0100 */
[----:B------:R-:W-:Y:S01]  /*2a50*/  VIMNMX R51, PT, PT, R51, R26, !PT ;  /* 0x0000001a33337248 */ /* 0x000fe20007fe0100 */
[----:B-1----:R-:W-:Y:S01]  /*2a60*/  IMAD R25, R32, R69, RZ ;  /* 0x0000004520197224 */ /* 0x002fe200078e02ff */
[----:B------:R-:W-:Y:S01]  /*2a70*/  VIMNMX R80, PT, PT, R80, R75, !PT ;  /* 0x0000004b50507248 */ /* 0x000fe20007fe0100 */
[----:B------:R-:W-:Y:S01]  /*2a80*/  IMAD R75, R79, R36, RZ ;  /* 0x000000244f4b7224 */ /* 0x000fe200078e02ff */
[----:B------:R-:W-:Y:S01]  /*2a90*/  VIMNMX R73, PT, PT, R73, R86, !PT ;  /* 0x0000005649497248 */ /* 0x000fe20007fe0100 */
[----:B----4-:R-:W-:Y:S01]  /*2aa0*/  IMAD R27, R32, R77, RZ ;  /* 0x0000004d201b7224 */ /* 0x010fe200078e02ff */
[----:B------:R-:W-:Y:S01]  /*2ab0*/  VIMNMX R32, PT, PT, R24, R25, !PT ;  /* 0x0000001918207248 */ /* 0x000fe20007fe0100 */
[-C--:B------:R-:W-:Y:S01]  /*2ac0*/  IMAD R85, R69, R36.reuse, RZ ;  /* 0x0000002445557224 */ /* 0x080fe200078e02ff */
[----:B------:R-:W-:Y:S01]  /*2ad0*/  VIMNMX R74, PT, PT, R74, R75, !PT ;  /* 0x0000004b4a4a7248 */ /* 0x000fe20007fe0100 */
[C---:B------:R-:W-:Y:S01]  /*2ae0*/  IMAD R82, R77.reuse, R36, RZ ;  /* 0x000000244d527224 */ /* 0x040fe200078e02ff */
[----:B------:R-:W-:Y:S01]  /*2af0*/  VIMNMX R78, PT, PT, R78, R27, !PT ;  /* 0x0000001b4e4e7248 */ /* 0x000fe20007fe0100 */
[-C--:B-----5:R-:W-:Y:S01]  /*2b00*/  IMAD R75, R77, R40.reuse, RZ ;  /* 0x000000284d4b7224 */ /* 0x0a0fe200078e02ff */
[----:B------:R-:W1:Y:S01]  /*2b10*/  LDS.128 R24, [R63+0x2810] ;  /* 0x002810003f187984 */ /* 0x000e620000000c00 */
[----:B------:R-:W-:Y:S01]  /*2b20*/  VIMNMX R72, PT, PT, R72, R85, !PT ;  /* 0x0000005548487248 */ /* 0x000fe20007fe0100 */
[----:B------:R-:W-:Y:S01]  /*2b30*/  IMAD R85, R49, R40, RZ ;  /* 0x0000002831557224 */ /* 0x000fe200078e02ff */
[----:B------:R-:W-:Y:S01]  /*2b40*/  VIMNMX R71, PT, PT, R71, R82, !PT ;  /* 0x0000005247477248 */ /* 0x000fe20007fe0100 */
[-C--:B------:R-:W-:Y:S01]  /*2b50*/  IMAD R82, R69, R40.reuse, RZ ;  /* 0x0000002845527224 */ /* 0x080fe200078e02ff */
[----:B------:R-:W-:Y:S01]  /*2b60*/  VIMNMX R68, PT, PT, R68, R75, !PT ;  /* 0x0000004b44447248 */ /* 0x000fe20007fe0100 */
[----:B------:R-:W3:Y:S01]  /*2b70*/  LDS R36, [R59+0x500] ;  /* 0x000500003b247984 */ /* 0x000ee20000000800 */
[----:B------:R-:W-:Y:S01]  /*2b80*/  IMAD R40, R79, R40, RZ ;  /* 0x000000284f287224 */ /* 0x000fe200078e02ff */
[----:B------:R-:W-:Y:S01]  /*2b90*/  VIMNMX R70, PT, PT, R70, R85, !PT ;  /* 0x0000005546467248 */ /* 0x000fe20007fe0100 */
[----:B--2---:R-:W-:Y:S01]  /*2ba0*/  IMAD R75, R49, R16, RZ ;  /* 0x00000010314b7224 */ /* 0x004fe200078e02ff */
[----:B------:R-:W-:Y:S01]  /*2bb0*/  VIMNMX R81, PT, PT, R81, R82, !PT ;  /* 0x0000005251517248 */ /* 0x000fe20007fe0100 */
[----:B------:R-:W-:Y:S01]  /*2bc0*/  IMAD R82, R69, R16, RZ ;  /* 0x0000001045527224 */ /* 0x000fe200078e02ff */
[----:B------:R-:W-:-:S02]  /*2bd0*/  VIMNMX R73, PT, PT, R73, R40, !PT ;  /* 0x0000002849497248 */ /* 0x000fc40007fe0100 */
[----:B------:R-:W-:Y:S01]  /*2be0*/  VIMNMX R46, PT, PT, R46, R75, !PT ;  /* 0x0000004b2e2e7248 */ /* 0x000fe20007fe0100 */
[-C--:B------:R-:W-:Y:S01]  /*2bf0*/  IMAD R75, R77, R16.reuse, RZ ;  /* 0x000000104d4b7224 */ /* 0x080fe200078e02ff */
[----:B------:R-:W2:Y:S01]  /*2c00*/  LDS R40, [R59+0x540] ;  /* 0x000540003b287984 */ /* 0x000ea20000000800 */
[----:B------:R-:W-:Y:S01]  /*2c10*/  IMAD R16, R79, R16, RZ ;  /* 0x000000104f107224 */ /* 0x000fe200078e02ff */
[----:B------:R-:W-:Y:S01]  /*2c20*/  VIMNMX R83, PT, PT, R83, R82, !PT ;  /* 0x0000005253537248 */ /* 0x000fe20007fe0100 */
[-C--:B0-----:R-:W-:Y:S01]  /*2c30*/  IMAD R85, R49, R20.reuse, RZ ;  /* 0x0000001431557224 */ /* 0x081fe200078e02ff */
[----:B------:R-:W-:Y:S01]  /*2c40*/  VIMNMX R48, PT, PT, R48, R75, !PT ;  /* 0x0000004b30307248 */ /* 0x000fe20007fe0100 */
[----:B------:R-:W-:Y:S01]  /*2c50*/  IMAD R75, R69, R20, RZ ;  /* 0x00000014454b7224 */ /* 0x000fe200078e02ff */
[----:B------:R-:W-:Y:S01]  /*2c60*/  VIMNMX R31, PT, PT, R31, R16, !PT ;  /* 0x000000101f1f7248 */ /* 0x000fe20007fe0100 */
[-C--:B------:R-:W-:Y:S01]  /*2c70*/  IMAD R82, R77, R20.reuse, RZ ;  /* 0x000000144d527224 */ /* 0x080fe200078e02ff */
[----:B------:R-:W0:Y:S01]  /*2c80*/  LDS R16, [R59+0x580] ;  /* 0x000580003b107984 */ /* 0x000e220000000800 */
[----:B------:R-:W-:Y:S01]  /*2c90*/  IMAD R20, R79, R20, RZ ;  /* 0x000000144f147224 */ /* 0x000fe200078e02ff */
[----:B------:R-:W-:-:S02]  /*2ca0*/  VIMNMX R84, PT, PT, R84, R75, !PT ;  /* 0x0000004b54547248 */ /* 0x000fc40007fe0100 */
[----:B------:R-:W-:Y:S02]  /*2cb0*/  VIMNMX R29, PT, PT, R29, R82, !PT ;  /* 0x000000521d1d7248 */ /* 0x000fe40007fe0100 */
[----:B------:R-:W-:Y:S02]  /*2cc0*/  VIMNMX R47, PT, PT, R47, R20, !PT ;  /* 0x000000142f2f7248 */ /* 0x000fe40007fe0100 */
[----:B------:R-:W4:Y:S01]  /*2cd0*/  LDS R20, [R59+0x5c0] ;  /* 0x0005c0003b147984 */ /* 0x000f220000000800 */
[----:B------:R-:W-:-:S03]  /*2ce0*/  VIMNMX R28, PT, PT, R28, R85, !PT ;  /* 0x000000551c1c7248 */ /* 0x000fc60007fe0100 */
[----:B------:R-:W-:Y:S01]  /*2cf0*/  LDS R85, [R59+0x8c0] ;  /* 0x0008c0003b557984 */ /* 0x000fe20000000800 */
[-C--:B-1----:R-:W-:Y:S02]  /*2d00*/  IMAD R49, R49, R24.reuse, RZ ;  /* 0x0000001831317224 */ /* 0x082fe400078e02ff */
[-C--:B------:R-:W-:Y:S02]  /*2d10*/  IMAD R69, R69, R24.reuse, RZ ;  /* 0x0000001845457224 */ /* 0x080fe400078e02ff */
[----:B------:R-:W-:Y:S01]  /*2d20*/  IMAD R82, R77, R24, RZ ;  /* 0x000000184d527224 */ /* 0x000fe200078e02ff */
[----:B------:R-:W-:Y:S01]  /*2d30*/  VIMNMX R50, PT, PT, R50, R49, !PT ;  /* 0x0000003132327248 */ /* 0x000fe20007fe0100 */
[----:B---3--:R-:W-:Y:S01]  /*2d40*/  IMAD R49, R36, R33, RZ ;  /* 0x0000002124317224 */ /* 0x008fe200078e02ff */
        /* <DEDUP_REMOVED lines=9> */
[----:B------:R-:W1:Y:S01]  /*2de0*/  LDS R49, [R59+0x600] ;  /* 0x000600003b317984 */ /* 0x000e620000000800 */
[----:B--2---:R-:W-:Y:S01]  /*2df0*/  IMAD R69, R40, R33, RZ ;  /* 0x0000002128457224 */ /* 0x004fe200078e02ff */
        /* <DEDUP_REMOVED lines=8> */
[----:B------:R-:W2:Y:S01]  /*2e80*/  LDS R69, [R59+0x640] ;  /* 0x000640003b457984 */ /* 0x000ea20000000800 */
[----:B0-----:R-:W-:Y:S01]  /*2e90*/  IMAD R75, R16, R33, RZ ;  /* 0x00000021104b7224 */ /* 0x001fe200078e02ff */
        /* <DEDUP_REMOVED lines=8> */
[----:B------:R-:W0:Y:S01]  /*2f20*/  LDS R75, [R59+0x680] ;  /* 0x000680003b4b7984 */ /* 0x000e220000000800 */
[----:B------:R-:W-:Y:S01]  /*2f30*/  VIMNMX R84, PT, PT, R84, R77, !PT ;  /* 0x0000004d54547248 */ /* 0x000fe20007fe0100 */
[----:B------:R-:W-:Y:S01]  /*2f40*/  IMAD R77, R16, R41, RZ ;  /* 0x00000029104d7224 */ /* 0x000fe200078e02ff */
[----:B------:R-:W-:Y:S01]  /*2f50*/  VIMNMX R83, PT, PT, R83, R36, !PT ;  /* 0x0000002453537248 */ /* 0x000fe20007fe0100 */
[----:B----4-:R-:W-:Y:S01]  /*2f60*/  IMAD R37, R20, R37, RZ ;  /* 0x0000002514257224 */ /* 0x010fe200078e02ff */
[----:B------:R-:W-:Y:S01]  /*2f70*/  VIMNMX R36, PT, PT, R44, R79, !PT ;  /* 0x0000004f2c247248 */ /* 0x000fe20007fe0100 */
[C---:B------:R-:W-:Y:S01]  /*2f80*/  IMAD R79, R16.reuse, R17, RZ ;  /* 0x00000011104f7224 */ /* 0x040fe200078e02ff */
[----:B------:R-:W-:Y:S01]  /*2f90*/  VIMNMX R71, PT, PT, R71, R40, !PT ;  /* 0x0000002847477248 */ /* 0x000fe20007fe0100 */
[----:B------:R-:W-:Y:S01]  /*2fa0*/  IMAD R40, R16, R21, RZ ;  /* 0x0000001510287224 */ /* 0x000fe200078e02ff */
[----:B------:R-:W-:Y:S01]  /*2fb0*/  VIMNMX R68, PT, PT, R68, R77, !PT ;  /* 0x0000004d44447248 */ /* 0x000fe20007fe0100 */
[----:B------:R-:W-:Y:S01]  /*2fc0*/  IMAD R16, R16, R25, RZ ;  /* 0x0000001910107224 */ /* 0x000fe200078e02ff */
[----:B------:R-:W-:Y:S01]  /*2fd0*/  VIMNMX R48, PT, PT, R48, R79, !PT ;  /* 0x0000004f30307248 */ /* 0x000fe20007fe0100 */
[C---:B------:R-:W-:Y:S01]  /*2fe0*/  IMAD R44, R20.reuse, R17, RZ ;  /* 0x00000011142c7224 */ /* 0x040fe200078e02ff */
[----:B------:R-:W-:Y:S01]  /*2ff0*/  VIMNMX R29, PT, PT, R29, R40, !PT ;  /* 0x000000281d1d7248 */ /* 0x000fe20007fe0100 */
[C---:B------:R-:W-:Y:S01]  /*3000*/  IMAD R40, R20.reuse, R41, RZ ;  /* 0x0000002914287224 */ /* 0x040fe200078e02ff */
[----:B------:R-:W-:Y:S01]  /*3010*/  VIMNMX R45, PT, PT, R45, R16, !PT ;  /* 0x000000102d2d7248 */ /* 0x000fe20007fe0100 */
[C---:B------:R-:W-:Y:S01]  /*3020*/  IMAD R16, R20.reuse, R33, RZ ;  /* 0x0000002114107224 */ /* 0x040fe200078e02ff */
[----:B------:R-:W-:Y:S01]  /*3030*/  VIMNMX R31, PT, PT, R31, R44, !PT ;  /* 0x0000002c1f1f7248 */ /* 0x000fe20007fe0100 */
[----:B------:R-:W3:Y:S01]  /*3040*/  LDS R33, [R59+0x6c0] ;  /* 0x0006c0003b217984 */ /* 0x000ee20000000800 */
[C---:B------:R-:W-:Y:S01]  /*3050*/  IMAD R50, R20.reuse, R21, RZ ;  /* 0x0000001514327224 */ /* 0x040fe200078e02ff */
[----:B------:R-:W-:Y:S01]  /*3060*/  VIMNMX R73, PT, PT, R73, R40, !PT ;  /* 0x0000002849497248 */ /* 0x000fe20007fe0100 */
[----:B------:R-:W-:Y:S01]  /*3070*/  IMAD R25, R20, R25, RZ ;  /* 0x0000001914197224 */ /* 0x000fe200078e02ff */
[----:B------:R-:W-:Y:S01]  /*3080*/  VIMNMX R51, PT, PT, R51, R16, !PT ;  /* 0x0000001033337248 */ /* 0x000fe20007fe0100 */
[----:B------:R-:W4:Y:S01]  /*3090*/  LDS R20, [R59+0x700] ;  /* 0x000700003b147984 */ /* 0x000f220000000800 */
[C---:B-1----:R-:W-:Y:S01]  /*30a0*/  IMAD R17, R49.reuse, R34, RZ ;  /* 0x0000002231117224 */ /* 0x042fe200078e02ff */
[----:B------:R-:W-:Y:S01]  /*30b0*/  VIMNMX R74, PT, PT, R74, R37, !PT ;  /* 0x000000254a4a7248 */ /* 0x000fe20007fe0100 */
[C---:B------:R-:W-:Y:S01]  /*30c0*/  IMAD R21, R49.reuse, R38, RZ ;  /* 0x0000002631157224 */ /* 0x040fe200078e02ff */
[----:B------:R-:W-:Y:S01]  /*30d0*/  VIMNMX R30, PT, PT, R30, R25, !PT ;  /* 0x000000191e1e7248 */ /* 0x000fe20007fe0100 */
[----:B------:R-:W-:Y:S01]  /*30e0*/  IMAD R37, R49, R42, RZ ;  /* 0x0000002a31257224 */ /* 0x000fe200078e02ff */
[----:B------:R-:W-:Y:S01]  /*30f0*/  VIMNMX R76, PT, PT, R76, R17, !PT ;  /* 0x000000114c4c7248 */ /* 0x000fe20007fe0100 */
[C---:B--2---:R-:W-:Y:S01]  /*3100*/  IMAD R17, R69.reuse, R34, RZ ;  /* 0x0000002245117224 */ /* 0x044fe200078e02ff */
[----:B------:R-:W-:Y:S01]  /*3110*/  VIMNMX R80, PT, PT, R80, R21, !PT ;  /* 0x0000001550507248 */ /* 0x000fe20007fe0100 */
[----:B------:R-:W-:Y:S01]  /*3120*/  IMAD R21, R69, R38, RZ ;  /* 0x0000002645157224 */ /* 0x000fe200078e02ff */
        /* <DEDUP_REMOVED lines=8> */
[----:B------:R-:W0:Y:S01]  /*31b0*/  LDS R16, [R59+0x740] ;  /* 0x000740003b107984 */ /* 0x000e220000000800 */
[----:B------:R-:W-:Y:S01]  /*31c0*/  VIMNMX R83, PT, PT, R83, R40, !PT ;  /* 0x0000002853537248 */ /* 0x000fe20007fe0100 */
[C---:B------:R-:W-:Y:S01]  /*31d0*/  IMAD R40, R75.reuse, R38, RZ ;  /* 0x000000264b287224 */ /* 0x040fe200078e02ff */
[----:B------:R-:W-:Y:S01]  /*31e0*/  VIMNMX R84, PT, PT, R84, R21, !PT ;  /* 0x0000001554547248 */ /* 0x000fe20007fe0100 */
[C---:B------:R-:W-:Y:S01]  /*31f0*/  IMAD R21, R75.reuse, R18, RZ ;  /* 0x000000124b157224 */ /* 0x040fe200078e02ff */
[----:B------:R-:W-:Y:S01]  /*3200*/  VIMNMX R78, PT, PT, R78, R17, !PT ;  /* 0x000000114e4e7248 */ /* 0x000fe20007fe0100 */
[----:B------:R-:W-:Y:S01]  /*3210*/  IMAD R17, R75, R42, RZ ;  /* 0x0000002a4b117224 */ /* 0x000fe200078e02ff */
[----:B------:R-:W-:Y:S01]  /*3220*/  VIMNMX R71, PT, PT, R71, R40, !PT ;  /* 0x0000002847477248 */ /* 0x000fe20007fe0100 */
[----:B------:R-:W-:Y:S01]  /*3230*/  IMAD R44, R75, R22, RZ ;  /* 0x000000164b2c7224 */ /* 0x000fe200078e02ff */
[----:B------:R-:W1:Y:S01]  /*3240*/  LDS R40, [R59+0x780] ;  /* 0x000780003b287984 */ /* 0x000e620000000800 */
[----:B------:R-:W-:Y:S01]  /*3250*/  IMAD R25, R49, R18, RZ ;  /* 0x0000001231197224 */ /* 0x000fe200078e02ff */
[----:B------:R-:W-:Y:S01]  /*3260*/  VIMNMX R68, PT, PT, R68, R17, !PT ;  /* 0x0000001144447248 */ /* 0x000fe20007fe0100 */
[-C--:B------:R-:W-:Y:S01]  /*3270*/  IMAD R50, R75, R26.reuse, RZ ;  /* 0x0000001a4b327224 */ /* 0x080fe200078e02ff */
[----:B------:R-:W-:Y:S01]  /*3280*/  VIMNMX R17, PT, PT, R48, R21, !PT ;  /* 0x0000001530117248 */ /* 0x000fe20007fe0100 */
[----:B------:R-:W-:Y:S01]  /*3290*/  IMAD R69, R69, R26, RZ ;  /* 0x0000001a45457224 */ /* 0x000fe200078e02ff */
[----:B------:R-:W-:Y:S01]  /*32a0*/  VIMNMX R21, PT, PT, R29, R44, !PT ;  /* 0x0000002c1d157248 */ /* 0x000fe20007fe0100 */
[----:B------:R-:W-:Y:S01]  /*32b0*/  LDS R77, [R59+0x840] ;  /* 0x000840003b4d7984 */ /* 0x000fe20000000800 */
[C---:B---3--:R-:W-:Y:S01]  /*32c0*/  IMAD R29, R33.reuse, R38, RZ ;  /* 0x00000026211d7224 */ /* 0x048fe200078e02ff */
[----:B------:R-:W-:Y:S01]  /*32d0*/  VIMNMX R70, PT, PT, R70, R37, !PT ;  /* 0x0000002546467248 */ /* 0x000fe20007fe0100 */
[C---:B------:R-:W-:Y:S01]  /*32e0*/  IMAD R18, R33.reuse, R18, RZ ;  /* 0x0000001221127224 */ /* 0x040fe200078e02ff */
[----:B------:R-:W-:Y:S01]  /*32f0*/  VIMNMX R46, PT, PT, R46, R25, !PT ;  /* 0x000000192e2e7248 */ /* 0x000fe20007fe0100 */
[-C--:B------:R-:W-:Y:S01]  /*3300*/  IMAD R38, R33, R22.reuse, RZ ;  /* 0x0000001621267224 */ /* 0x080fe200078e02ff */
[----:B------:R-:W-:Y:S01]  /*3310*/  VIMNMX R74, PT, PT, R74, R29, !PT ;  /* 0x0000001d4a4a7248 */ /* 0x000fe20007fe0100 */
[----:B------:R-:W-:Y:S01]  /*3320*/  IMAD R25, R49, R22, RZ ;  /* 0x0000001631197224 */ /* 0x000fe200078e02ff */
[----:B------:R-:W-:Y:S01]  /*3330*/  VIMNMX R37, PT, PT, R31, R18, !PT ;  /* 0x000000121f257248 */ /* 0x000fe20007fe0100 */
[----:B----4-:R-:W-:Y:S01]  /*3340*/  IMAD R29, R20, R35, RZ ;  /* 0x00000023141d7224 */ /* 0x010fe200078e02ff */
[----:B------:R-:W-:Y:S01]  /*3350*/  VIMNMX R18, PT, PT, R47, R38, !PT ;  /* 0x000000262f127248 */ /* 0x000fe20007fe0100 */
[----:B------:R-:W-:Y:S01]  /*3360*/  IMAD R49, R49, R26, RZ ;  /* 0x0000001a31317224 */ /* 0x000fe200078e02ff */
[----:B------:R-:W2:Y:S01]  /*3370*/  LDS R38, [R59+0x7c0] ;  /* 0x0007c0003b267984 */ /* 0x000ea20000000800 */
[C---:B------:R-:W-:Y:S01]  /*3380*/  IMAD R34, R33.reuse, R34, RZ ;  /* 0x0000002221227224 */ /* 0x040fe200078e02ff */
        /* <DEDUP_REMOVED lines=17> */
[----:B0-----:R-:W-:Y:S01]  /*34a0*/  IMAD R41, R16, R35, RZ ;  /* 0x0000002310297224 */ /* 0x001fe200078e02ff */
[----:B------:R-:W-:Y:S01]  /*34b0*/  VIMNMX R20, PT, PT, R46, R33, !PT ;  /* 0x000000212e147248 */ /* 0x000fe20007fe0100 */
[----:B------:R-:W0:Y:S01]  /*34c0*/  LDS.128 R28, [R63+0x20] ;  /* 0x000020003f1c7984 */ /* 0x000e220000000c00 */
[----:B------:R-:W-:Y:S01]  /*34d0*/  VIMNMX R25, PT, PT, R45, R50, !PT ;  /* 0x000000322d197248 */ /* 0x000fe20007fe0100 */
[C---:B------:R-:W-:Y:S01]  /*34e0*/  IMAD R33, R16.reuse, R39, RZ ;  /* 0x0000002710217224 */ /* 0x040fe200078e02ff */
[----:B------:R-:W-:Y:S01]  /*34f0*/  VIMNMX R22, PT, PT, R51, R34, !PT ;  /* 0x0000002233167248 */ /* 0x000fe20007fe0100 */
[----:B------:R-:W3:Y:S01]  /*3500*/  LDS R79, [R59+0x880] ;  /* 0x000880003b4f7984 */ /* 0x000ee20000000800 */
[----:B------:R-:W-:Y:S01]  /*3510*/  IMAD R49, R16, R23, RZ ;  /* 0x0000001710317224 */ /* 0x000fe200078e02ff */
[----:B------:R-:W-:Y:S01]  /*3520*/  VIMNMX R41, PT, PT, R32, R41, !PT ;  /* 0x0000002920297248 */ /* 0x000fe20007fe0100 */
[----:B------:R-:W-:Y:S01]  /*3530*/  IMAD R51, R16, R27, RZ ;  /* 0x0000001b10337224 */ /* 0x000fe200078e02ff */
[----:B------:R-:W4:Y:S01]  /*3540*/  LDS.128 R44, [R63+0x820] ;  /* 0x000820003f2c7984 */ /* 0x000f220000000c00 */
[----:B------:R-:W-:Y:S01]  /*3550*/  VIMNMX R72, PT, PT, R72, R33, !PT ;  /* 0x0000002148487248 */ /* 0x000fe20007fe0100 */
[----:B------:R-:W-:Y:S01]  /*3560*/  IMAD R32, R16, R43, RZ ;  /* 0x0000002b10207224 */ /* 0x000fe200078e02ff */
[----:B------:R-:W-:Y:S01]  /*3570*/  VIMNMX R84, PT, PT, R84, R49, !PT ;  /* 0x0000003154547248 */ /* 0x000fe20007fe0100 */
[----:B------:R-:W-:Y:S01]  /*3580*/  IMAD R34, R16, R19, RZ ;  /* 0x0000001310227224 */ /* 0x000fe200078e02ff */
[----:B------:R-:W-:Y:S01]  /*3590*/  VIMNMX R16, PT, PT, R36, R51, !PT ;  /* 0x0000003324107248 */ /* 0x000fe20007fe0100 */
[C---:B-1----:R-:W-:Y:S01]  /*35a0*/  IMAD R33, R40.reuse, R35, RZ ;  /* 0x0000002328217224 */ /* 0x042fe200078e02ff */
[----:B------:R-:W1:Y:S01]  /*35b0*/  LDS.128 R48, [R63+0x1020] ;  /* 0x001020003f307984 */ /* 0x000e620000000c00 */
[----:B------:R-:W-:Y:S01]  /*35c0*/  VIMNMX R81, PT, PT, R81, R32, !PT ;  /* 0x0000002051517248 */ /* 0x000fe20007fe0100 */
[C---:B------:R-:W-:Y:S01]  /*35d0*/  IMAD R32, R40.reuse, R39, RZ ;  /* 0x0000002728207224 */ /* 0x040fe200078e02ff */
        /* <DEDUP_REMOVED lines=9> */
[C---:B--2---:R-:W-:Y:S01]  /*3670*/  IMAD R87, R38.reuse, R35, RZ ;  /* 0x0000002326577224 */ /* 0x044fe200078e02ff */
[----:B------:R-:W-:Y:S01]  /*3680*/  VIMNMX R21, PT, PT, R21, R36, !PT ;  /* 0x0000002415157248 */ /* 0x000fe20007fe0100 */
[C---:B------:R-:W-:Y:S01]  /*3690*/  IMAD R39, R38.reuse, R39, RZ ;  /* 0x0000002726277224 */ /* 0x040fe200078e02ff */
[----:B------:R-:W-:Y:S01]  /*36a0*/  VIMNMX R25, PT, PT, R25, R40, !PT ;  /* 0x0000002819197248 */ /* 0x000fe20007fe0100 */
[C---:B------:R-:W-:Y:S01]  /*36b0*/  IMAD R36, R38.reuse, R43, RZ ;  /* 0x0000002b26247224 */ /* 0x040fe200078e02ff */
[----:B------:R-:W2:Y:S01]  /*36c0*/  LDS.128 R32, [R63+0x1820] ;  /* 0x001820003f207984 */ /* 0x000ea20000000c00 */
[C---:B------:R-:W-:Y:S01]  /*36d0*/  IMAD R40, R38.reuse, R19, RZ ;  /* 0x0000001326287224 */ /* 0x040fe200078e02ff */
[----:B------:R-:W-:Y:S01]  /*36e0*/  VIMNMX R73, PT, PT, R73, R42, !PT ;  /* 0x0000002a49497248 */ /* 0x000fe20007fe0100 */
[----:B------:R-:W-:Y:S01]  /*36f0*/  IMAD R89, R38, R27, RZ ;  /* 0x0000001b26597224 */ /* 0x000fe200078e02ff */
[----:B------:R-:W-:Y:S01]  /*3700*/  VIMNMX R27, PT, PT, R74, R39, !PT ;  /* 0x000000274a1b7248 */ /* 0x000fe20007fe0100 */
[----:B------:R-:W-:Y:S01]  /*3710*/  IMAD R43, R38, R23, RZ ;  /* 0x00000017262b7224 */ /* 0x000fe200078e02ff */
[----:B------:R-:W-:-:S02]  /*3720*/  VIMNMX R73, PT, PT, R73, R36, !PT ;  /* 0x0000002449497248 */ /* 0x000fc40007fe0100 */
[----:B------:R-:W-:Y:S02]  /*3730*/  VIMNMX R19, PT, PT, R37, R40, !PT ;  /* 0x0000002825137248 */ /* 0x000fe40007fe0100 */
[----:B------:R-:W5:Y:S01]  /*3740*/  LDS.128 R36, [R63+0x2020] ;  /* 0x002020003f247984 */ /* 0x000f620000000c00 */
[----:B------:R-:W-:Y:S01]  /*3750*/  VIMNMX R23, PT, PT, R22, R87, !PT ;  /* 0x0000005716177248 */ /* 0x000fe20007fe0100 */
[----:B0-----:R-:W-:Y:S01]  /*3760*/  IMAD R87, R28, R69, RZ ;  /* 0x000000451c577224 */ /* 0x001fe200078e02ff */
[----:B------:R-:W-:Y:S01]  /*3770*/  VIMNMX R18, PT, PT, R18, R43, !PT ;  /* 0x0000002b12127248 */ /* 0x000fe20007fe0100 */
[----:B------:R-:W-:Y:S01]  /*3780*/  IMAD R22, R28, R77, RZ ;  /* 0x0000004d1c167224 */ /* 0x000fe200078e02ff */
[----:B------:R-:W-:Y:S01]  /*3790*/  VIMNMX R26, PT, PT, R26, R89, !PT ;  /* 0x000000591a1a7248 */ /* 0x000fe20007fe0100 */
[----:B---3--:R-:W-:Y:S01]  /*37a0*/  IMAD R43, R28, R79, RZ ;  /* 0x0000004f1c2b7224 */ /* 0x008fe200078e02ff */
[----:B------:R-:W-:Y:S01]  /*37b0*/  VIMNMX R76, PT, PT, R76, R87, !PT ;  /* 0x000000574c4c7248 */ /* 0x000fe20007fe0100 */
[----:B----4-:R-:W-:Y:S01]  /*37c0*/  IMAD R87, R69, R44, RZ ;  /* 0x0000002c45577224 */ /* 0x010fe200078e02ff */
[----:B------:R-:W-:Y:S01]  /*37d0*/  VIMNMX R22, PT, PT, R41, R22, !PT ;  /* 0x0000001629167248 */ /* 0x000fe20007fe0100 */
[----:B------:R-:W-:Y:S01]  /*37e0*/  IMAD R28, R28, R85, RZ ;  /* 0x000000551c1c7224 */ /* 0x000fe200078e02ff */
[----:B------:R-:W-:Y:S01]  /*37f0*/  VIMNMX R78, PT, PT, R78, R43, !PT ;  /* 0x0000002b4e4e7248 */ /* 0x000fe20007fe0100 */
[----:B------:R-:W-:Y:S01]  /*3800*/  IMAD R89, R77, R44, RZ ;  /* 0x0000002c4d597224 */ /* 0x000fe200078e02ff */
[----:B------:R-:W0:Y:S01]  /*3810*/  LDS.128 R40, [R63+0x2820] ;  /* 0x002820003f287984 */ /* 0x000e220000000c00 */
[----:B------:R-:W-:Y:S01]  /*3820*/  VIMNMX R80, PT, PT, R80, R87, !PT ;  /* 0x0000005750507248 */ /* 0x000fe20007fe0100 */
[----:B-1----:R-:W-:Y:S01]  /*3830*/  IMAD R87, R69, R48, RZ ;  /* 0x0000003045577224 */ /* 0x002fe200078e02ff */
[----:B------:R-:W-:Y:S01]  /*3840*/  VIMNMX R23, PT, PT, R23, R28, !PT ;  /* 0x0000001c17177248 */ /* 0x000fe20007fe0100 */
[-C--:B------:R-:W-:Y:S01]  /*3850*/  IMAD R28, R79, R44.reuse, RZ ;  /* 0x0000002c4f1c7224 */ /* 0x080fe200078e02ff */
[----:B------:R-:W-:Y:S01]  /*3860*/  VIMNMX R72, PT, PT, R72, R89, !PT ;  /* 0x0000005948487248 */ /* 0x000fe20007fe0100 */
[----:B------:R-:W-:Y:S01]  /*3870*/  IMAD R44, R85, R44, RZ ;  /* 0x0000002c552c7224 */ /* 0x000fe200078e02ff */
[----:B------:R-:W-:Y:S01]  /*3880*/  VIMNMX R70, PT, PT, R70, R87, !PT ;  /* 0x0000005746467248 */ /* 0x000fe20007fe0100 */
[----:B------:R-:W-:Y:S01]  /*3890*/  IMAD R87, R79, R48, RZ ;  /* 0x000000304f577224 */ /* 0x000fe200078e02ff */
[----:B------:R-:W-:-:S02]  /*38a0*/  VIMNMX R71, PT, PT, R71, R28, !PT ;  /* 0x0000001c47477248 */ /* 0x000fc40007fe0100 */
[----:B------:R-:W-:Y:S01]  /*38b0*/  VIMNMX R27, PT, PT, R27, R44, !PT ;  /* 0x0000002c1b1b7248 */ /* 0x000fe20007fe0100 */
[-C--:B------:R-:W-:Y:S01]  /*38c0*/  IMAD R44, R77, R48.reuse, RZ ;  /* 0x000000304d2c7224 */ /* 0x080fe200078e02ff */
[----:B------:R-:W-:Y:S01]  /*38d0*/  VIMNMX R68, PT, PT, R68, R87, !PT ;  /* 0x0000005744447248 */ /* 0x000fe20007fe0100 */
[----:B------:R-:W-:Y:S01]  /*38e0*/  IMAD R48, R85, R48, RZ ;  /* 0x0000003055307224 */ /* 0x000fe200078e02ff */
[----:B------:R-:W1:Y:S01]  /*38f0*/  LDS R28, [R59+0x900] ;  /* 0x000900003b1c7984 */ /* 0x000e620000000800 */
[----:B--2---:R-:W-:Y:S01]  /*3900*/  IMAD R87, R69, R32, RZ ;  /* 0x0000002045577224 */ /* 0x004fe200078e02ff */
[----:B------:R-:W-:Y:S01]  /*3910*/  VIMNMX R81, PT, PT, R81, R44, !PT ;  /* 0x0000002c51517248 */ /* 0x000fe20007fe0100 */
[----:B------:R-:W-:Y:S01]  /*3920*/  IMAD R74, R77, R32, RZ ;  /* 0x000000204d4a7224 */ /* 0x000fe200078e02ff */
[----:B------:R-:W-:Y:S01]  /*3930*/  VIMNMX R73, PT, PT, R73, R48, !PT ;  /* 0x0000003049497248 */ /* 0x000fe20007fe0100 */
[-C--:B------:R-:W-:Y:S01]  /*3940*/  IMAD R48, R79, R32.reuse, RZ ;  /* 0x000000204f307224 */ /* 0x080fe200078e02ff */
[----:B------:R-:W-:Y:S01]  /*3950*/  VIMNMX R20, PT, PT, R20, R87, !PT ;  /* 0x0000005714147248 */ /* 0x000fe20007fe0100 */
[----:B------:R-:W-:Y:S01]  /*3960*/  IMAD R32, R85, R32, RZ ;  /* 0x0000002055207224 */ /* 0x000fe200078e02ff */
[----:B------:R-:W2:Y:S01]  /*3970*/  LDS R44, [R59+0x940] ;  /* 0x000940003b2c7984 */ /* 0x000ea20000000800 */
[----:B------:R-:W-:Y:S01]  /*3980*/  VIMNMX R83, PT, PT, R83, R74, !PT ;  /* 0x0000004a53537248 */ /* 0x000fe20007fe0100 */
[----:B-----5:R-:W-:-:S02]  /*3990*/  IMAD R87, R69, R36, RZ ;  /* 0x0000002445577224 */ /* 0x020fc400078e02ff */
[----:B------:R-:W-:Y:S02]  /*39a0*/  VIMNMX R19, PT, PT, R19, R32, !PT ;  /* 0x0000002013137248 */ /* 0x000fe40007fe0100 */
[----:B------:R-:W-:Y:S01]  /*39b0*/  VIMNMX R17, PT, PT, R17, R48, !PT ;  /* 0x0000003011117248 */ /* 0x000fe20007fe0100 */
[-C--:B------:R-:W-:Y:S01]  /*39c0*/  IMAD R48, R79, R36.reuse, RZ ;  /* 0x000000244f307224 */ /* 0x080fe200078e02ff */
[----:B------:R-:W-:Y:S01]  /*39d0*/  VIMNMX R32, PT, PT, R24, R87, !PT ;  /* 0x0000005718207248 */ /* 0x000fe20007fe0100 */
[----:B------:R-:W-:Y:S01]  /*39e0*/  IMAD R87, R77, R36, RZ ;  /* 0x000000244d577224 */ /* 0x000fe200078e02ff */
[----:B------:R-:W3:Y:S02]  /*39f0*/  LDS R24, [R59+0x980] ;  /* 0x000980003b187984 */ /* 0x000ee40000000800 */
[----:B------:R-:W-:Y:S02]  /*3a00*/  VIMNMX R21, PT, PT, R21, R48, !PT ;  /* 0x0000003015157248 */ /* 0x000fe40007fe0100 */
[----:B------:R-:W-:Y:S01]  /*3a10*/  VIMNMX R84, PT, PT, R84, R87, !PT ;  /* 0x0000005754547248 */ /* 0x000fe20007fe0100 */
[----:B------:R-:W-:-:S02]  /*3a20*/  IMAD R87, R85, R36, RZ ;  /* 0x0000002455577224 */ /* 0x000fc400078e02ff */
[-C--:B0-----:R-:W-:Y:S02]  /*3a30*/  IMAD R36, R69, R40.reuse, RZ ;  /* 0x0000002845247224 */ /* 0x081fe400078e02ff */
[-C--:B------:R-:W-:Y:S01]  /*3a40*/  IMAD R77, R77, R40.reuse, RZ ;  /* 0x000000284d4d7224 */ /* 0x080fe200078e02ff */
[----:B------:R-:W-:Y:S01]  /*3a50*/  VIMNMX R18, PT, PT, R18, R87, !PT ;  /* 0x0000005712127248 */ /* 0x000fe20007fe0100 */
[----:B------:R-:W-:Y:S01]  /*3a60*/  IMAD R85, R85, R40, RZ ;  /* 0x0000002855557224 */ /* 0x000fe200078e02ff */
[----:B------:R-:W-:Y:S01]  /*3a70*/  VIMNMX R75, PT, PT, R75, R36, !PT ;  /* 0x000000244b4b7248 */ /* 0x000fe20007fe0100 */
[----:B------:R-:W-:Y:S01]  /*3a80*/  IMAD R48, R79, R40, RZ ;  /* 0x000000284f307224 */ /* 0x000fe200078e02ff */
[----:B------:R-:W-:Y:S02]  /*3a90*/  VIMNMX R36, PT, PT, R16, R77, !PT ;  /* 0x0000004d10247248 */ /* 0x000fe40007fe0100 */
[----:B------:R-:W0:Y:S01]  /*3aa0*/  LDS R16, [R59+0x9c0] ;  /* 0x0009c0003b107984 */ /* 0x000e220000000800 */
[----:B------:R-:W-:-:S02]  /*3ab0*/  VIMNMX R26, PT, PT, R26, R85, !PT ;  /* 0x000000551a1a7248 */ /* 0x000fc40007fe0100 */
[----:B------:R-:W-:Y:S01]  /*3ac0*/  VIMNMX R25, PT, PT, R25, R48, !PT ;  /* 0x0000003019197248 */ /* 0x000fe20007fe0100 */
[C---:B-1----:R-:W-:Y:S02]  /*3ad0*/  IMAD R77, R28.reuse, R45, RZ ;  /* 0x0000002d1c4d7224 */ /* 0x042fe400078e02ff */
[C---:B------:R-:W-:Y:S02]  /*3ae0*/  IMAD R85, R28.reuse, R37, RZ ;  /* 0x000000251c557224 */ /* 0x040fe400078e02ff */
[----:B------:R-:W-:Y:S01]  /*3af0*/  IMAD R48, R28, R41, RZ ;  /* 0x000000291c307224 */ /* 0x000fe200078e02ff */
[----:B------:R-:W-:Y:S01]  /*3b00*/  VIMNMX R80, PT, PT, R80, R77, !PT ;  /* 0x0000004d50507248 */ /* 0x000fe20007fe0100 */
[C---:B------:R-:W-:Y:S02]  /*3b10*/  IMAD R79, R28.reuse, R49, RZ ;  /* 0x000000311c4f7224 */ /* 0x040fe400078e02ff */
[-C--:B------:R-:W-:Y:S02]  /*3b20*/  IMAD R69, R28, R29.reuse, RZ ;  /* 0x0000001d1c457224 */ /* 0x080fe400078e02ff */
[----:B--2---:R-:W-:Y:S01]  /*3b30*/  IMAD R77, R44, R29, RZ ;  /* 0x0000001d2c4d7224 */ /* 0x004fe200078e02ff */
[----:B------:R-:W-:Y:S01]  /*3b40*/  VIMNMX R70, PT, PT, R70, R79, !PT ;  /* 0x0000004f46467248 */ /* 0x000fe20007fe0100 */
[----:B------:R-:W-:Y:S01]  /*3b50*/  IMAD R87, R28, R33, RZ ;  /* 0x000000211c577224 */ /* 0x000fe200078e02ff */
[----:B------:R-:W-:Y:S01]  /*3b60*/  VIMNMX R28, PT, PT, R32, R85, !PT ;  /* 0x00000055201c7248 */ /* 0x000fe20007fe0100 */
[C---:B------:R-:W-:Y:S01]  /*3b70*/  IMAD R79, R44.reuse, R45, RZ ;  /* 0x0000002d2c4f7224 */ /* 0x040fe200078e02ff */
[----:B------:R-:W-:Y:S01]  /*3b80*/  VIMNMX R32, PT, PT, R75, R48, !PT ;  /* 0x000000304b207248 */ /* 0x000fe20007fe0100 */
[----:B------:R-:W-:Y:S01]  /*3b90*/  IMAD R40, R44, R49, RZ ;  /* 0x000000312c287224 */ /* 0x000fe200078e02ff */
[----:B------:R-:W-:Y:S01]  /*3ba0*/  VIMNMX R22, PT, PT, R22, R77, !PT ;  /* 0x0000004d16167248 */ /* 0x000fe20007fe0100 */
[----:B------:R-:W1:Y:S01]  /*3bb0*/  LDS R75, [R59+0xa40] ;  /* 0x000a40003b4b7984 */ /* 0x000e620000000800 */
[----:B---3--:R-:W-:Y:S01]  /*3bc0*/  IMAD R77, R24, R29, RZ ;  /* 0x0000001d184d7224 */ /* 0x008fe200078e02ff */
[----:B------:R-:W-:Y:S01]  /*3bd0*/  VIMNMX R76, PT, PT, R76, R69, !PT ;  /* 0x000000454c4c7248 */ /* 0x000fe20007fe0100 */
[----:B------:R-:W-:Y:S01]  /*3be0*/  IMAD R48, R44, R33, RZ ;  /* 0x000000212c307224 */ /* 0x000fe200078e02ff */
[----:B------:R-:W2:Y:S01]  /*3bf0*/  LDS R69, [R59+0xa00] ;  /* 0x000a00003b457984 */ /* 0x000ea20000000800 */
[----:B------:R-:W-:Y:S01]  /*3c00*/  VIMNMX R72, PT, PT, R72, R79, !PT ;  /* 0x0000004f48487248 */ /* 0x000fe20007fe0100 */
[----:B------:R-:W-:Y:S01]  /*3c10*/  IMAD R79, R44, R37, RZ ;  /* 0x000000252c4f7224 */ /* 0x000fe200078e02ff */
[----:B------:R-:W-:Y:S01]  /*3c20*/  VIMNMX R78, PT, PT, R78, R77, !PT ;  /* 0x0000004d4e4e7248 */ /* 0x000fe20007fe0100 */
[----:B------:R-:W-:Y:S01]  /*3c30*/  IMAD R85, R44, R41, RZ ;  /* 0x000000292c557224 */ /* 0x000fe200078e02ff */
[----:B------:R-:W3:Y:S01]  /*3c40*/  LDS R77, [R59+0xa80] ;  /* 0x000a80003b4d7984 */ /* 0x000ee20000000800 */
        /* <DEDUP_REMOVED lines=11> */
[C---:B0-----:R-:W-:Y:S01]  /*3d00*/  IMAD R44, R16.reuse, R49, RZ ;  /* 0x00000031102c7224 */ /* 0x041fe200078e02ff */
[----:B------:R-:W-:Y:S01]  /*3d10*/  VIMNMX R17, PT, PT, R17, R40, !PT ;  /* 0x0000002811117248 */ /* 0x000fe20007fe0100 */
[C---:B------:R-:W-:Y:S01]  /*3d20*/  IMAD R40, R16.reuse, R45, RZ ;  /* 0x0000002d10287224 */ /* 0x040fe200078e02ff */
[----:B------:R-:W-:Y:S01]  /*3d30*/  VIMNMX R25, PT, PT, R25, R24, !PT ;  /* 0x0000001819197248 */ /* 0x000fe20007fe0100 */
[C---:B------:R-:W-:Y:S01]  /*3d40*/  IMAD R24, R16.reuse, R29, RZ ;  /* 0x0000001d10187224 */ /* 0x040fe200078e02ff */
[----:B------:R-:W-:Y:S01]  /*3d50*/  VIMNMX R73, PT, PT, R73, R44, !PT ;  /* 0x0000002c49497248 */ /* 0x000fe20007fe0100 */
[C---:B------:R-:W-:Y:S01]  /*3d60*/  IMAD R29, R16.reuse, R41, RZ ;  /* 0x00000029101d7224 */ /* 0x040fe200078e02ff */
[----:B------:R-:W-:Y:S01]  /*3d70*/  VIMNMX R27, PT, PT, R27, R40, !PT ;  /* 0x000000281b1b7248 */ /* 0x000fe20007fe0100 */
[----:B------:R-:W0:Y:S01]  /*3d80*/  LDS R41, [R59+0xac0] ;  /* 0x000ac0003b297984 */ /* 0x000e220000000800 */
[C---:B------:R-:W-:Y:S01]  /*3d90*/  IMAD R48, R16.reuse, R33, RZ ;  /* 0x0000002110307224 */ /* 0x040fe200078e02ff */
[----:B------:R-:W-:Y:S01]  /*3da0*/  VIMNMX R23, PT, PT, R23, R24, !PT ;  /* 0x0000001817177248 */ /* 0x000fe20007fe0100 */
[----:B------:R-:W-:Y:S01]  /*3db0*/  IMAD R37, R16, R37, RZ ;  /* 0x0000002510257224 */ /* 0x000fe200078e02ff */
[----:B------:R-:W-:Y:S01]  /*3dc0*/  VIMNMX R26, PT, PT, R26, R29, !PT ;  /* 0x0000001d1a1a7248 */ /* 0x000fe20007fe0100 */
[----:B------:R-:W4:Y:S01]  /*3dd0*/  LDS R16, [R59+0xb00] ;  /* 0x000b00003b107984 */ /* 0x000f220000000800 */
[----:B------:R-:W-:-:S02]  /*3de0*/  VIMNMX R68, PT, PT, R68, R79, !PT ;  /* 0x0000004f44447248 */ /* 0x000fc40007fe0100 */
[----:B------:R-:W-:Y:S01]  /*3df0*/  VIMNMX R18, PT, PT, R18, R37, !PT ;  /* 0x0000002512127248 */ /* 0x000fe20007fe0100 */
[----:B------:R-:W-:Y:S01]  /*3e00*/  LDS R49, [R59+0xc00] ;  /* 0x000c00003b317984 */ /* 0x000fe20000000800 */
[----:B------:R-:W-:Y:S01]  /*3e10*/  VIMNMX R19, PT, PT, R19, R48, !PT ;  /* 0x0000003013137248 */ /* 0x000fe20007fe0100 */
[C---:B-1----:R-:W-:Y:S01]  /*3e20*/  IMAD R40, R75.reuse, R34, RZ ;  /* 0x000000224b287224 */ /* 0x042fe200078e02ff */
[----:B------:R-:W-:Y:S01]  /*3e30*/  VIMNMX R36, PT, PT, R36, R85, !PT ;  /* 0x0000005524247248 */ /* 0x000fe20007fe0100 */
[----:B------:R-:W-:Y:S02]  /*3e40*/  IMAD R24, R75, R50, RZ ;  /* 0x000000324b187224 */ /* 0x000fe400078e02ff */
[----:B--2---:R-:W-:Y:S01]  /*3e50*/  IMAD R29, R69, R34, RZ ;  /* 0x00000022451d7224 */ /* 0x004fe200078e02ff */
[----:B------:R-:W-:Y:S01]  /*3e60*/  VIMNMX R83, PT, PT, R83, R40, !PT ;  /* 0x0000002853537248 */ /* 0x000fe20007fe0100 */
[----:B------:R-:W-:Y:S01]  /*3e70*/  IMAD R33, R69, R30, RZ ;  /* 0x0000001e45217224 */ /* 0x000fe200078e02ff */
[----:B------:R-:W-:Y:S01]  /*3e80*/  VIMNMX R81, PT, PT, R81, R24, !PT ;  /* 0x0000001851517248 */ /* 0x000fe20007fe0100 */
[----:B------:R-:W-:Y:S01]  /*3e90*/  IMAD R45, R69, R50, RZ ;  /* 0x00000032452d7224 */ /* 0x000fe200078e02ff */
[----:B------:R-:W-:Y:S01]  /*3ea0*/  VIMNMX R20, PT, PT, R20, R29, !PT ;  /* 0x0000001d14147248 */ /* 0x000fe20007fe0100 */
[----:B---3--:R-:W-:Y:S01]  /*3eb0*/  IMAD R40, R77, R46, RZ ;  /* 0x0000002e4d287224 */ /* 0x008fe200078e02ff */
[----:B------:R-:W1:Y:S01]  /*3ec0*/  LDS R24, [R59+0xb40] ;  /* 0x000b40003b187984 */ /* 0x000e620000000800 */
[----:B------:R-:W-:Y:S01]  /*3ed0*/  IMAD R29, R75, R30, RZ ;  /* 0x0000001e4b1d7224 */ /* 0x000fe200078e02ff */
[----:B------:R-:W-:Y:S01]  /*3ee0*/  VIMNMX R76, PT, PT, R76, R33, !PT ;  /* 0x000000214c4c7248 */ /* 0x000fe20007fe0100 */
[----:B------:R-:W-:Y:S01]  /*3ef0*/  IMAD R44, R77, R34, RZ ;  /* 0x000000224d2c7224 */ /* 0x000fe200078e02ff */
        /* <DEDUP_REMOVED lines=14> */
[----:B0-----:R-:W-:Y:S01]  /*3fe0*/  IMAD R50, R41, R50, RZ ;  /* 0x0000003229327224 */ /* 0x001fe200078e02ff */
        /* <DEDUP_REMOVED lines=9> */
[----:B----4-:R-:W-:Y:S01]  /*4080*/  IMAD R17, R16, R47, RZ ;  /* 0x0000002f10117224 */ /* 0x010fe200078e02ff */
        /* <DEDUP_REMOVED lines=21> */
[----:B------:R-:W3:Y:S01]  /*41e0*/  LDS.128 R16, [R63+0x30] ;  /* 0x000030003f107984 */ /* 0x000ee20000000c00 */
[----:B------:R-:W-:Y:S01]  /*41f0*/  VIMNMX R37, PT, PT, R25, R74, !PT ;  /* 0x0000004a19257248 */ /* 0x000fe20007fe0100 */
[----:B-1----:R-:W-:Y:S01]  /*4200*/  IMAD R26, R24, R51, RZ ;  /* 0x00000033181a7224 */ /* 0x002fe200078e02ff */
[----:B------:R-:W-:Y:S01]  /*4210*/  VIMNMX R44, PT, PT, R20, R21, !PT ;  /* 0x00000015142c7248 */ /* 0x000fe20007fe0100 */
[----:B------:R-:W-:Y:S01]  /*4220*/  IMAD R21, R24, R31, RZ ;  /* 0x0000001f18157224 */ /* 0x000fe200078e02ff */
[----:B------:R-:W-:Y:S01]  /*4230*/  VIMNMX R46, PT, PT, R28, R23, !PT ;  /* 0x000000171c2e7248 */ /* 0x000fe20007fe0100 */
[----:B------:R-:W-:Y:S01]  /*4240*/  IMAD R23, R24, R47, RZ ;  /* 0x0000002f18177224 */ /* 0x000fe200078e02ff */
[----:B------:R-:W-:Y:S01]  /*4250*/  VIMNMX R36, PT, PT, R36, R75, !PT ;  /* 0x0000004b24247248 */ /* 0x000fe20007fe0100 */
[----:B------:R-:W1:Y:S01]  /*4260*/  LDS R77, [R59+0xcc0] ;  /* 0x000cc0003b4d7984 */ /* 0x000e620000000800 */
[----:B------:R-:W-:Y:S01]  /*4270*/  IMAD R27, R24, R39, RZ ;  /* 0x00000027181b7224 */ /* 0x000fe200078e02ff */
[----:B------:R-:W-:Y:S01]  /*4280*/  VIMNMX R74, PT, PT, R22, R21, !PT ;  /* 0x00000015164a7248 */ /* 0x000fe20007fe0100 */
[----:B--2---:R-:W-:Y:S01]  /*4290*/  IMAD R25, R40, R31, RZ ;  /* 0x0000001f28197224 */ /* 0x004fe200078e02ff */
[----:B------:R-:W2:Y:S01]  /*42a0*/  LDS R69, [R59+0xc40] ;  /* 0x000c40003b457984 */ /* 0x000ea20000000800 */
[----:B------:R-:W-:Y:S01]  /*42b0*/  VIMNMX R72, PT, PT, R72, R23, !PT ;  /* 0x0000001748487248 */ /* 0x000fe20007fe0100 */
[C---:B------:R-:W-:Y:S01]  /*42c0*/  IMAD R28, R24.reuse, R35, RZ ;  /* 0x00000023181c7224 */ /* 0x040fe200078e02ff */
[----:B------:R-:W-:Y:S01]  /*42d0*/  VIMNMX R81, PT, PT, R81, R26, !PT ;  /* 0x0000001a51517248 */ /* 0x000fe20007fe0100 */
[----:B------:R-:W4:Y:S01]  /*42e0*/  LDS R75, [R59+0xc80] ;  /* 0x000c80003b4b7984 */ /* 0x000f220000000800 */
[----:B------:R-:W-:Y:S01]  /*42f0*/  IMAD R79, R24, R43, RZ ;  /* 0x0000002b184f7224 */ /* 0x000fe200078e02ff */
[----:B------:R-:W-:Y:S01]  /*4300*/  VIMNMX R84, PT, PT, R84, R27, !PT ;  /* 0x0000001b54547248 */ /* 0x000fe20007fe0100 */
[----:B------:R-:W-:Y:S01]  /*4310*/  IMAD R82, R40, R39, RZ ;  /* 0x0000002728527224 */ /* 0x000fe200078e02ff */
[----:B------:R-:W-:Y:S01]  /*4320*/  VIMNMX R78, PT, PT, R78, R25, !PT ;  /* 0x000000194e4e7248 */ /* 0x000fe20007fe0100 */
[----:B------:R-:W5:Y:S01]  /*4330*/  LDS.128 R20, [R63+0x830] ;  /* 0x000830003f147984 */ /* 0x000f620000000c00 */
[----:B------:R-:W-:Y:S01]  /*4340*/  VIMNMX R83, PT, PT, R83, R28, !PT ;  /* 0x0000001c53537248 */ /* 0x000fe20007fe0100 */
[C---:B------:R-:W-:Y:S01]  /*4350*/  IMAD R28, R40.reuse, R47, RZ ;  /* 0x0000002f281c7224 */ /* 0x040fe200078e02ff */
[----:B------:R-:W-:Y:S01]  /*4360*/  VIMNMX R82, PT, PT, R33, R82, !PT ;  /* 0x0000005221527248 */ /* 0x000fe20007fe0100 */
[----:B------:R-:W5:Y:S01]  /*4370*/  LDS.128 R24, [R63+0x1030] ;  /* 0x001030003f187984 */ /* 0x000f620000000c00 */
[----:B------:R-:W-:Y:S01]  /*4380*/  IMAD R30, R40, R35, RZ ;  /* 0x00000023281e7224 */ /* 0x000fe200078e02ff */
[----:B------:R-:W-:Y:S01]  /*4390*/  VIMNMX R79, PT, PT, R36, R79, !PT ;  /* 0x0000004f244f7248 */ /* 0x000fe20007fe0100 */
[C---:B------:R-:W-:Y:S01]  /*43a0*/  IMAD R85, R40.reuse, R51, RZ ;  /* 0x0000003328557224 */ /* 0x040fe200078e02ff */
[----:B------:R-:W-:Y:S01]  /*43b0*/  VIMNMX R71, PT, PT, R71, R28, !PT ;  /* 0x0000001c47477248 */ /* 0x000fe20007fe0100 */
[----:B------:R-:W-:Y:S01]  /*43c0*/  IMAD R32, R40, R43, RZ ;  /* 0x0000002b28207224 */ /* 0x000fe200078e02ff */
[----:B------:R-:W-:Y:S01]  /*43d0*/  VIMNMX R40, PT, PT, R29, R30, !PT ;  /* 0x0000001e1d287248 */ /* 0x000fe20007fe0100 */
[----:B0-----:R-:W-:Y:S01]  /*43e0*/  IMAD R33, R50, R31, RZ ;  /* 0x0000001f32217224 */ /* 0x001fe200078e02ff */
[----:B------:R-:W-:Y:S01]  /*43f0*/  VIMNMX R68, PT, PT, R68, R85, !PT ;  /* 0x0000005544447248 */ /* 0x000fe20007fe0100 */
[----:B------:R-:W0:Y:S01]  /*4400*/  LDS.128 R28, [R63+0x1830] ;  /* 0x001830003f1c7984 */ /* 0x000e220000000c00 */
[----:B------:R-:W-:Y:S01]  /*4410*/  VIMNMX R85, PT, PT, R37, R32, !PT ;  /* 0x0000002025557248 */ /* 0x000fe20007fe0100 */
[----:B------:R-:W-:Y:S01]  /*4420*/  IMAD R32, R50, R47, RZ ;  /* 0x0000002f32207224 */ /* 0x000fe200078e02ff */
[----:B------:R-:W-:Y:S01]  /*4430*/  VIMNMX R36, PT, PT, R34, R33, !PT ;  /* 0x0000002122247248 */ /* 0x000fe20007fe0100 */
[----:B------:R-:W-:-:S02]  /*4440*/  IMAD R37, R50, R43, RZ ;  /* 0x0000002b32257224 */ /* 0x000fc400078e02ff */
[----:B------:R-:W-:Y:S01]  /*4450*/  IMAD R88, R50, R35, RZ ;  /* 0x0000002332587224 */ /* 0x000fe200078e02ff */
[----:B------:R-:W-:Y:S01]  /*4460*/  VIMNMX R43, PT, PT, R41, R32, !PT ;  /* 0x00000020292b7248 */ /* 0x000fe20007fe0100 */
[----:B---3--:R-:W-:Y:S01]  /*4470*/  IMAD R47, R16, R49, RZ ;  /* 0x00000031102f7224 */ /* 0x008fe200078e02ff */
[----:B------:R-:W3:Y:S01]  /*4480*/  LDS.128 R32, [R63+0x2030] ;  /* 0x002030003f207984 */ /* 0x000ee20000000c00 */
[----:B------:R-:W-:Y:S01]  /*4490*/  IMAD R39, R50, R39, RZ ;  /* 0x0000002732277224 */ /* 0x000fe200078e02ff */
[----:B------:R-:W-:Y:S01]  /*44a0*/  VIMNMX R42, PT, PT, R42, R37, !PT ;  /* 0x000000252a2a7248 */ /* 0x000fe20007fe0100 */
[----:B------:R-:W-:Y:S01]  /*44b0*/  IMAD R86, R50, R51, RZ ;  /* 0x0000003332567224 */ /* 0x000fe200078e02ff */
[----:B------:R-:W-:Y:S01]  /*44c0*/  VIMNMX R76, PT, PT, R76, R47, !PT ;  /* 0x0000002f4c4c7248 */ /* 0x000fe20007fe0100 */
[----:B-1----:R-:W-:Y:S01]  /*44d0*/  IMAD R47, R16, R77, RZ ;  /* 0x0000004d102f7224 */ /* 0x002fe200078e02ff */
[----:B------:R-:W-:Y:S02]  /*44e0*/  VIMNMX R41, PT, PT, R38, R39, !PT ;  /* 0x0000002726297248 */ /* 0x000fe40007fe0100 */
[----:B------:R-:W-:Y:S01]  /*44f0*/  VIMNMX R73, PT, PT, R73, R86, !PT ;  /* 0x0000005649497248 */ /* 0x000fe20007fe0100 */
[C---:B--2---:R-:W-:Y:S01]  /*4500*/  IMAD R37, R16.reuse, R69, RZ ;  /* 0x0000004510257224 */ /* 0x044fe200078e02ff */
[----:B------:R-:W-:Y:S01]  /*4510*/  VIMNMX R45, PT, PT, R45, R88, !PT ;  /* 0x000000582d2d7248 */ /* 0x000fe20007fe0100 */
[----:B----4-:R-:W-:Y:S01]  /*4520*/  IMAD R39, R16, R75, RZ ;  /* 0x0000004b10277224 */ /* 0x010fe200078e02ff */
[----:B------:R-:W-:-:S02]  /*4530*/  VIMNMX R16, PT, PT, R36, R47, !PT ;  /* 0x0000002f24107248 */ /* 0x000fc40007fe0100 */
[----:B------:R-:W-:Y:S01]  /*4540*/  VIMNMX R74, PT, PT, R74, R37, !PT ;  /* 0x000000254a4a7248 */ /* 0x000fe20007fe0100 */
[-C--:B-----5:R-:W-:Y:S01]  /*4550*/  IMAD R51, R49, R20.reuse, RZ ;  /* 0x0000001431337224 */ /* 0x0a0fe200078e02ff */
[----:B------:R-:W-:Y:S01]  /*4560*/  VIMNMX R78, PT, PT, R78, R39, !PT ;  /* 0x000000274e4e7248 */ /* 0x000fe20007fe0100 */
[-C--:B------:R-:W-:Y:S01]  /*4570*/  IMAD R87, R69, R20.reuse, RZ ;  /* 0x0000001445577224 */ /* 0x080fe200078e02ff */
[----:B------:R-:W1:Y:S01]  /*4580*/  LDS.128 R36, [R63+0x2830] ;  /* 0x002830003f247984 */ /* 0x000e620000000c00 */
[----:B------:R-:W-:Y:S01]  /*4590*/  IMAD R50, R75, R20, RZ ;  /* 0x000000144b327224 */ /* 0x000fe200078e02ff */
        /* <DEDUP_REMOVED lines=10> */
[----:B------:R-:W2:Y:S01]  /*4640*/  LDS R20, [R59+0xd00] ;  /* 0x000d00003b147984 */ /* 0x000ea20000000800 */
[----:B------:R-:W-:Y:S01]  /*4650*/  VIMNMX R81, PT, PT, R81, R50, !PT ;  /* 0x0000003251517248 */ /* 0x000fe20007fe0100 */
[-C--:B0-----:R-:W-:Y:S01]  /*4660*/  IMAD R50, R69, R28.reuse, RZ ;  /* 0x0000001c45327224 */ /* 0x081fe200078e02ff */
[----:B------:R-:W-:Y:S01]  /*4670*/  VIMNMX R68, PT, PT, R68, R47, !PT ;  /* 0x0000002f44447248 */ /* 0x000fe20007fe0100 */
[----:B------:R-:W-:Y:S01]  /*4680*/  IMAD R47, R49, R28, RZ ;  /* 0x0000001c312f7224 */ /* 0x000fe200078e02ff */
[----:B------:R-:W-:-:S02]  /*4690*/  VIMNMX R73, PT, PT, R73, R24, !PT ;  /* 0x0000001849497248 */ /* 0x000fc40007fe0100 */
[----:B------:R-:W0:Y:S01]  /*46a0*/  LDS R24, [R59+0xd40] ;  /* 0x000d40003b187984 */ /* 0x000e220000000800 */
[----:B---3--:R-:W-:Y:S01]  /*46b0*/  IMAD R51, R49, R32, RZ ;  /* 0x0000002031337224 */ /* 0x008fe200078e02ff */
        /* <DEDUP_REMOVED lines=10> */
[----:B------:R-:W3:Y:S01]  /*4760*/  LDS R28, [R59+0xd80] ;  /* 0x000d80003b1c7984 */ /* 0x000ee20000000800 */
[----:B------:R-:W-:-:S02]  /*4770*/  VIMNMX R82, PT, PT, R82, R51, !PT ;  /* 0x0000003352527248 */ /* 0x000fc40007fe0100 */
[----:B------:R-:W-:Y:S02]  /*4780*/  VIMNMX R84, PT, PT, R84, R47, !PT ;  /* 0x0000002f54547248 */ /* 0x000fe40007fe0100 */
[----:B------:R-:W-:Y:S02]  /*4790*/  VIMNMX R41, PT, PT, R41, R32, !PT ;  /* 0x0000002029297248 */ /* 0x000fe40007fe0100 */
[----:B------:R-:W4:Y:S01]  /*47a0*/  LDS R32, [R59+0xdc0] ;  /* 0x000dc0003b207984 */ /* 0x000f220000000800 */
[-C--:B-1----:R-:W-:Y:S02]  /*47b0*/  IMAD R49, R49, R36.reuse, RZ ;  /* 0x0000002431317224 */ /* 0x082fe400078e02ff */
[-C--:B------:R-:W-:Y:S02]  /*47c0*/  IMAD R50, R69, R36.reuse, RZ ;  /* 0x0000002445327224 */ /* 0x080fe400078e02ff */
[-C--:B------:R-:W-:Y:S02]  /*47d0*/  IMAD R86, R75, R36.reuse, RZ ;  /* 0x000000244b567224 */ /* 0x080fe400078e02ff */
[----:B------:R-:W-:Y:S01]  /*47e0*/  IMAD R77, R77, R36, RZ ;  /* 0x000000244d4d7224 */ /* 0x000fe200078e02ff */
[----:B------:R-:W-:-:S02]  /*47f0*/  VIMNMX R36, PT, PT, R48, R49, !PT ;  /* 0x0000003130247248 */ /* 0x000fc40007fe0100 */
[----:B------:R-:W-:Y:S02]  /*4800*/  VIMNMX R85, PT, PT, R85, R86, !PT ;  /* 0x0000005655557248 */ /* 0x000fe40007fe0100 */
[----:B------:R-:W-:Y:S01]  /*4810*/  VIMNMX R42, PT, PT, R42, R77, !PT ;  /* 0x0000004d2a2a7248 */ /* 0x000fe20007fe0100 */
[C---:B--2---:R-:W-:Y:S01]  /*4820*/  IMAD R47, R20.reuse, R17, RZ ;  /* 0x00000011142f7224 */ /* 0x044fe200078e02ff */
[----:B------:R-:W-:Y:S01]  /*4830*/  VIMNMX R79, PT, PT, R79, R50, !PT ;  /* 0x000000324f4f7248 */ /* 0x000fe20007fe0100 */
[C---:B------:R-:W-:Y:S02]  /*4840*/  IMAD R49, R20.reuse, R21, RZ ;  /* 0x0000001514317224 */ /* 0x040fe400078e02ff */
[----:B------:R-:W-:Y:S01]  /*4850*/  IMAD R51, R20, R25, RZ ;  /* 0x0000001914337224 */ /* 0x000fe200078e02ff */
[----:B------:R-:W-:Y:S01]  /*4860*/  VIMNMX R76, PT, PT, R76, R47, !PT ;  /* 0x0000002f4c4c7248 */ /* 0x000fe20007fe0100 */
[----:B------:R-:W-:Y:S01]  /*4870*/  IMAD R69, R20, R29, RZ ;  /* 0x0000001d14457224 */ /* 0x000fe200078e02ff */
[----:B------:R-:W-:Y:S01]  /*4880*/  VIMNMX R80, PT, PT, R80, R49, !PT ;  /* 0x0000003150507248 */ /* 0x000fe20007fe0100 */
[----:B------:R-:W1:Y:S01]  /*4890*/  LDS R47, [R59+0xe00] ;  /* 0x000e00003b2f7984 */ /* 0x000e620000000800 */
[----:B0-----:R-:W-:Y:S01]  /*48a0*/  IMAD R49, R24, R17, RZ ;  /* 0x0000001118317224 */ /* 0x001fe200078e02ff */
[----:B------:R-:W-:Y:S01]  /*48b0*/  VIMNMX R70, PT, PT, R70, R51, !PT ;  /* 0x0000003346467248 */ /* 0x000fe20007fe0100 */
[----:B------:R-:W-:Y:S01]  /*48c0*/  IMAD R51, R24, R21, RZ ;  /* 0x0000001518337224 */ /* 0x000fe200078e02ff */
        /* <DEDUP_REMOVED lines=8> */
[----:B---3--:R-:W-:Y:S01]  /*4950*/  IMAD R51, R28, R17, RZ ;  /* 0x000000111c337224 */ /* 0x008fe200078e02ff */
[----:B------:R-:W-:Y:S01]  /*4960*/  VIMNMX R36, PT, PT, R36, R75, !PT ;  /* 0x0000004b24247248 */ /* 0x000fe20007fe0100 */
[----:B------:R-:W-:Y:S01]  /*4970*/  IMAD R69, R24, R33, RZ ;  /* 0x0000002118457224 */ /* 0x000fe200078e02ff */
[----:B------:R-:W-:Y:S01]  /*4980*/  VIMNMX R81, PT, PT, R81, R48, !PT ;  /* 0x0000003051517248 */ /* 0x000fe20007fe0100 */
[----:B------:R-:W-:Y:S01]  /*4990*/  IMAD R46, R28, R21, RZ ;  /* 0x000000151c2e7224 */ /* 0x000fe200078e02ff */
[----:B------:R-:W-:Y:S01]  /*49a0*/  VIMNMX R78, PT, PT, R78, R51, !PT ;  /* 0x000000334e4e7248 */ /* 0x000fe20007fe0100 */
[----:B------:R-:W-:Y:S01]  /*49b0*/  IMAD R75, R28, R29, RZ ;  /* 0x0000001d1c4b7224 */ /* 0x000fe200078e02ff */
[----:B------:R-:W2:Y:S01]  /*49c0*/  LDS R51, [R59+0xe80] ;  /* 0x000e80003b337984 */ /* 0x000ea20000000800 */
[----:B------:R-:W-:Y:S01]  /*49d0*/  VIMNMX R84, PT, PT, R84, R69, !PT ;  /* 0x0000004554547248 */ /* 0x000fe20007fe0100 */
[C---:B------:R-:W-:Y:S01]  /*49e0*/  IMAD R69, R28.reuse, R25, RZ ;  /* 0x000000191c457224 */ /* 0x040fe200078e02ff */
[----:B------:R-:W-:Y:S01]  /*49f0*/  VIMNMX R71, PT, PT, R71, R46, !PT ;  /* 0x0000002e47477248 */ /* 0x000fe20007fe0100 */
[----:B------:R-:W-:Y:S01]  /*4a00*/  IMAD R77, R28, R33, RZ ;  /* 0x000000211c4d7224 */ /* 0x000fe200078e02ff */
[----:B------:R-:W-:Y:S01]  /*4a10*/  VIMNMX R40, PT, PT, R40, R75, !PT ;  /* 0x0000004b28287248 */ /* 0x000fe20007fe0100 */
[----:B------:R-:W-:Y:S01]  /*4a20*/  IMAD R28, R28, R37, RZ ;  /* 0x000000251c1c7224 */ /* 0x000fe200078e02ff */
[----:B------:R-:W-:Y:S01]  /*4a30*/  VIMNMX R68, PT, PT, R68, R69, !PT ;  /* 0x0000004544447248 */ /* 0x000fe20007fe0100 */
[----:B----4-:R-:W-:Y:S01]  /*4a40*/  IMAD R46, R32, R25, RZ ;  /* 0x00000019202e7224 */ /* 0x010fe200078e02ff */
[----:B------:R-:W-:Y:S01]  /*4a50*/  VIMNMX R82, PT, PT, R82, R77, !PT ;  /* 0x0000004d52527248 */ /* 0x000fe20007fe0100 */
[----:B------:R-:W3:Y:S01]  /*4a60*/  LDS R25, [R59+0xec0] ;  /* 0x000ec0003b197984 */ /* 0x000ee20000000800 */
[----:B------:R-:W-:Y:S01]  /*4a70*/  VIMNMX R85, PT, PT, R85, R28, !PT ;  /* 0x0000001c55557248 */ /* 0x000fe20007fe0100 */
[C---:B------:R-:W-:Y:S01]  /*4a80*/  IMAD R28, R32.reuse, R21, RZ ;  /* 0x00000015201c7224 */ /* 0x040fe200078e02ff */
[----:B------:R-:W-:Y:S01]  /*4a90*/  VIMNMX R73, PT, PT, R73, R46, !PT ;  /* 0x0000002e49497248 */ /* 0x000fe20007fe0100 */
[----:B------:R-:W-:Y:S01]  /*4aa0*/  IMAD R17, R32, R17, RZ ;  /* 0x0000001120117224 */ /* 0x000fe200078e02ff */
[----:B------:R-:W-:Y:S01]  /*4ab0*/  LDS R75, [R59+0x1080] ;  /* 0x001080003b4b7984 */ /* 0x000fe20000000800 */
[C---:B------:R-:W-:Y:S01]  /*4ac0*/  IMAD R48, R24.reuse, R29, RZ ;  /* 0x0000001d18307224 */ /* 0x040fe200078e02ff */
[----:B------:R-:W-:Y:S01]  /*4ad0*/  VIMNMX R43, PT, PT, R43, R28, !PT ;  /* 0x0000001c2b2b7248 */ /* 0x000fe20007fe0100 */
[----:B------:R-:W-:Y:S01]  /*4ae0*/  IMAD R24, R24, R37, RZ ;  /* 0x0000002518187224 */ /* 0x000fe200078e02ff */
[----:B------:R-:W4:Y:S01]  /*4af0*/  LDS R28, [R59+0xf00] ;  /* 0x000f00003b1c7984 */ /* 0x000f220000000800 */
[----:B------:R-:W-:Y:S01]  /*4b00*/  VIMNMX R16, PT, PT, R16, R17, !PT ;  /* 0x0000001110107248 */ /* 0x000fe20007fe0100 */
[----:B-1----:R-:W-:Y:S01]  /*4b10*/  IMAD R17, R47, R18, RZ ;  /* 0x000000122f117224 */ /* 0x002fe200078e02ff */
        /* <DEDUP_REMOVED lines=11> */
[-C--:B0-----:R-:W-:Y:S01]  /*4bd0*/  IMAD R32, R49, R26.reuse, RZ ;  /* 0x0000001a31207224 */ /* 0x081fe200078e02ff */
[----:B------:R-:W-:Y:S01]  /*4be0*/  VIMNMX R80, PT, PT, R80, R21, !PT ;  /* 0x0000001550507248 */ /* 0x000fe20007fe0100 */
[----:B------:R-:W-:Y:S01]  /*4bf0*/  IMAD R29, R47, R26, RZ ;  /* 0x0000001a2f1d7224 */ /* 0x000fe200078e02ff */
[----:B------:R-:W-:Y:S01]  /*4c00*/  VIMNMX R17, PT, PT, R20, R17, !PT ;  /* 0x0000001114117248 */ /* 0x000fe20007fe0100 */
[----:B------:R-:W-:Y:S01]  /*4c10*/  IMAD R21, R49, R18, RZ ;  /* 0x0000001231157224 */ /* 0x000fe200078e02ff */
[----:B------:R-:W-:Y:S01]  /*4c20*/  VIMNMX R81, PT, PT, R81, R32, !PT ;  /* 0x0000002051517248 */ /* 0x000fe20007fe0100 */
[C---:B------:R-:W-:Y:S01]  /*4c30*/  IMAD R32, R49.reuse, R30, RZ ;  /* 0x0000001e31207224 */ /* 0x040fe200078e02ff */
[----:B------:R-:W-:Y:S01]  /*4c40*/  VIMNMX R70, PT, PT, R70, R29, !PT ;  /* 0x0000001d46467248 */ /* 0x000fe20007fe0100 */
[----:B------:R-:W0:Y:S01]  /*4c50*/  LDS R20, [R59+0xf40] ;  /* 0x000f40003b147984 */ /* 0x000e220000000800 */
[----:B------:R-:W-:Y:S01]  /*4c60*/  IMAD R29, R49, R22, RZ ;  /* 0x00000016311d7224 */ /* 0x000fe200078e02ff */
[----:B------:R-:W-:Y:S01]  /*4c70*/  VIMNMX R74, PT, PT, R74, R21, !PT ;  /* 0x000000154a4a7248 */ /* 0x000fe20007fe0100 */
        /* <DEDUP_REMOVED lines=9> */
[----:B------:R-:W-:Y:S01]  /*4d10*/  VIMNMX R84, PT, PT, R84, R29, !PT ;  /* 0x0000001d54547248 */ /* 0x000fe20007fe0100 */
[----:B------:R-:W1:Y:S01]  /*4d20*/  LDS R32, [R59+0xf80] ;  /* 0x000f80003b207984 */ /* 0x000e620000000800 */
[C---:B------:R-:W-:Y:S01]  /*4d30*/  IMAD R29, R51.reuse, R30, RZ ;  /* 0x0000001e331d7224 */ /* 0x040fe200078e02ff */
[----:B------:R-:W-:Y:S01]  /*4d40*/  VIMNMX R44, PT, PT, R44, R33, !PT ;  /* 0x000000212c2c7248 */ /* 0x000fe20007fe0100 */
[----:B------:R-:W-:Y:S01]  /*4d50*/  IMAD R33, R51, R34, RZ ;  /* 0x0000002233217224 */ /* 0x000fe200078e02ff */
[----:B------:R-:W-:Y:S01]  /*4d60*/  VIMNMX R68, PT, PT, R68, R21, !PT ;  /* 0x0000001544447248 */ /* 0x000fe20007fe0100 */
[C---:B---3--:R-:W-:Y:S01]  /*4d70*/  IMAD R22, R25.reuse, R22, RZ ;  /* 0x0000001619167224 */ /* 0x048fe200078e02ff */
[----:B------:R-:W-:Y:S01]  /*4d80*/  VIMNMX R21, PT, PT, R40, R29, !PT ;  /* 0x0000001d28157248 */ /* 0x000fe20007fe0100 */
[C---:B------:R-:W-:Y:S01]  /*4d90*/  IMAD R34, R25.reuse, R34, RZ ;  /* 0x0000002219227224 */ /* 0x040fe200078e02ff */
[----:B------:R-:W-:Y:S01]  /*4da0*/  VIMNMX R82, PT, PT, R82, R33, !PT ;  /* 0x0000002152527248 */ /* 0x000fe20007fe0100 */
[C---:B------:R-:W-:Y:S01]  /*4db0*/  IMAD R29, R25.reuse, R18, RZ ;  /* 0x00000012191d7224 */ /* 0x040fe200078e02ff */
[----:B------:R-:W-:Y:S01]  /*4dc0*/  LDS R69, [R59+0x1040] ;  /* 0x001040003b457984 */ /* 0x000fe20000000800 */
[----:B------:R-:W-:Y:S01]  /*4dd0*/  IMAD R18, R25, R26, RZ ;  /* 0x0000001a19127224 */ /* 0x000fe200078e02ff */
[----:B------:R-:W-:Y:S01]  /*4de0*/  VIMNMX R26, PT, PT, R43, R22, !PT ;  /* 0x000000162b1a7248 */ /* 0x000fe20007fe0100 */
[----:B----4-:R-:W-:Y:S01]  /*4df0*/  IMAD R37, R28, R19, RZ ;  /* 0x000000131c257224 */ /* 0x010fe200078e02ff */
[----:B------:R-:W-:Y:S01]  /*4e00*/  VIMNMX R22, PT, PT, R41, R34, !PT ;  /* 0x0000002229167248 */ /* 0x000fe20007fe0100 */
[-C--:B------:R-:W-:Y:S01]  /*4e10*/  IMAD R33, R25, R38.reuse, RZ ;  /* 0x0000002619217224 */ /* 0x080fe200078e02ff */
[----:B------:R-:W2:Y:S01]  /*4e20*/  LDS R34, [R59+0xfc0] ;  /* 0x000fc0003b227984 */ /* 0x000ea20000000800 */
        /* <DEDUP_REMOVED lines=18> */
[C---:B0-----:R-:W-:Y:S01]  /*4f50*/  IMAD R41, R20.reuse, R23, RZ ;  /* 0x0000001714297224 */ /* 0x041fe200078e02ff */
[----:B------:R-:W0:Y:S01]  /*4f60*/  LDS.128 R48, [R63+0x40] ;  /* 0x000040003f307984 */ /* 0x000e220000000c00 */
[----:B------:R-:W-:Y:S01]  /*4f70*/  VIMNMX R30, PT, PT, R45, R30, !PT ;  /* 0x0000001e2d1e7248 */ /* 0x000fe20007fe0100 */
[C---:B------:R-:W-:Y:S01]  /*4f80*/  IMAD R45, R20.reuse, R35, RZ ;  /* 0x00000023142d7224 */ /* 0x040fe200078e02ff */
[----:B------:R-:W-:Y:S01]  /*4f90*/  VIMNMX R33, PT, PT, R17, R16, !PT ;  /* 0x0000001011217248 */ /* 0x000fe20007fe0100 */
[----:B------:R-:W-:Y:S01]  /*4fa0*/  IMAD R17, R20, R19, RZ ;  /* 0x0000001314117224 */ /* 0x000fe200078e02ff */
[----:B------:R-:W-:Y:S01]  /*4fb0*/  VIMNMX R72, PT, PT, R72, R41, !PT ;  /* 0x0000002948487248 */ /* 0x000fe20007fe0100 */
[----:B------:R-:W-:Y:S01]  /*4fc0*/  IMAD R47, R20, R39, RZ ;  /* 0x00000027142f7224 */ /* 0x000fe200078e02ff */
[----:B------:R-:W-:Y:S01]  /*4fd0*/  VIMNMX R36, PT, PT, R36, R37, !PT ;  /* 0x0000002524247248 */ /* 0x000fe20007fe0100 */
[----:B------:R-:W3:Y:S01]  /*4fe0*/  LDS.128 R40, [R63+0x840] ;  /* 0x000840003f287984 */ /* 0x000ee20000000c00 */
[----:B------:R-:W-:Y:S01]  /*4ff0*/  VIMNMX R85, PT, PT, R85, R46, !PT ;  /* 0x0000002e55557248 */ /* 0x000fe20007fe0100 */
[----:B------:R-:W-:Y:S01]  /*5000*/  IMAD R16, R20, R27, RZ ;  /* 0x0000001b14107224 */ /* 0x000fe200078e02ff */
[----:B------:R-:W-:Y:S01]  /*5010*/  VIMNMX R74, PT, PT, R74, R17, !PT ;  /* 0x000000114a4a7248 */ /* 0x000fe20007fe0100 */
[----:B------:R-:W4:Y:S01]  /*5020*/  LDS R37, [R59+0x1000] ;  /* 0x001000003b257984 */ /* 0x000f220000000800 */
[----:B------:R-:W-:Y:S01]  /*5030*/  VIMNMX R84, PT, PT, R84, R45, !PT ;  /* 0x0000002d54547248 */ /* 0x000fe20007fe0100 */
[----:B------:R-:W-:Y:S01]  /*5040*/  IMAD R18, R20, R31, RZ ;  /* 0x0000001f14127224 */ /* 0x000fe200078e02ff */
[----:B------:R-:W-:Y:S01]  /*5050*/  VIMNMX R38, PT, PT, R24, R47, !PT ;  /* 0x0000002f18267248 */ /* 0x000fe20007fe0100 */
[C---:B-1----:R-:W-:Y:S01]  /*5060*/  IMAD R17, R32.reuse, R19, RZ ;  /* 0x0000001320117224 */ /* 0x042fe200078e02ff */
[----:B------:R-:W1:Y:S01]  /*5070*/  LDS.128 R44, [R63+0x1040] ;  /* 0x001040003f2c7984 */ /* 0x000e620000000c00 */
[----:B------:R-:W-:Y:S01]  /*5080*/  VIMNMX R81, PT, PT, R81, R16, !PT ;  /* 0x0000001051517248 */ /* 0x000fe20007fe0100 */
[----:B------:R-:W-:Y:S01]  /*5090*/  IMAD R20, R32, R39, RZ ;  /* 0x0000002720147224 */ /* 0x000fe200078e02ff */
[----:B------:R-:W-:Y:S01]  /*50a0*/  VIMNMX R83, PT, PT, R83, R18, !PT ;  /* 0x0000001253537248 */ /* 0x000fe20007fe0100 */
[----:B------:R-:W5:Y:S01]  /*50b0*/  LDS R77, [R59+0x10c0] ;  /* 0x0010c0003b4d7984 */ /* 0x000f620000000800 */
[----:B------:R-:W-:Y:S01]  /*50c0*/  VIMNMX R78, PT, PT, R78, R17, !PT ;  /* 0x000000114e4e7248 */ /* 0x000fe20007fe0100 */
[C---:B------:R-:W-:Y:S01]  /*50d0*/  IMAD R16, R32.reuse, R23, RZ ;  /* 0x0000001720107224 */ /* 0x040fe200078e02ff */
[----:B------:R-:W-:Y:S01]  /*50e0*/  VIMNMX R85, PT, PT, R85, R20, !PT ;  /* 0x0000001455557248 */ /* 0x000fe20007fe0100 */
[----:B------:R-:W-:-:S02]  /*50f0*/  IMAD R17, R32, R27, RZ ;  /* 0x0000001b20117224 */ /* 0x000fc400078e02ff */
[C---:B------:R-:W-:Y:S01]  /*5100*/  IMAD R18, R32.reuse, R31, RZ ;  /* 0x0000001f20127224 */ /* 0x040fe200078e02ff */
[----:B------:R-:W-:Y:S01]  /*5110*/  VIMNMX R71, PT, PT, R71, R16, !PT ;  /* 0x0000001047477248 */ /* 0x000fe20007fe0100 */
[----:B------:R-:W-:Y:S01]  /*5120*/  IMAD R79, R32, R35, RZ ;  /* 0x00000023204f7224 */ /* 0x000fe200078e02ff */
[----:B------:R-:W-:Y:S01]  /*5130*/  VIMNMX R68, PT, PT, R68, R17, !PT ;  /* 0x0000001144447248 */ /* 0x000fe20007fe0100 */
[C---:B--2---:R-:W-:Y:S01]  /*5140*/  IMAD R20, R34.reuse, R19, RZ ;  /* 0x0000001322147224 */ /* 0x044fe200078e02ff */
[----:B------:R-:W-:Y:S01]  /*5150*/  VIMNMX R32, PT, PT, R21, R18, !PT ;  /* 0x0000001215207248 */ /* 0x000fe20007fe0100 */
[C---:B------:R-:W-:Y:S01]  /*5160*/  IMAD R23, R34.reuse, R23, RZ ;  /* 0x0000001722177224 */ /* 0x040fe200078e02ff */
[----:B------:R-:W2:Y:S01]  /*5170*/  LDS.128 R16, [R63+0x1840] ;  /* 0x001840003f107984 */ /* 0x000ea20000000c00 */
[----:B------:R-:W-:Y:S01]  /*5180*/  IMAD R24, R34, R27, RZ ;  /* 0x0000001b22187224 */ /* 0x000fe200078e02ff */
[----:B------:R-:W-:Y:S01]  /*5190*/  VIMNMX R82, PT, PT, R82, R79, !PT ;  /* 0x0000004f52527248 */ /* 0x000fe20007fe0100 */
[----:B------:R-:W-:-:S02]  /*51a0*/  IMAD R31, R34, R31, RZ ;  /* 0x0000001f221f7224 */ /* 0x000fc400078e02ff */
[----:B------:R-:W-:Y:S01]  /*51b0*/  IMAD R21, R34, R35, RZ ;  /* 0x0000002322157224 */ /* 0x000fe200078e02ff */
[----:B------:R-:W-:Y:S01]  /*51c0*/  VIMNMX R35, PT, PT, R26, R23, !PT ;  /* 0x000000171a237248 */ /* 0x000fe20007fe0100 */
[----:B------:R-:W-:Y:S01]  /*51d0*/  IMAD R86, R34, R39, RZ ;  /* 0x0000002722567224 */ /* 0x000fe200078e02ff */
[----:B------:R-:W-:Y:S01]  /*51e0*/  VIMNMX R34, PT, PT, R25, R20, !PT ;  /* 0x0000001419227248 */ /* 0x000fe20007fe0100 */
[----:B0-----:R-:W-:Y:S01]  /*51f0*/  IMAD R39, R48, R75, RZ ;  /* 0x0000004b30277224 */ /* 0x001fe200078e02ff */
[----:B------:R-:W-:Y:S02]  /*5200*/  VIMNMX R73, PT, PT, R73, R24, !PT ;  /* 0x0000001849497248 */ /* 0x000fe40007fe0100 */
[----:B------:R-:W0:Y:S01]  /*5210*/  LDS.128 R24, [R63+0x2040] ;  /* 0x002040003f187984 */ /* 0x000e220000000c00 */
[----:B------:R-:W-:Y:S02]  /*5220*/  VIMNMX R30, PT, PT, R30, R31, !PT ;  /* 0x0000001f1e1e7248 */ /* 0x000fe40007fe0100 */
[----:B------:R-:W-:Y:S01]  /*5230*/  VIMNMX R78, PT, PT, R78, R39, !PT ;  /* 0x000000274e4e7248 */ /* 0x000fe20007fe0100 */
[----:B---3--:R-:W-:Y:S01]  /*5240*/  IMAD R39, R69, R40, RZ ;  /* 0x0000002845277224 */ /* 0x008fe200078e02ff */
[----:B------:R-:W-:Y:S01]  /*5250*/  VIMNMX R31, PT, PT, R22, R21, !PT ;  /* 0x00000015161f7248 */ /* 0x000fe20007fe0100 */
[C---:B----4-:R-:W-:Y:S01]  /*5260*/  IMAD R23, R48.reuse, R37, RZ ;  /* 0x0000002530177224 */ /* 0x050fe200078e02ff */
[----:B------:R-:W-:Y:S01]  /*5270*/  VIMNMX R29, PT, PT, R29, R86, !PT ;  /* 0x000000561d1d7248 */ /* 0x000fe20007fe0100 */
[----:B------:R-:W-:Y:S01]  /*5280*/  IMAD R21, R48, R69, RZ ;  /* 0x0000004530157224 */ /* 0x000fe200078e02ff */
[----:B------:R-:W-:Y:S01]  /*5290*/  VIMNMX R72, PT, PT, R72, R39, !PT ;  /* 0x0000002748487248 */ /* 0x000fe20007fe0100 */
[C---:B------:R-:W-:Y:S01]  /*52a0*/  IMAD R79, R37.reuse, R40, RZ ;  /* 0x00000028254f7224 */ /* 0x040fe200078e02ff */
[----:B------:R-:W-:Y:S01]  /*52b0*/  VIMNMX R76, PT, PT, R76, R23, !PT ;  /* 0x000000174c4c7248 */ /* 0x000fe20007fe0100 */
[----:B-1----:R-:W-:Y:S01]  /*52c0*/  IMAD R39, R37, R44, RZ ;  /* 0x0000002c25277224 */ /* 0x002fe200078e02ff */
[----:B------:R-:W-:Y:S01]  /*52d0*/  VIMNMX R74, PT, PT, R74, R21, !PT ;  /* 0x000000154a4a7248 */ /* 0x000fe20007fe0100 */
[----:B-----5:R-:W-:Y:S01]  /*52e0*/  IMAD R23, R48, R77, RZ ;  /* 0x0000004d30177224 */ /* 0x020fe200078e02ff */
[----:B------:R-:W-:Y:S01]  /*52f0*/  VIMNMX R80, PT, PT, R80, R79, !PT ;  /* 0x0000004f50507248 */ /* 0x000fe20007fe0100 */
[C---:B------:R-:W-:Y:S01]  /*5300*/  IMAD R48, R75.reuse, R40, RZ ;  /* 0x000000284b307224 */ /* 0x040fe200078e02ff */
[----:B------:R-:W-:Y:S01]  /*5310*/  VIMNMX R70, PT, PT, R70, R39, !PT ;  /* 0x0000002746467248 */ /* 0x000fe20007fe0100 */
[----:B------:R-:W-:Y:S01]  /*5320*/  IMAD R39, R75, R44, RZ ;  /* 0x0000002c4b277224 */ /* 0x000fe200078e02ff */
[----:B------:R-:W-:Y:S01]  /*5330*/  VIMNMX R34, PT, PT, R34, R23, !PT ;  /* 0x0000001722227248 */ /* 0x000fe20007fe0100 */
[----:B------:R-:W-:Y:S01]  /*5340*/  IMAD R40, R77, R40, RZ ;  /* 0x000000284d287224 */ /* 0x000fe200078e02ff */
[----:B------:R-:W1:Y:S01]  /*5350*/  LDS.128 R20, [R63+0x2840] ;  /* 0x002840003f147984 */ /* 0x000e620000000c00 */
[----:B------:R-:W-:Y:S01]  /*5360*/  VIMNMX R71, PT, PT, R71, R48, !PT ;  /* 0x0000003047477248 */ /* 0x000fe20007fe0100 */
[-C--:B------:R-:W-:Y:S01]  /*5370*/  IMAD R48, R69, R44.reuse, RZ ;  /* 0x0000002c45307224 */ /* 0x080fe200078e02ff */
[----:B------:R-:W-:Y:S01]  /*5380*/  VIMNMX R68, PT, PT, R68, R39, !PT ;  /* 0x0000002744447248 */ /* 0x000fe20007fe0100 */
[----:B------:R-:W-:Y:S01]  /*5390*/  IMAD R44, R77, R44, RZ ;  /* 0x0000002c4d2c7224 */ /* 0x000fe200078e02ff */
[----:B------:R-:W-:Y:S01]  /*53a0*/  VIMNMX R35, PT, PT, R35, R40, !PT ;  /* 0x0000002823237248 */ /* 0x000fe20007fe0100 */
[----:B--2---:R-:W-:Y:S01]  /*53b0*/  IMAD R39, R37, R16, RZ ;  /* 0x0000001025277224 */ /* 0x004fe200078e02ff */
[----:B------:R-:W2:Y:S01]  /*53c0*/  LDS R40, [R59+0x1100] ;  /* 0x001100003b287984 */ /* 0x000ea20000000800 */
[----:B------:R-:W-:Y:S01]  /*53d0*/  VIMNMX R81, PT, PT, R81, R48, !PT ;  /* 0x0000003051517248 */ /* 0x000fe20007fe0100 */
[----:B------:R-:W-:Y:S01]  /*53e0*/  IMAD R48, R69, R16, RZ ;  /* 0x0000001045307224 */ /* 0x000fe200078e02ff */
[----:B------:R-:W-:Y:S01]  /*53f0*/  VIMNMX R73, PT, PT, R73, R44, !PT ;  /* 0x0000002c49497248 */ /* 0x000fe20007fe0100 */
[-C--:B------:R-:W-:Y:S01]  /*5400*/  IMAD R79, R77, R16.reuse, RZ ;  /* 0x000000104d4f7224 */ /* 0x080fe200078e02ff */
[----:B------:R-:W-:Y:S01]  /*5410*/  VIMNMX R28, PT, PT, R28, R39, !PT ;  /* 0x000000271c1c7248 */ /* 0x000fe20007fe0100 */
[----:B------:R-:W-:Y:S01]  /*5420*/  IMAD R39, R75, R16, RZ ;  /* 0x000000104b277224 */ /* 0x000fe200078e02ff */
[----:B------:R-:W3:Y:S01]  /*5430*/  LDS R44, [R59+0x1140] ;  /* 0x001140003b2c7984 */ /* 0x000ee20000000800 */
[----:B------:R-:W-:-:S02]  /*5440*/  VIMNMX R83, PT, PT, R83, R48, !PT ;  /* 0x0000003053537248 */ /* 0x000fc40007fe0100 */
[----:B------:R-:W-:Y:S01]  /*5450*/  VIMNMX R30, PT, PT, R30, R79, !PT ;  /* 0x0000004f1e1e7248 */ /* 0x000fe20007fe0100 */
[-C--:B0-----:R-:W-:Y:S01]  /*5460*/  IMAD R16, R37, R24.reuse, RZ ;  /* 0x0000001825107224 */ /* 0x081fe200078e02ff */
[----:B------:R-:W-:Y:S01]  /*5470*/  VIMNMX R32, PT, PT, R32, R39, !PT ;  /* 0x0000002720207248 */ /* 0x000fe20007fe0100 */
[----:B------:R-:W-:-:S03]  /*5480*/  IMAD R79, R75, R24, RZ ;  /* 0x000000184b4f7224 */ /* 0x000fc600078e02ff */
[----:B------:R-:W-:Y:S01]  /*5490*/  VIMNMX R39, PT, PT, R33, R16, !PT ;  /* 0x0000001021277248 */ /* 0x000fe20007fe0100 */
[-C--:B------:R-:W-:Y:S01]  /*54a0*/  IMAD R33, R69, R24.reuse, RZ ;  /* 0x0000001845217224 */ /* 0x080fe200078e02ff */
[----:B------:R-:W0:Y:S01]  /*54b0*/  LDS R16, [R59+0x1180] ;  /* 0x001180003b107984 */ /* 0x000e220000000800 */
[----:B------:R-:W-:Y:S01]  /*54c0*/  IMAD R24, R77, R24, RZ ;  /* 0x000000184d187224 */ /* 0x000fe200078e02ff */
[----:B------:R-:W-:Y:S02]  /*54d0*/  VIMNMX R82, PT, PT, R82, R79, !PT ;  /* 0x0000004f52527248 */ /* 0x000fe40007fe0100 */
[----:B------:R-:W-:Y:S02]  /*54e0*/  VIMNMX R84, PT, PT, R84, R33, !PT ;  /* 0x0000002154547248 */ /* 0x000fe40007fe0100 */
[----:B------:R-:W-:Y:S01]  /*54f0*/  VIMNMX R31, PT, PT, R31, R24, !PT ;  /* 0x000000181f1f7248 */ /* 0x000fe20007fe0100 */
[-C--:B-1----:R-:W-:Y:S02]  /*5500*/  IMAD R37, R37, R20.reuse, RZ ;  /* 0x0000001425257224 */ /* 0x082fe400078e02ff */
[----:B------:R-:W-:-:S02]  /*5510*/  IMAD R69, R69, R20, RZ ;  /* 0x0000001445457224 */ /* 0x000fc400078e02ff */
[-C--:B------:R-:W-:Y:S01]  /*5520*/  IMAD R48, R75, R20.reuse, RZ ;  /* 0x000000144b307224 */ /* 0x080fe200078e02ff */
[----:B------:R-:W-:Y:S01]  /*5530*/  VIMNMX R24, PT, PT, R36, R37, !PT ;  /* 0x0000002524187248 */ /* 0x000fe20007fe0100 */
[----:B------:R-:W-:Y:S01]  /*5540*/  IMAD R86, R77, R20, RZ ;  /* 0x000000144d567224 */ /* 0x000fe200078e02ff */
[----:B------:R-:W-:Y:S01]  /*5550*/  VIMNMX R38, PT, PT, R38, R69, !PT ;  /* 0x0000004526267248 */ /* 0x000fe20007fe0100 */
[C---:B--2---:R-:W-:Y:S01]  /*5560*/  IMAD R37, R40.reuse, R41, RZ ;  /* 0x0000002928257224 */ /* 0x044fe200078e02ff */
[----:B------:R-:W1:Y:S01]  /*5570*/  LDS R20, [R59+0x11c0] ;  /* 0x0011c0003b147984 */ /* 0x000e620000000800 */
        /* <DEDUP_REMOVED lines=10> */
[----:B------:R-:W2:Y:S01]  /*5620*/  LDS R33, [R59+0x1200] ;  /* 0x001200003b217984 */ /* 0x000ea20000000800 */
[----:B------:R-:W-:Y:S01]  /*5630*/  VIMNMX R70, PT, PT, R70, R69, !PT ;  /* 0x0000004546467248 */ /* 0x000fe20007fe0100 */
[----:B------:R-:W-:Y:S01]  /*5640*/  IMAD R69, R44, R41, RZ ;  /* 0x000000292c457224 */ /* 0x000fe200078e02ff */
[----:B------:R-:W-:Y:S01]  /*5650*/  VIMNMX R28, PT, PT, R28, R75, !PT ;  /* 0x0000004b1c1c7248 */ /* 0x000fe20007fe0100 */
[----:B------:R-:W3:Y:S01]  /*5660*/  LDS R37, [R59+0x1240] ;  /* 0x001240003b257984 */ /* 0x000ee20000000800 */
        /* <DEDUP_REMOVED lines=25> */
[C---:B-1----:R-:W-:Y:S01]  /*5800*/  IMAD R44, R20.reuse, R25, RZ ;  /* 0x00000019142c7224 */ /* 0x042fe200078e02ff */
[----:B------:R-:W-:Y:S01]  /*5810*/  VIMNMX R83, PT, PT, R83, R48, !PT ;  /* 0x0000003053537248 */ /* 0x000fe20007fe0100 */
[C---:B------:R-:W-:Y:S01]  /*5820*/  IMAD R49, R20.reuse, R49, RZ ;  /* 0x0000003114317224 */ /* 0x040fe200078e02ff */
[----:B------:R-:W1:Y:S01]  /*5830*/  LDS R25, [R59+0x12c0] ;  /* 0x0012c0003b197984 */ /* 0x000e620000000800 */
        /* <DEDUP_REMOVED lines=10> */
[----:B---3--:R-:W-:Y:S01]  /*58e0*/  IMAD R16, R37, R46, RZ ;  /* 0x0000002e25107224 */ /* 0x008fe200078e02ff */
[----:B------:R-:W-:Y:S01]  /*58f0*/  VIMNMX R29, PT, PT, R29, R20, !PT ;  /* 0x000000141d1d7248 */ /* 0x000fe20007fe0100 */
[----:B------:R-:W-:Y:S01]  /*5900*/  IMAD R40, R37, R18, RZ ;  /* 0x0000001225287224 */ /* 0x000fe200078e02ff */
[----:B------:R-:W2:Y:S01]  /*5910*/  LDS R20, [R59+0x1300] ;  /* 0x001300003b147984 */ /* 0x000ea20000000800 */
[----:B------:R-:W-:Y:S01]  /*5920*/  IMAD R17, R33, R50, RZ ;  /* 0x0000003221117224 */ /* 0x000fe200078e02ff */
[----:B------:R-:W-:Y:S01]  /*5930*/  VIMNMX R81, PT, PT, R81, R16, !PT ;  /* 0x0000001051517248 */ /* 0x000fe20007fe0100 */
[----:B------:R-:W-:Y:S01]  /*5940*/  IMAD R41, R33, R46, RZ ;  /* 0x0000002e21297224 */ /* 0x000fe200078e02ff */
[----:B------:R-:W-:Y:S01]  /*5950*/  VIMNMX R83, PT, PT, R83, R40, !PT ;  /* 0x0000002853537248 */ /* 0x000fe20007fe0100 */
[----:B------:R-:W3:Y:S01]  /*5960*/  LDS R16, [R59+0x1340] ;  /* 0x001340003b107984 */ /* 0x000ee20000000800 */
[----:B0-----:R-:W-:Y:S01]  /*5970*/  IMAD R40, R39, R22, RZ ;  /* 0x0000001627287224 */ /* 0x001fe200078e02ff */
[----:B------:R-:W-:Y:S01]  /*5980*/  VIMNMX R80, PT, PT, R80, R21, !PT ;  /* 0x0000001550507248 */ /* 0x000fe20007fe0100 */
[C---:B------:R-:W-:Y:S01]  /*5990*/  IMAD R21, R37.reuse, R42, RZ ;  /* 0x0000002a25157224 */ /* 0x040fe200078e02ff */
        /* <DEDUP_REMOVED lines=20> */
[-C--:B------:R-:W-:Y:S01]  /*5ae0*/  IMAD R37, R39, R26.reuse, RZ ;  /* 0x0000001a27257224 */ /* 0x080fe200078e02ff */
[----:B------:R-:W-:Y:S01]  /*5af0*/  VIMNMX R68, PT, PT, R68, R21, !PT ;  /* 0x0000001544447248 */ /* 0x000fe20007fe0100 */
[C---:B-1----:R-:W-:Y:S01]  /*5b00*/  IMAD R26, R25.reuse, R26, RZ ;  /* 0x0000001a191a7224 */ /* 0x042fe200078e02ff */
[----:B------:R-:W-:Y:S01]  /*5b10*/  VIMNMX R21, PT, PT, R32, R33, !PT ;  /* 0x0000002120157248 */ /* 0x000fe20007fe0100 */
[C---:B------:R-:W-:Y:S01]  /*5b20*/  IMAD R33, R25.reuse, R50, RZ ;  /* 0x0000003219217224 */ /* 0x040fe200078e02ff */
[----:B------:R-:W-:Y:S01]  /*5b30*/  VIMNMX R82, PT, PT, R82, R37, !PT ;  /* 0x0000002552527248 */ /* 0x000fe20007fe0100 */
[----:B------:R-:W-:Y:S01]  /*5b40*/  IMAD R32, R25, R22, RZ ;  /* 0x0000001619207224 */ /* 0x000fe200078e02ff */
[----:B------:R-:W1:Y:S01]  /*5b50*/  LDS R48, [R59+0x13c0] ;  /* 0x0013c0003b307984 */ /* 0x000e620000000800 */
[-C--:B------:R-:W-:Y:S01]  /*5b60*/  IMAD R38, R39, R42.reuse, RZ ;  /* 0x0000002a27267224 */ /* 0x080fe200078e02ff */
[----:B------:R-:W-:Y:S01]  /*5b70*/  VIMNMX R36, PT, PT, R36, R41, !PT ;  /* 0x0000002924247248 */ /* 0x000fe20007fe0100 */
[C---:B------:R-:W-:Y:S01]  /*5b80*/  IMAD R42, R25.reuse, R42, RZ ;  /* 0x0000002a192a7224 */ /* 0x040fe200078e02ff */
[----:B------:R-:W-:Y:S01]  /*5b90*/  LDS R49, [R59+0x1400] ;  /* 0x001400003b317984 */ /* 0x000fe20000000800 */
[----:B------:R-:W-:Y:S01]  /*5ba0*/  IMAD R46, R25, R46, RZ ;  /* 0x0000002e192e7224 */ /* 0x000fe200078e02ff */
        /* <DEDUP_REMOVED lines=23> */
[----:B------:R-:W2:Y:S01]  /*5d20*/  LDS.128 R32, [R63+0x850] ;  /* 0x000850003f207984 */ /* 0x000ea20000000c00 */
[----:B------:R-:W-:Y:S01]  /*5d30*/  VIMNMX R72, PT, PT, R72, R31, !PT ;  /* 0x0000001f48487248 */ /* 0x000fe20007fe0100 */
[----:B------:R-:W-:Y:S01]  /*5d40*/  IMAD R31, R16, R27, RZ ;  /* 0x0000001b101f7224 */ /* 0x000fe200078e02ff */
[----:B------:R-:W-:Y:S01]  /*5d50*/  VIMNMX R46, PT, PT, R30, R37, !PT ;  /* 0x000000251e2e7248 */ /* 0x000fe20007fe0100 */
[----:B0-----:R-:W-:Y:S01]  /*5d60*/  IMAD R29, R40, R51, RZ ;  /* 0x00000033281d7224 */ /* 0x001fe200078e02ff */
[----:B------:R-:W-:Y:S01]  /*5d70*/  VIMNMX R45, PT, PT, R36, R45, !PT ;  /* 0x0000002d242d7248 */ /* 0x000fe20007fe0100 */
[----:B------:R-:W-:Y:S01]  /*5d80*/  IMAD R50, R16, R23, RZ ;  /* 0x0000001710327224 */ /* 0x000fe200078e02ff */
[----:B------:R-:W0:Y:S01]  /*5d90*/  LDS.128 R36, [R63+0x50] ;  /* 0x000050003f247984 */ /* 0x000e220000000c00 */
[----:B------:R-:W-:Y:S01]  /*5da0*/  VIMNMX R83, PT, PT, R83, R28, !PT ;  /* 0x0000001c53537248 */ /* 0x000fe20007fe0100 */
[----:B------:R-:W-:Y:S01]  /*5db0*/  IMAD R41, R40, R27, RZ ;  /* 0x0000001b28297224 */ /* 0x000fe200078e02ff */
[----:B------:R-:W-:Y:S01]  /*5dc0*/  VIMNMX R84, PT, PT, R84, R31, !PT ;  /* 0x0000001f54547248 */ /* 0x000fe20007fe0100 */
[----:B------:R-:W3:Y:S01]  /*5dd0*/  LDS R75, [R59+0x1480] ;  /* 0x001480003b4b7984 */ /* 0x000ee20000000800 */
[----:B------:R-:W-:Y:S01]  /*5de0*/  VIMNMX R16, PT, PT, R78, R29, !PT ;  /* 0x0000001d4e107248 */ /* 0x000fe20007fe0100 */
[C---:B------:R-:W-:Y:S01]  /*5df0*/  IMAD R78, R40.reuse, R19, RZ ;  /* 0x00000013284e7224 */ /* 0x040fe200078e02ff */
[----:B------:R-:W-:Y:S01]  /*5e00*/  VIMNMX R81, PT, PT, R81, R20, !PT ;  /* 0x0000001451517248 */ /* 0x000fe20007fe0100 */
[----:B------:R-:W4:Y:S01]  /*5e10*/  LDS.128 R28, [R63+0x1050] ;  /* 0x001050003f1c7984 */ /* 0x000f220000000c00 */
[----:B------:R-:W-:Y:S01]  /*5e20*/  VIMNMX R50, PT, PT, R17, R50, !PT ;  /* 0x0000003211327248 */ /* 0x000fe20007fe0100 */
[----:B------:R-:W-:Y:S01]  /*5e30*/  IMAD R20, R40, R43, RZ ;  /* 0x0000002b28147224 */ /* 0x000fe200078e02ff */
[----:B------:R-:W-:Y:S01]  /*5e40*/  VIMNMX R82, PT, PT, R82, R41, !PT ;  /* 0x0000002952527248 */ /* 0x000fe20007fe0100 */
[----:B------:R-:W5:Y:S01]  /*5e50*/  LDS R77, [R59+0x14c0] ;  /* 0x0014c0003b4d7984 */ /* 0x000f620000000800 */
[C---:B------:R-:W-:Y:S01]  /*5e60*/  IMAD R17, R40.reuse, R47, RZ ;  /* 0x0000002f28117224 */ /* 0x040fe200078e02ff */
[----:B------:R-:W-:Y:S01]  /*5e70*/  VIMNMX R78, PT, PT, R21, R78, !PT ;  /* 0x0000004e154e7248 */ /* 0x000fe20007fe0100 */
[----:B------:R-:W-:Y:S01]  /*5e80*/  IMAD R40, R40, R23, RZ ;  /* 0x0000001728287224 */ /* 0x000fe200078e02ff */
[----:B------:R-:W-:Y:S01]  /*5e90*/  VIMNMX R71, PT, PT, R71, R20, !PT ;  /* 0x0000001447477248 */ /* 0x000fe20007fe0100 */
[----:B-1----:R-:W-:Y:S01]  /*5ea0*/  IMAD R51, R48, R51, RZ ;  /* 0x0000003330337224 */ /* 0x002fe200078e02ff */
[----:B------:R-:W-:Y:S01]  /*5eb0*/  VIMNMX R68, PT, PT, R68, R17, !PT ;  /* 0x0000001144447248 */ /* 0x000fe20007fe0100 */
[C---:B------:R-:W-:Y:S01]  /*5ec0*/  IMAD R17, R48.reuse, R43, RZ ;  /* 0x0000002b30117224 */ /* 0x040fe200078e02ff */
[----:B------:R-:W-:Y:S01]  /*5ed0*/  VIMNMX R85, PT, PT, R85, R40, !PT ;  /* 0x0000002855557248 */ /* 0x000fe20007fe0100 */
[----:B------:R-:W-:Y:S01]  /*5ee0*/  IMAD R20, R48, R47, RZ ;  /* 0x0000002f30147224 */ /* 0x000fe200078e02ff */
[----:B------:R-:W1:Y:S01]  /*5ef0*/  LDS.128 R40, [R63+0x1850] ;  /* 0x001850003f287984 */ /* 0x000e620000000c00 */
[----:B------:R-:W-:Y:S01]  /*5f00*/  VIMNMX R18, PT, PT, R18, R51, !PT ;  /* 0x0000003312127248 */ /* 0x000fe20007fe0100 */
[----:B------:R-:W-:Y:S01]  /*5f10*/  IMAD R86, R48, R27, RZ ;  /* 0x0000001b30567224 */ /* 0x000fe200078e02ff */
[----:B------:R-:W-:Y:S01]  /*5f20*/  VIMNMX R47, PT, PT, R22, R17, !PT ;  /* 0x00000011162f7248 */ /* 0x000fe20007fe0100 */
[C---:B------:R-:W-:Y:S01]  /*5f30*/  IMAD R19, R48.reuse, R19, RZ ;  /* 0x0000001330137224 */ /* 0x040fe200078e02ff */
[----:B------:R-:W-:Y:S01]  /*5f40*/  VIMNMX R73, PT, PT, R73, R20, !PT ;  /* 0x0000001449497248 */ /* 0x000fe20007fe0100 */
[----:B------:R-:W-:Y:S01]  /*5f50*/  IMAD R27, R48, R23, RZ ;  /* 0x00000017301b7224 */ /* 0x000fe200078e02ff */
[----:B------:R-:W-:Y:S01]  /*5f60*/  VIMNMX R25, PT, PT, R25, R86, !PT ;  /* 0x0000005619197248 */ /* 0x000fe20007fe0100 */
[----:B------:R-:W1:Y:S01]  /*5f70*/  LDS.128 R20, [R63+0x2050] ;  /* 0x002050003f147984 */ /* 0x000e620000000c00 */
[----:B------:R-:W-:Y:S01]  /*5f80*/  VIMNMX R46, PT, PT, R46, R19, !PT ;  /* 0x000000132e2e7248 */ /* 0x000fe20007fe0100 */
[-C--:B--2---:R-:W-:Y:S01]  /*5f90*/  IMAD R51, R49, R32.reuse, RZ ;  /* 0x0000002031337224 */ /* 0x084fe200078e02ff */
[----:B------:R-:W-:Y:S01]  /*5fa0*/  VIMNMX R26, PT, PT, R26, R27, !PT ;  /* 0x0000001b1a1a7248 */ /* 0x000fe20007fe0100 */
[----:B------:R-:W-:-:S03]  /*5fb0*/  IMAD R79, R69, R32, RZ ;  /* 0x00000020454f7224 */ /* 0x000fc600078e02ff */
[----:B------:R-:W-:Y:S01]  /*5fc0*/  VIMNMX R80, PT, PT, R80, R51, !PT ;  /* 0x0000003350507248 */ /* 0x000fe20007fe0100 */
[----:B0-----:R-:W-:Y:S01]  /*5fd0*/  IMAD R17, R36, R49, RZ ;  /* 0x0000003124117224 */ /* 0x001fe200078e02ff */
[----:B------:R-:W-:Y:S01]  /*5fe0*/  VIMNMX R72, PT, PT, R72, R79, !PT ;  /* 0x0000004f48487248 */ /* 0x000fe20007fe0100 */
[----:B------:R-:W-:Y:S02]  /*5ff0*/  IMAD R19, R36, R69, RZ ;  /* 0x0000004524137224 */ /* 0x000fe400078e02ff */
[----:B---3--:R-:W-:Y:S01]  /*6000*/  IMAD R48, R75, R32, RZ ;  /* 0x000000204b307224 */ /* 0x008fe200078e02ff */
[----:B------:R-:W-:Y:S01]  /*6010*/  VIMNMX R76, PT, PT, R76, R17, !PT ;  /* 0x000000114c4c7248 */ /* 0x000fe20007fe0100 */
[----:B------:R-:W-:Y:S01]  /*6020*/  IMAD R27, R36, R75, RZ ;  /* 0x0000004b241b7224 */ /* 0x000fe200078e02ff */
[----:B------:R-:W-:Y:S01]  /*6030*/  VIMNMX R74, PT, PT, R74, R19, !PT ;  /* 0x000000134a4a7248 */ /* 0x000fe20007fe0100 */
[----:B----4-:R-:W-:Y:S01]  /*6040*/  IMAD R51, R49, R28, RZ ;  /* 0x0000001c31337224 */ /* 0x010fe200078e02ff */
[----:B------:R-:W-:Y:S01]  /*6050*/  VIMNMX R71, PT, PT, R71, R48, !PT ;  /* 0x0000003047477248 */ /* 0x000fe20007fe0100 */
[----:B------:R-:W-:Y:S01]  /*6060*/  IMAD R48, R69, R28, RZ ;  /* 0x0000001c45307224 */ /* 0x000fe200078e02ff */
[----:B------:R-:W-:Y:S01]  /*6070*/  VIMNMX R27, PT, PT, R16, R27, !PT ;  /* 0x0000001b101b7248 */ /* 0x000fe20007fe0100 */
[----:B-----5:R-:W-:Y:S01]  /*6080*/  IMAD R17, R36, R77, RZ ;  /* 0x0000004d24117224 */ /* 0x020fe200078e02ff */
[----:B------:R-:W-:Y:S01]  /*6090*/  VIMNMX R70, PT, PT, R70, R51, !PT ;  /* 0x0000003346467248 */ /* 0x000fe20007fe0100 */
[----:B------:R-:W-:Y:S01]  /*60a0*/  IMAD R32, R77, R32, RZ ;  /* 0x000000204d207224 */ /* 0x000fe200078e02ff */
[----:B------:R-:W-:Y:S01]  /*60b0*/  VIMNMX R81, PT, PT, R81, R48, !PT ;  /* 0x0000003051517248 */ /* 0x000fe20007fe0100 */
[-C--:B------:R-:W-:Y:S01]  /*60c0*/  IMAD R51, R75, R28.reuse, RZ ;  /* 0x0000001c4b337224 */ /* 0x080fe200078e02ff */
[----:B------:R-:W-:Y:S01]  /*60d0*/  VIMNMX R36, PT, PT, R18, R17, !PT ;  /* 0x0000001112247248 */ /* 0x000fe20007fe0100 */
[----:B------:R-:W-:Y:S01]  /*60e0*/  IMAD R28, R77, R28, RZ ;  /* 0x0000001c4d1c7224 */ /* 0x000fe200078e02ff */
[----:B------:R-:W-:Y:S01]  /*60f0*/  VIMNMX R47, PT, PT, R47, R32, !PT ;  /* 0x000000202f2f7248 */ /* 0x000fe20007fe0100 */
[----:B------:R-:W0:Y:S01]  /*6100*/  LDS.128 R16, [R63+0x2850] ;  /* 0x002850003f107984 */ /* 0x000e220000000c00 */
[----:B------:R-:W-:Y:S01]  /*6110*/  VIMNMX R68, PT, PT, R68, R51, !PT ;  /* 0x0000003344447248 */ /* 0x000fe20007fe0100 */
[----:B-1----:R-:W-:Y:S01]  /*6120*/  IMAD R51, R49, R40, RZ ;  /* 0x0000002831337224 */ /* 0x002fe200078e02ff */
[----:B------:R-:W-:Y:S01]  /*6130*/  VIMNMX R73, PT, PT, R73, R28, !PT ;  /* 0x0000001c49497248 */ /* 0x000fe20007fe0100 */
[----:B------:R-:W1:Y:S01]  /*6140*/  LDS R32, [R59+0x1500] ;  /* 0x001500003b207984 */ /* 0x000e620000000800 */
[----:B------:R-:W-:-:S02]  /*6150*/  IMAD R48, R69, R40, RZ ;  /* 0x0000002845307224 */ /* 0x000fc400078e02ff */
[----:B------:R-:W-:Y:S01]  /*6160*/  VIMNMX R44, PT, PT, R44, R51, !PT ;  /* 0x000000332c2c7248 */ /* 0x000fe20007fe0100 */
[----:B------:R-:W2:Y:S01]  /*6170*/  LDS R28, [R59+0x1540] ;  /* 0x001540003b1c7984 */ /* 0x000ea20000000800 */
[----:B------:R-:W-:Y:S01]  /*6180*/  IMAD R51, R75, R40, RZ ;  /* 0x000000284b337224 */ /* 0x000fe200078e02ff */
[----:B------:R-:W-:Y:S01]  /*6190*/  VIMNMX R83, PT, PT, R83, R48, !PT ;  /* 0x0000003053537248 */ /* 0x000fe20007fe0100 */
[----:B------:R-:W-:Y:S02]  /*61a0*/  IMAD R48, R49, R20, RZ ;  /* 0x0000001431307224 */ /* 0x000fe400078e02ff */
[----:B------:R-:W-:Y:S01]  /*61b0*/  IMAD R79, R77, R40, RZ ;  /* 0x000000284d4f7224 */ /* 0x000fe200078e02ff */
[----:B------:R-:W-:Y:S01]  /*61c0*/  VIMNMX R78, PT, PT, R78, R51, !PT ;  /* 0x000000334e4e7248 */ /* 0x000fe20007fe0100 */
[----:B------:R-:W-:Y:S01]  /*61d0*/  IMAD R51, R75, R20, RZ ;  /* 0x000000144b337224 */ /* 0x000fe200078e02ff */
[----:B------:R-:W-:Y:S01]  /*61e0*/  VIMNMX R48, PT, PT, R45, R48, !PT ;  /* 0x000000302d307248 */ /* 0x000fe20007fe0100 */
[-C--:B------:R-:W-:Y:S01]  /*61f0*/  IMAD R45, R69, R20.reuse, RZ ;  /* 0x00000014452d7224 */ /* 0x080fe200078e02ff */
[----:B------:R-:W3:Y:S01]  /*6200*/  LDS R40, [R59+0x1580] ;  /* 0x001580003b287984 */ /* 0x000ee20000000800 */
[----:B------:R-:W-:Y:S01]  /*6210*/  IMAD R20, R77, R20, RZ ;  /* 0x000000144d147224 */ /* 0x000fe200078e02ff */
[----:B------:R-:W-:-:S02]  /*6220*/  VIMNMX R82, PT, PT, R82, R51, !PT ;  /* 0x0000003352527248 */ /* 0x000fc40007fe0100 */
[----:B------:R-:W-:Y:S02]  /*6230*/  VIMNMX R84, PT, PT, R84, R45, !PT ;  /* 0x0000002d54547248 */ /* 0x000fe40007fe0100 */
[----:B------:R-:W-:Y:S02]  /*6240*/  VIMNMX R25, PT, PT, R25, R20, !PT ;  /* 0x0000001419197248 */ /* 0x000fe40007fe0100 */
[----:B------:R-:W-:Y:S01]  /*6250*/  VIMNMX R46, PT, PT, R46, R79, !PT ;  /* 0x0000004f2e2e7248 */ /* 0x000fe20007fe0100 */
[-C--:B0-----:R-:W-:Y:S02]  /*6260*/  IMAD R49, R49, R16.reuse, RZ ;  /* 0x0000001031317224 */ /* 0x081fe400078e02ff */
[-C--:B------:R-:W-:Y:S02]  /*6270*/  IMAD R69, R69, R16.reuse, RZ ;  /* 0x0000001045457224 */ /* 0x080fe400078e02ff */
[----:B-1----:R-:W-:Y:S01]  /*6280*/  IMAD R51, R32, R29, RZ ;  /* 0x0000001d20337224 */ /* 0x002fe200078e02ff */
[----:B------:R-:W-:Y:S01]  /*6290*/  VIMNMX R20, PT, PT, R24, R49, !PT ;  /* 0x0000003118147248 */ /* 0x000fe20007fe0100 */
[-C--:B------:R-:W-:Y:S01]  /*62a0*/  IMAD R86, R75, R16.reuse, RZ ;  /* 0x000000104b567224 */ /* 0x080fe200078e02ff */
[----:B------:R-:W-:Y:S01]  /*62b0*/  VIMNMX R50, PT, PT, R50, R69, !PT ;  /* 0x0000004532327248 */ /* 0x000fe20007fe0100 */
[----:B------:R-:W-:Y:S01]  /*62c0*/  IMAD R77, R77, R16, RZ ;  /* 0x000000104d4d7224 */ /* 0x000fe200078e02ff */
[----:B------:R-:W-:Y:S01]  /*62d0*/  VIMNMX R70, PT, PT, R70, R51, !PT ;  /* 0x0000003346467248 */ /* 0x000fe20007fe0100 */
[----:B------:R-:W0:Y:S01]  /*62e0*/  LDS R16, [R59+0x15c0] ;  /* 0x0015c0003b107984 */ /* 0x000e220000000800 */
[-C--:B------:R-:W-:Y:S01]  /*62f0*/  IMAD R49, R32, R33.reuse, RZ ;  /* 0x0000002120317224 */ /* 0x080fe200078e02ff */
        /* <DEDUP_REMOVED lines=12> */
[----:B------:R-:W-:Y:S01]  /*63c0*/  VIMNMX R84, PT, PT, R84, R51, !PT ;  /* 0x0000003354547248 */ /* 0x000fe20007fe0100 */
[----:B------:R-:W-:Y:S01]  /*63d0*/  IMAD R75, R32, R17, RZ ;  /* 0x00000011204b7224 */ /* 0x000fe200078e02ff */
[----:B------:R-:W-:Y:S01]  /*63e0*/  VIMNMX R44, PT, PT, R44, R69, !PT ;  /* 0x000000452c2c7248 */ /* 0x000fe20007fe0100 */
[----:B------:R-:W2:Y:S01]  /*63f0*/  LDS R49, [R59+0x1640] ;  /* 0x001640003b317984 */ /* 0x000ea20000000800 */
[----:B------:R-:W-:-:S02]  /*6400*/  IMAD R69, R32, R21, RZ ;  /* 0x0000001520457224 */ /* 0x000fc400078e02ff */
[C---:B------:R-:W-:Y:S01]  /*6410*/  IMAD R32, R28.reuse, R29, RZ ;  /* 0x0000001d1c207224 */ /* 0x040fe200078e02ff */
[----:B------:R-:W4:Y:S01]  /*6420*/  LDS R51, [R59+0x1680] ;  /* 0x001680003b337984 */ /* 0x000f220000000800 */
        /* <DEDUP_REMOVED lines=16> */
[----:B------:R-:W-:Y:S01]  /*6530*/  LDS R69, [R59+0x1880] ;  /* 0x001880003b457984 */ /* 0x000fe20000000800 */
[----:B------:R-:W-:Y:S01]  /*6540*/  VIMNMX R82, PT, PT, R82, R77, !PT ;  /* 0x0000004d52527248 */ /* 0x000fe20007fe0100 */
[C---:B0-----:R-:W-:Y:S01]  /*6550*/  IMAD R32, R16.reuse, R33, RZ ;  /* 0x0000002110207224 */ /* 0x041fe200078e02ff */
        /* <DEDUP_REMOVED lines=8> */
[C---:B------:R-:W-:Y:S01]  /*65e0*/  IMAD R37, R16.reuse, R37, RZ ;  /* 0x0000002510257224 */ /* 0x040fe200078e02ff */
[----:B------:R-:W3:Y:S01]  /*65f0*/  LDS R32, [R59+0x1700] ;  /* 0x001700003b207984 */ /* 0x000ee20000000800 */
[----:B------:R-:W-:Y:S01]  /*6600*/  IMAD R41, R16, R41, RZ ;  /* 0x0000002910297224 */ /* 0x000fe200078e02ff */
[----:B------:R-:W-:Y:S01]  /*6610*/  VIMNMX R73, PT, PT, R73, R40, !PT ;  /* 0x0000002849497248 */ /* 0x000fe20007fe0100 */
[C---:B-1----:R-:W-:Y:S01]  /*6620*/  IMAD R33, R45.reuse, R34, RZ ;  /* 0x000000222d217224 */ /* 0x042fe200078e02ff */
[----:B------:R-:W-:Y:S01]  /*6630*/  VIMNMX R26, PT, PT, R26, R21, !PT ;  /* 0x000000151a1a7248 */ /* 0x000fe20007fe0100 */
[----:B------:R-:W-:Y:S01]  /*6640*/  IMAD R21, R45, R42, RZ ;  /* 0x0000002a2d157224 */ /* 0x000fe200078e02ff */
[----:B------:R-:W-:Y:S01]  /*6650*/  VIMNMX R36, PT, PT, R36, R37, !PT ;  /* 0x0000002524247248 */ /* 0x000fe20007fe0100 */
[----:B--2---:R-:W-:Y:S01]  /*6660*/  IMAD R16, R49, R30, RZ ;  /* 0x0000001e31107224 */ /* 0x004fe200078e02ff */
[----:B------:R-:W-:Y:S01]  /*6670*/  VIMNMX R80, PT, PT, R80, R33, !PT ;  /* 0x0000002150507248 */ /* 0x000fe20007fe0100 */
[-C--:B------:R-:W-:Y:S01]  /*6680*/  IMAD R29, R45, R38.reuse, RZ ;  /* 0x000000262d1d7224 */ /* 0x080fe200078e02ff */
[----:B------:R-:W-:Y:S01]  /*6690*/  VIMNMX R44, PT, PT, R44, R21, !PT ;  /* 0x000000152c2c7248 */ /* 0x000fe20007fe0100 */
[----:B----4-:R-:W-:Y:S01]  /*66a0*/  IMAD R40, R51, R38, RZ ;  /* 0x0000002633287224 */ /* 0x010fe200078e02ff */
[----:B------:R-:W-:Y:S01]  /*66b0*/  VIMNMX R81, PT, PT, R81, R16, !PT ;  /* 0x0000001051517248 */ /* 0x000fe20007fe0100 */
[----:B------:R-:W-:Y:S01]  /*66c0*/  IMAD R21, R49, R38, RZ ;  /* 0x0000002631157224 */ /* 0x000fe200078e02ff */
[----:B------:R-:W1:Y:S01]  /*66d0*/  LDS R16, [R59+0x1740] ;  /* 0x001740003b107984 */ /* 0x000e620000000800 */
        /* <DEDUP_REMOVED lines=8> */
[-C--:B------:R-:W-:Y:S01]  /*6760*/  IMAD R37, R45, R30.reuse, RZ ;  /* 0x0000001e2d257224 */ /* 0x080fe200078e02ff */
[----:B------:R-:W2:Y:S01]  /*6770*/  LDS R40, [R59+0x1780] ;  /* 0x001780003b287984 */ /* 0x000ea20000000800 */
[----:B------:R-:W-:Y:S01]  /*6780*/  VIMNMX R84, PT, PT, R84, R21, !PT ;  /* 0x0000001554547248 */ /* 0x000fe20007fe0100 */
[C---:B------:R-:W-:Y:S01]  /*6790*/  IMAD R21, R51.reuse, R30, RZ ;  /* 0x0000001e33157224 */ /* 0x040fe200078e02ff */
[----:B------:R-:W-:Y:S01]  /*67a0*/  VIMNMX R24, PT, PT, R24, R33, !PT ;  /* 0x0000002118187248 */ /* 0x000fe20007fe0100 */
[C---:B------:R-:W-:Y:S01]  /*67b0*/  IMAD R33, R51.reuse, R22, RZ ;  /* 0x0000001633217224 */ /* 0x040fe200078e02ff */
[----:B------:R-:W-:Y:S01]  /*67c0*/  VIMNMX R72, PT, PT, R72, R29, !PT ;  /* 0x0000001d48487248 */ /* 0x000fe20007fe0100 */
[-C--:B------:R-:W-:Y:S01]  /*67d0*/  IMAD R29, R51, R42.reuse, RZ ;  /* 0x0000002a331d7224 */ /* 0x080fe200078e02ff */
        /* <DEDUP_REMOVED lines=8> */
[----:B------:R-:W0:Y:S01]  /*6860*/  LDS R38, [R59+0x17c0] ;  /* 0x0017c0003b267984 */ /* 0x000e220000000800 */
        /* <DEDUP_REMOVED lines=28> */
[----:B------:R-:W1:Y:S01]  /*6a30*/  LDS R37, [R59+0x1800] ;  /* 0x001800003b257984 */ /* 0x000e620000000800 */
[----:B------:R-:W-:Y:S01]  /*6a40*/  VIMNMX R80, PT, PT, R80, R25, !PT ;  /* 0x0000001950507248 */ /* 0x000fe20007fe0100 */
[----:B------:R-:W-:Y:S01]  /*6a50*/  IMAD R25, R16, R39, RZ ;  /* 0x0000002710197224 */ /* 0x000fe200078e02ff */
[----:B------:R-:W-:Y:S01]  /*6a60*/  VIMNMX R70, PT, PT, R70, R29, !PT ;  /* 0x0000001d46467248 */ /* 0x000fe20007fe0100 */
[----:B------:R-:W4:Y:S01]  /*6a70*/  LDS R41, [R59+0x1840] ;  /* 0x001840003b297984 */ /* 0x000f220000000800 */
[----:B------:R-:W-:Y:S01]  /*6a80*/  IMAD R26, R16, R43, RZ ;  /* 0x0000002b101a7224 */ /* 0x000fe200078e02ff */
[----:B------:R-:W-:Y:S01]  /*6a90*/  VIMNMX R81, PT, PT, R81, R24, !PT ;  /* 0x0000001851517248 */ /* 0x000fe20007fe0100 */
[----:B--2---:R-:W-:Y:S01]  /*6aa0*/  IMAD R20, R40, R39, RZ ;  /* 0x0000002728147224 */ /* 0x004fe200078e02ff */
[----:B------:R-:W-:Y:S01]  /*6ab0*/  VIMNMX R74, PT, PT, R74, R25, !PT ;  /* 0x000000194a4a7248 */ /* 0x000fe20007fe0100 */
[----:B------:R-:W2:Y:S01]  /*6ac0*/  LDS R75, [R59+0x18c0] ;  /* 0x0018c0003b4b7984 */ /* 0x000ea20000000800 */
[C---:B------:R-:W-:Y:S01]  /*6ad0*/  IMAD R25, R16.reuse, R23, RZ ;  /* 0x0000001710197224 */ /* 0x040fe200078e02ff */
[----:B------:R-:W-:Y:S01]  /*6ae0*/  VIMNMX R83, PT, PT, R83, R26, !PT ;  /* 0x0000001a53537248 */ /* 0x000fe20007fe0100 */
[----:B------:R-:W-:Y:S01]  /*6af0*/  IMAD R29, R16, R35, RZ ;  /* 0x00000023101d7224 */ /* 0x000fe200078e02ff */
[----:B------:R-:W-:Y:S01]  /*6b00*/  VIMNMX R20, PT, PT, R27, R20, !PT ;  /* 0x000000141b147248 */ /* 0x000fe20007fe0100 */
[----:B------:R-:W5:Y:S01]  /*6b10*/  LDS.128 R44, [R63+0x860] ;  /* 0x000860003f2c7984 */ /* 0x000f620000000c00 */
[----:B------:R-:W-:Y:S01]  /*6b20*/  VIMNMX R84, PT, PT, R84, R25, !PT ;  /* 0x0000001954547248 */ /* 0x000fe20007fe0100 */
[----:B0-----:R-:W-:Y:S01]  /*6b30*/  IMAD R86, R38, R31, RZ ;  /* 0x0000001f26567224 */ /* 0x001fe200078e02ff */
[----:B------:R-:W-:Y:S01]  /*6b40*/  VIMNMX R72, PT, PT, R72, R29, !PT ;  /* 0x0000001d48487248 */ /* 0x000fe20007fe0100 */
[----:B------:R-:W0:Y:S01]  /*6b50*/  LDS.128 R24, [R63+0x1060] ;  /* 0x001060003f187984 */ /* 0x000e220000000c00 */
[----:B------:R-:W-:Y:S01]  /*6b60*/  IMAD R29, R16, R19, RZ ;  /* 0x00000013101d7224 */ /* 0x000fe200078e02ff */
[----:B------:R-:W-:Y:S01]  /*6b70*/  VIMNMX R73, PT, PT, R73, R30, !PT ;  /* 0x0000001e49497248 */ /* 0x000fe20007fe0100 */
[----:B------:R-:W-:-:S02]  /*6b80*/  IMAD R16, R40, R35, RZ ;  /* 0x0000002328107224 */ /* 0x000fc400078e02ff */
        /* <DEDUP_REMOVED lines=8> */
[-C--:B------:R-:W-:Y:S01]  /*6c10*/  IMAD R79, R40, R23.reuse, RZ ;  /* 0x00000017284f7224 */ /* 0x080fe200078e02ff */
[----:B------:R-:W0:Y:S01]  /*6c20*/  LDS.128 R28, [R63+0x1860] ;  /* 0x001860003f1c7984 */ /* 0x000e220000000c00 */
[----:B------:R-:W-:Y:S01]  /*6c30*/  IMAD R88, R38, R23, RZ ;  /* 0x0000001726587224 */ /* 0x000fe200078e02ff */
[----:B------:R-:W-:Y:S01]  /*6c40*/  VIMNMX R43, PT, PT, R17, R16, !PT ;  /* 0x00000010112b7248 */ /* 0x000fe20007fe0100 */
[----:B------:R-:W-:Y:S01]  /*6c50*/  IMAD R40, R40, R19, RZ ;  /* 0x0000001328287224 */ /* 0x000fe200078e02ff */
[----:B------:R-:W-:Y:S01]  /*6c60*/  VIMNMX R35, PT, PT, R18, R35, !PT ;  /* 0x0000002312237248 */ /* 0x000fe20007fe0100 */
[----:B------:R-:W-:Y:S01]  /*6c70*/  IMAD R23, R38, R19, RZ ;  /* 0x0000001326177224 */ /* 0x000fe200078e02ff */
[----:B------:R-:W-:Y:S01]  /*6c80*/  VIMNMX R82, PT, PT, R82, R79, !PT ;  /* 0x0000004f52527248 */ /* 0x000fe20007fe0100 */
[----:B------:R-:W-:Y:S01]  /*6c90*/  IMAD R39, R38, R39, RZ ;  /* 0x0000002726277224 */ /* 0x000fe200078e02ff */
[----:B------:R-:W0:Y:S01]  /*6ca0*/  LDS.128 R16, [R63+0x2060] ;  /* 0x002060003f107984 */ /* 0x000e220000000c00 */
[----:B------:R-:W-:-:S02]  /*6cb0*/  VIMNMX R85, PT, PT, R85, R40, !PT ;  /* 0x0000002855557248 */ /* 0x000fc40007fe0100 */
[----:B------:R-:W-:Y:S01]  /*6cc0*/  VIMNMX R38, PT, PT, R22, R23, !PT ;  /* 0x0000001716267248 */ /* 0x000fe20007fe0100 */
[----:B---3--:R-:W-:Y:S01]  /*6cd0*/  IMAD R23, R48, R69, RZ ;  /* 0x0000004530177224 */ /* 0x008fe200078e02ff */
[----:B------:R-:W-:Y:S01]  /*6ce0*/  VIMNMX R40, PT, PT, R36, R39, !PT ;  /* 0x0000002724287248 */ /* 0x000fe20007fe0100 */
[C---:B-1----:R-:W-:Y:S01]  /*6cf0*/  IMAD R39, R48.reuse, R37, RZ ;  /* 0x0000002530277224 */ /* 0x042fe200078e02ff */
[----:B------:R-:W-:Y:S01]  /*6d00*/  VIMNMX R36, PT, PT, R21, R88, !PT ;  /* 0x0000005815247248 */ /* 0x000fe20007fe0100 */
[C---:B----4-:R-:W-:Y:S01]  /*6d10*/  IMAD R21, R48.reuse, R41, RZ ;  /* 0x0000002930157224 */ /* 0x050fe200078e02ff */
[----:B------:R-:W-:Y:S01]  /*6d20*/  VIMNMX R73, PT, PT, R73, R86, !PT ;  /* 0x0000005649497248 */ /* 0x000fe20007fe0100 */
[----:B--2---:R-:W-:Y:S01]  /*6d30*/  IMAD R77, R48, R75, RZ ;  /* 0x0000004b304d7224 */ /* 0x004fe200078e02ff */
[----:B------:R-:W-:Y:S02]  /*6d40*/  VIMNMX R76, PT, PT, R76, R39, !PT ;  /* 0x000000274c4c7248 */ /* 0x000fe40007fe0100 */
[----:B------:R-:W-:Y:S01]  /*6d50*/  VIMNMX R74, PT, PT, R74, R21, !PT ;  /* 0x000000154a4a7248 */ /* 0x000fe20007fe0100 */
[-C--:B-----5:R-:W-:Y:S01]  /*6d60*/  IMAD R79, R37, R44.reuse, RZ ;  /* 0x0000002c254f7224 */ /* 0x0a0fe200078e02ff */
[----:B------:R-:W-:Y:S01]  /*6d70*/  VIMNMX R39, PT, PT, R20, R23, !PT ;  /* 0x0000001714277248 */ /* 0x000fe20007fe0100 */
[-C--:B------:R-:W-:Y:S01]  /*6d80*/  IMAD R87, R41, R44.reuse, RZ ;  /* 0x0000002c29577224 */ /* 0x080fe200078e02ff */
[----:B------:R-:W1:Y:S01]  /*6d90*/  LDS.128 R20, [R63+0x2860] ;  /* 0x002860003f147984 */ /* 0x000e620000000c00 */
[----:B------:R-:W-:Y:S01]  /*6da0*/  VIMNMX R40, PT, PT, R40, R77, !PT ;  /* 0x0000004d28287248 */ /* 0x000fe20007fe0100 */
[----:B------:R-:W-:Y:S01]  /*6db0*/  IMAD R48, R69, R44, RZ ;  /* 0x0000002c45307224 */ /* 0x000fe200078e02ff */
[----:B------:R-:W-:Y:S01]  /*6dc0*/  VIMNMX R80, PT, PT, R80, R79, !PT ;  /* 0x0000004f50507248 */ /* 0x000fe20007fe0100 */
[----:B0-----:R-:W-:Y:S01]  /*6dd0*/  IMAD R77, R37, R24, RZ ;  /* 0x00000018254d7224 */ /* 0x001fe200078e02ff */
        /* <DEDUP_REMOVED lines=8> */
[----:B------:R-:W0:Y:S01]  /*6e60*/  LDS R44, [R59+0x1900] ;  /* 0x001900003b2c7984 */ /* 0x000e220000000800 */
[----:B------:R-:W-:Y:S01]  /*6e70*/  VIMNMX R81, PT, PT, R81, R48, !PT ;  /* 0x0000003051517248 */ /* 0x000fe20007fe0100 */
[-C--:B------:R-:W-:Y:S01]  /*6e80*/  IMAD R48, R41, R28.reuse, RZ ;  /* 0x0000001c29307224 */ /* 0x080fe200078e02ff */
        /* <DEDUP_REMOVED lines=9> */
[----:B------:R-:W-:Y:S01]  /*6f20*/  VIMNMX R48, PT, PT, R33, R48, !PT ;  /* 0x0000003021307248 */ /* 0x000fe20007fe0100 */
[-C--:B------:R-:W-:Y:S01]  /*6f30*/  IMAD R33, R41, R16.reuse, RZ ;  /* 0x0000001029217224 */ /* 0x080fe200078e02ff */
[----:B------:R-:W-:Y:S01]  /*6f40*/  VIMNMX R78, PT, PT, R78, R77, !PT ;  /* 0x0000004d4e4e7248 */ /* 0x000fe20007fe0100 */
[----:B------:R-:W-:Y:S01]  /*6f50*/  IMAD R77, R69, R16, RZ ;  /* 0x00000010454d7224 */ /* 0x000fe200078e02ff */
[----:B------:R-:W-:-:S02]  /*6f60*/  VIMNMX R35, PT, PT, R35, R28, !PT ;  /* 0x0000001c23237248 */ /* 0x000fc40007fe0100 */
[----:B------:R-:W-:Y:S01]  /*6f70*/  VIMNMX R84, PT, PT, R84, R33, !PT ;  /* 0x0000002154547248 */ /* 0x000fe20007fe0100 */
[----:B------:R-:W-:Y:S01]  /*6f80*/  IMAD R33, R75, R16, RZ ;  /* 0x000000104b217224 */ /* 0x000fe200078e02ff */
[----:B------:R-:W3:Y:S01]  /*6f90*/  LDS R28, [R59+0x1980] ;  /* 0x001980003b1c7984 */ /* 0x000ee20000000800 */
[----:B------:R-:W-:Y:S01]  /*6fa0*/  VIMNMX R82, PT, PT, R82, R77, !PT ;  /* 0x0000004d52527248 */ /* 0x000fe20007fe0100 */
[-C--:B-1----:R-:W-:Y:S02]  /*6fb0*/  IMAD R16, R69, R20.reuse, RZ ;  /* 0x0000001445107224 */ /* 0x082fe400078e02ff */
[----:B------:R-:W-:Y:S01]  /*6fc0*/  VIMNMX R36, PT, PT, R36, R33, !PT ;  /* 0x0000002124247248 */ /* 0x000fe20007fe0100 */
[-C--:B------:R-:W-:Y:S02]  /*6fd0*/  IMAD R37, R37, R20.reuse, RZ ;  /* 0x0000001425257224 */ /* 0x080fe400078e02ff */
[----:B------:R-:W-:Y:S01]  /*6fe0*/  IMAD R41, R41, R20, RZ ;  /* 0x0000001429297224 */ /* 0x000fe200078e02ff */
[----:B------:R-:W-:Y:S01]  /*6ff0*/  VIMNMX R85, PT, PT, R85, R16, !PT ;  /* 0x0000001055557248 */ /* 0x000fe20007fe0100 */
[----:B------:R-:W-:Y:S01]  /*7000*/  IMAD R75, R75, R20, RZ ;  /* 0x000000144b4b7224 */ /* 0x000fe200078e02ff */
[----:B------:R-:W1:Y:S01]  /*7010*/  LDS R16, [R59+0x19c0] ;  /* 0x0019c0003b107984 */ /* 0x000e620000000800 */
[----:B------:R-:W-:-:S02]  /*7020*/  VIMNMX R34, PT, PT, R34, R37, !PT ;  /* 0x0000002522227248 */ /* 0x000fc40007fe0100 */
[----:B------:R-:W-:Y:S02]  /*7030*/  VIMNMX R42, PT, PT, R42, R41, !PT ;  /* 0x000000292a2a7248 */ /* 0x000fe40007fe0100 */
[----:B------:R-:W-:Y:S01]  /*7040*/  VIMNMX R38, PT, PT, R38, R75, !PT ;  /* 0x0000004b26267248 */ /* 0x000fe20007fe0100 */
[C---:B0-----:R-:W-:Y:S02]  /*7050*/  IMAD R37, R44.reuse, R45, RZ ;  /* 0x0000002d2c257224 */ /* 0x041fe400078e02ff */
[C---:B------:R-:W-:Y:S02]  /*7060*/  IMAD R33, R44.reuse, R49, RZ ;  /* 0x000000312c217224 */ /* 0x040fe400078e02ff */
[----:B------:R-:W-:Y:S01]  /*7070*/  IMAD R41, R44, R25, RZ ;  /* 0x000000192c297224 */ /* 0x000fe200078e02ff */
[----:B------:R-:W-:Y:S01]  /*7080*/  VIMNMX R80, PT, PT, R80, R37, !PT ;  /* 0x0000002550507248 */ /* 0x000fe20007fe0100 */
[----:B------:R-:W-:Y:S01]  /*7090*/  IMAD R69, R44, R29, RZ ;  /* 0x0000001d2c457224 */ /* 0x000fe200078e02ff */
[----:B------:R-:W-:Y:S01]  /*70a0*/  VIMNMX R76, PT, PT, R76, R33, !PT ;  /* 0x000000214c4c7248 */ /* 0x000fe20007fe0100 */
[----:B--2---:R-:W-:Y:S01]  /*70b0*/  IMAD R37, R24, R49, RZ ;  /* 0x0000003118257224 */ /* 0x004fe200078e02ff */
[----:B------:R-:W-:Y:S01]  /*70c0*/  VIMNMX R70, PT, PT, R70, R41, !PT ;  /* 0x0000002946467248 */ /* 0x000fe20007fe0100 */
[----:B------:R-:W0:Y:S01]  /*70d0*/  LDS R33, [R59+0x1a00] ;  /* 0x001a00003b217984 */ /* 0x000e220000000800 */
[----:B------:R-:W-:Y:S01]  /*70e0*/  VIMNMX R32, PT, PT, R32, R69, !PT ;  /* 0x0000004520207248 */ /* 0x000fe20007fe0100 */
[----:B------:R-:W-:Y:S01]  /*70f0*/  IMAD R69, R44, R17, RZ ;  /* 0x000000112c457224 */ /* 0x000fe200078e02ff */
[----:B------:R-:W-:Y:S01]  /*7100*/  VIMNMX R74, PT, PT, R74, R37, !PT ;  /* 0x000000254a4a7248 */ /* 0x000fe20007fe0100 */
[----:B------:R-:W-:Y:S01]  /*7110*/  IMAD R41, R24, R45, RZ ;  /* 0x0000002d18297224 */ /* 0x000fe200078e02ff */
[----:B------:R-:W2:Y:S01]  /*7120*/  LDS R37, [R59+0x1a40] ;  /* 0x001a40003b257984 */ /* 0x000ea20000000800 */
        /* <DEDUP_REMOVED lines=10> */
[----:B---3--:R-:W-:Y:S01]  /*71d0*/  IMAD R44, R28, R49, RZ ;  /* 0x000000311c2c7224 */ /* 0x008fe200078e02ff */
[----:B------:R-:W-:Y:S01]  /*71e0*/  VIMNMX R24, PT, PT, R42, R69, !PT ;  /* 0x000000452a187248 */ /* 0x000fe20007fe0100 */
[C---:B------:R-:W-:Y:S01]  /*71f0*/  IMAD R48, R28.reuse, R45, RZ ;  /* 0x0000002d1c307224 */ /* 0x040fe200078e02ff */
[----:B------:R-:W3:Y:S01]  /*7200*/  LDS R41, [R59+0x1a80] ;  /* 0x001a80003b297984 */ /* 0x000ee20000000800 */
        /* <DEDUP_REMOVED lines=8> */
[----:B-1----:R-:W-:Y:S01]  /*7290*/  IMAD R42, R16, R25, RZ ;  /* 0x00000019102a7224 */ /* 0x002fe200078e02ff */
        /* <DEDUP_REMOVED lines=11> */
[----:B------:R-:W4:Y:S01]  /*7350*/  LDS R28, [R59+0x1b00] ;  /* 0x001b00003b1c7984 */ /* 0x000f220000000800 */
[----:B0-----:R-:W-:Y:S01]  /*7360*/  IMAD R29, R33, R46, RZ ;  /* 0x0000002e211d7224 */ /* 0x001fe200078e02ff */
        /* <DEDUP_REMOVED lines=20> */
[C---:B---3--:R-:W-:Y:S01]  /*74b0*/  IMAD R29, R41.reuse, R30, RZ ;  /* 0x0000001e291d7224 */ /* 0x048fe200078e02ff */
        /* <DEDUP_REMOVED lines=27> */
[C---:B----4-:R-:W-:Y:S01]  /*7670*/  IMAD R33, R28.reuse, R27, RZ ;  /* 0x0000001b1c217224 */ /* 0x050fe200078e02ff */
[----:B------:R-:W-:Y:S01]  /*7680*/  VIMNMX R45, PT, PT, R35, R30, !PT ;  /* 0x0000001e232d7248 */ /* 0x000fe20007fe0100 */
[C---:B------:R-:W-:Y:S01]  /*7690*/  IMAD R25, R28.reuse, R51, RZ ;  /* 0x000000331c197224 */ /* 0x040fe200078e02ff */
[----:B------:R-:W2:Y:S01]  /*76a0*/  LDS R48, [R59+0x1bc0] ;  /* 0x001bc0003b307984 */ /* 0x000ea20000000800 */
        /* <DEDUP_REMOVED lines=12> */
[----:B------:R-:W-:Y:S01]  /*7770*/  LDS R75, [R59+0x1c80] ;  /* 0x001c80003b4b7984 */ /* 0x000fe20000000800 */
[----:B------:R-:W-:Y:S01]  /*7780*/  VIMNMX R30, PT, PT, R20, R37, !PT ;  /* 0x00000025141e7248 */ /* 0x000fe20007fe0100 */
[----:B------:R-:W-:Y:S01]  /*7790*/  IMAD R37, R16, R47, RZ ;  /* 0x0000002f10257224 */ /* 0x000fe200078e02ff */
[----:B------:R-:W-:Y:S01]  /*77a0*/  VIMNMX R80, PT, PT, R80, R25, !PT ;  /* 0x0000001950507248 */ /* 0x000fe20007fe0100 */
[----:B------:R-:W0:Y:S01]  /*77b0*/  LDS.128 R32, [R63+0x70] ;  /* 0x000070003f207984 */ /* 0x000e220000000c00 */
[C---:B------:R-:W-:Y:S01]  /*77c0*/  IMAD R25, R16.reuse, R51, RZ ;  /* 0x0000003310197224 */ /* 0x040fe200078e02ff */
[----:B------:R-:W-:Y:S01]  /*77d0*/  VIMNMX R71, PT, PT, R71, R42, !PT ;  /* 0x0000002a47477248 */ /* 0x000fe20007fe0100 */
[----:B------:R-:W-:Y:S01]  /*77e0*/  IMAD R41, R16, R23, RZ ;  /* 0x0000001710297224 */ /* 0x000fe200078e02ff */
[----:B------:R-:W3:Y:S01]  /*77f0*/  LDS R69, [R59+0x1c40] ;  /* 0x001c40003b457984 */ /* 0x000ee20000000800 */
[----:B------:R-:W-:-:S02]  /*7800*/  VIMNMX R72, PT, PT, R72, R37, !PT ;  /* 0x0000002548487248 */ /* 0x000fc40007fe0100 */
[----:B------:R-:W-:Y:S01]  /*7810*/  VIMNMX R74, PT, PT, R74, R25, !PT ;  /* 0x000000194a4a7248 */ /* 0x000fe20007fe0100 */
[----:B------:R-:W4:Y:S01]  /*7820*/  LDS R77, [R59+0x1cc0] ;  /* 0x001cc0003b4d7984 */ /* 0x000f220000000800 */
[----:B------:R-:W-:Y:S01]  /*7830*/  VIMNMX R83, PT, PT, R83, R40, !PT ;  /* 0x0000002853537248 */ /* 0x000fe20007fe0100 */
[----:B------:R-:W-:Y:S01]  /*7840*/  IMAD R25, R16, R19, RZ ;  /* 0x0000001310197224 */ /* 0x000fe200078e02ff */
[----:B------:R-:W-:Y:S01]  /*7850*/  VIMNMX R50, PT, PT, R24, R41, !PT ;  /* 0x0000002918327248 */ /* 0x000fe20007fe0100 */
[----:B------:R-:W5:Y:S01]  /*7860*/  LDS.128 R36, [R63+0x870] ;  /* 0x000870003f247984 */ /* 0x000f620000000c00 */
[----:B------:R-:W-:Y:S01]  /*7870*/  VIMNMX R73, PT, PT, R73, R26, !PT ;  /* 0x0000001a49497248 */ /* 0x000fe20007fe0100 */
[----:B------:R-:W-:Y:S01]  /*7880*/  IMAD R26, R16, R27, RZ ;  /* 0x0000001b101a7224 */ /* 0x000fe200078e02ff */
[----:B------:R-:W-:Y:S01]  /*7890*/  VIMNMX R84, PT, PT, R84, R25, !PT ;  /* 0x0000001954547248 */ /* 0x000fe20007fe0100 */
[----:B------:R-:W5:Y:S01]  /*78a0*/  LDS.128 R40, [R63+0x1070] ;  /* 0x001070003f287984 */ /* 0x000f620000000c00 */
[----:B-1----:R-:W-:-:S02]  /*78b0*/  IMAD R20, R44, R51, RZ ;  /* 0x000000332c147224 */ /* 0x002fc400078e02ff */
[C---:B------:R-:W-:Y:S01]  /*78c0*/  IMAD R16, R44.reuse, R47, RZ ;  /* 0x0000002f2c107224 */ /* 0x040fe200078e02ff */
[----:B------:R-:W-:Y:S01]  /*78d0*/  VIMNMX R81, PT, PT, R81, R26, !PT ;  /* 0x0000001a51517248 */ /* 0x000fe20007fe0100 */
[C---:B------:R-:W-:Y:S01]  /*78e0*/  IMAD R25, R44.reuse, R31, RZ ;  /* 0x0000001f2c197224 */ /* 0x040fe200078e02ff */
[----:B------:R-:W-:Y:S01]  /*78f0*/  VIMNMX R20, PT, PT, R17, R20, !PT ;  /* 0x0000001411147248 */ /* 0x000fe20007fe0100 */
[-C--:B------:R-:W-:Y:S01]  /*7900*/  IMAD R17, R44, R27.reuse, RZ ;  /* 0x0000001b2c117224 */ /* 0x080fe200078e02ff */
[----:B------:R-:W-:Y:S01]  /*7910*/  VIMNMX R71, PT, PT, R71, R16, !PT ;  /* 0x0000001047477248 */ /* 0x000fe20007fe0100 */
[----:B--2---:R-:W-:Y:S01]  /*7920*/  IMAD R16, R48, R27, RZ ;  /* 0x0000001b30107224 */ /* 0x004fe200078e02ff */
[----:B------:R-:W-:Y:S01]  /*7930*/  VIMNMX R78, PT, PT, R78, R25, !PT ;  /* 0x000000194e4e7248 */ /* 0x000fe20007fe0100 */
[C---:B------:R-:W-:Y:S01]  /*7940*/  IMAD R79, R44.reuse, R19, RZ ;  /* 0x000000132c4f7224 */ /* 0x040fe200078e02ff */
[----:B------:R-:W1:Y:S01]  /*7950*/  LDS.128 R24, [R63+0x1870] ;  /* 0x001870003f187984 */ /* 0x000e620000000c00 */
        /* <DEDUP_REMOVED lines=11> */
[----:B------:R-:W2:Y:S01]  /*7a10*/  LDS.128 R16, [R63+0x2070] ;  /* 0x002070003f107984 */ /* 0x000ea20000000c00 */
[C---:B0-----:R-:W-:Y:S01]  /*7a20*/  IMAD R23, R32.reuse, R49, RZ ;  /* 0x0000003120177224 */ /* 0x041fe200078e02ff */
[----:B------:R-:W-:Y:S01]  /*7a30*/  VIMNMX R31, PT, PT, R21, R88, !PT ;  /* 0x00000058151f7248 */ /* 0x000fe20007fe0100 */
[C---:B------:R-:W-:Y:S01]  /*7a40*/  IMAD R51, R32.reuse, R75, RZ ;  /* 0x0000004b20337224 */ /* 0x040fe200078e02ff */
[----:B------:R-:W-:Y:S01]  /*7a50*/  VIMNMX R29, PT, PT, R29, R48, !PT ;  /* 0x000000301d1d7248 */ /* 0x000fe20007fe0100 */
[----:B---3--:R-:W-:Y:S01]  /*7a60*/  IMAD R21, R32, R69, RZ ;  /* 0x0000004520157224 */ /* 0x008fe200078e02ff */
[----:B------:R-:W-:Y:S01]  /*7a70*/  VIMNMX R76, PT, PT, R76, R23, !PT ;  /* 0x000000174c4c7248 */ /* 0x000fe20007fe0100 */
[----:B----4-:R-:W-:Y:S01]  /*7a80*/  IMAD R23, R32, R77, RZ ;  /* 0x0000004d20177224 */ /* 0x010fe200078e02ff */
[----:B------:R-:W-:-:S02]  /*7a90*/  VIMNMX R32, PT, PT, R20, R51, !PT ;  /* 0x0000003314207248 */ /* 0x000fc40007fe0100 */
[----:B------:R-:W-:Y:S01]  /*7aa0*/  VIMNMX R47, PT, PT, R22, R47, !PT ;  /* 0x0000002f162f7248 */ /* 0x000fe20007fe0100 */
[-C--:B-----5:R-:W-:Y:S01]  /*7ab0*/  IMAD R79, R49, R36.reuse, RZ ;  /* 0x00000024314f7224 */ /* 0x0a0fe200078e02ff */
[----:B------:R-:W-:Y:S01]  /*7ac0*/  VIMNMX R74, PT, PT, R74, R21, !PT ;  /* 0x000000154a4a7248 */ /* 0x000fe20007fe0100 */
[-C--:B------:R-:W-:Y:S01]  /*7ad0*/  IMAD R51, R69, R36.reuse, RZ ;  /* 0x0000002445337224 */ /* 0x080fe200078e02ff */
        /* <DEDUP_REMOVED lines=8> */
[----:B------:R-:W-:-:S02]  /*7b60*/  VIMNMX R47, PT, PT, R47, R36, !PT ;  /* 0x000000242f2f7248 */ /* 0x000fc40007fe0100 */
[----:B------:R-:W3:Y:S01]  /*7b70*/  LDS R36, [R59+0x1d00] ;  /* 0x001d00003b247984 */ /* 0x000ee20000000800 */
[----:B------:R-:W-:Y:S01]  /*7b80*/  VIMNMX R70, PT, PT, R70, R51, !PT ;  /* 0x0000003346467248 */ /* 0x000fe20007fe0100 */
[----:B------:R-:W-:Y:S01]  /*7b90*/  IMAD R51, R75, R40, RZ ;  /* 0x000000284b337224 */ /* 0x000fe200078e02ff */
[----:B------:R-:W-:Y:S01]  /*7ba0*/  VIMNMX R81, PT, PT, R81, R48, !PT ;  /* 0x0000003051517248 */ /* 0x000fe20007fe0100 */
[----:B------:R-:W-:Y:S01]  /*7bb0*/  IMAD R40, R77, R40, RZ ;  /* 0x000000284d287224 */ /* 0x000fe200078e02ff */
[----:B------:R-:W-:Y:S01]  /*7bc0*/  VIMNMX R45, PT, PT, R45, R86, !PT ;  /* 0x000000562d2d7248 */ /* 0x000fe20007fe0100 */
[-C--:B-1----:R-:W-:Y:S01]  /*7bd0*/  IMAD R48, R69, R24.reuse, RZ ;  /* 0x0000001845307224 */ /* 0x082fe200078e02ff */
[----:B------:R-:W-:Y:S01]  /*7be0*/  VIMNMX R68, PT, PT, R68, R51, !PT ;  /* 0x0000003344447248 */ /* 0x000fe20007fe0100 */
[----:B------:R-:W-:Y:S01]  /*7bf0*/  IMAD R51, R49, R24, RZ ;  /* 0x0000001831337224 */ /* 0x000fe200078e02ff */
[----:B------:R-:W-:Y:S02]  /*7c00*/  VIMNMX R73, PT, PT, R73, R40, !PT ;  /* 0x0000002849497248 */ /* 0x000fe40007fe0100 */
[----:B------:R-:W1:Y:S01]  /*7c10*/  LDS R40, [R59+0x1d40] ;  /* 0x001d40003b287984 */ /* 0x000e620000000800 */
[----:B------:R-:W-:-:S02]  /*7c20*/  VIMNMX R80, PT, PT, R80, R79, !PT ;  /* 0x0000004f50507248 */ /* 0x000fc40007fe0100 */
[----:B------:R-:W-:Y:S01]  /*7c30*/  VIMNMX R28, PT, PT, R28, R51, !PT ;  /* 0x000000331c1c7248 */ /* 0x000fe20007fe0100 */
[----:B------:R-:W-:Y:S01]  /*7c40*/  IMAD R51, R75, R24, RZ ;  /* 0x000000184b337224 */ /* 0x000fe200078e02ff */
[----:B------:R-:W-:Y:S01]  /*7c50*/  VIMNMX R83, PT, PT, R83, R48, !PT ;  /* 0x0000003053537248 */ /* 0x000fe20007fe0100 */
[----:B------:R-:W-:Y:S02]  /*7c60*/  IMAD R24, R77, R24, RZ ;  /* 0x000000184d187224 */ /* 0x000fe400078e02ff */
[-C--:B--2---:R-:W-:Y:S01]  /*7c70*/  IMAD R79, R49, R16.reuse, RZ ;  /* 0x00000010314f7224 */ /* 0x084fe200078e02ff */
[----:B------:R-:W-:Y:S01]  /*7c80*/  VIMNMX R78, PT, PT, R78, R51, !PT ;  /* 0x000000334e4e7248 */ /* 0x000fe20007fe0100 */
[----:B------:R-:W-:Y:S01]  /*7c90*/  IMAD R51, R69, R16, RZ ;  /* 0x0000001045337224 */ /* 0x000fe200078e02ff */
[----:B------:R-:W-:Y:S02]  /*7ca0*/  VIMNMX R45, PT, PT, R45, R24, !PT ;  /* 0x000000182d2d7248 */ /* 0x000fe40007fe0100 */
[----:B------:R-:W2:Y:S01]  /*7cb0*/  LDS R24, [R59+0x1d80] ;  /* 0x001d80003b187984 */ /* 0x000ea20000000800 */
[----:B------:R-:W-:Y:S01]  /*7cc0*/  VIMNMX R30, PT, PT, R30, R79, !PT ;  /* 0x0000004f1e1e7248 */ /* 0x000fe20007fe0100 */
[-C--:B------:R-:W-:Y:S01]  /*7cd0*/  IMAD R79, R75, R16.reuse, RZ ;  /* 0x000000104b4f7224 */ /* 0x080fe200078e02ff */
[----:B------:R-:W-:Y:S01]  /*7ce0*/  VIMNMX R84, PT, PT, R84, R51, !PT ;  /* 0x0000003354547248 */ /* 0x000fe20007fe0100 */
[----:B------:R-:W-:-:S03]  /*7cf0*/  IMAD R16, R77, R16, RZ ;  /* 0x000000104d107224 */ /* 0x000fc600078e02ff */
[----:B------:R-:W-:Y:S01]  /*7d00*/  VIMNMX R82, PT, PT, R82, R79, !PT ;  /* 0x0000004f52527248 */ /* 0x000fe20007fe0100 */
[----:B0-----:R-:W-:Y:S01]  /*7d10*/  IMAD R49, R49, R20, RZ ;  /* 0x0000001431317224 */ /* 0x001fe200078e02ff */
[----:B------:R-:W-:Y:S01]  /*7d20*/  VIMNMX R31, PT, PT, R31, R16, !PT ;  /* 0x000000101f1f7248 */ /* 0x000fe20007fe0100 */
[-C--:B------:R-:W-:Y:S01]  /*7d30*/  IMAD R69, R69, R20.reuse, RZ ;  /* 0x0000001445457224 */ /* 0x080fe200078e02ff */
[----:B------:R-:W0:Y:S01]  /*7d40*/  LDS R16, [R59+0x1dc0] ;  /* 0x001dc0003b107984 */ /* 0x000e220000000800 */
[-C--:B------:R-:W-:Y:S01]  /*7d50*/  IMAD R48, R75, R20.reuse, RZ ;  /* 0x000000144b307224 */ /* 0x080fe200078e02ff */
[----:B------:R-:W-:Y:S01]  /*7d60*/  VIMNMX R46, PT, PT, R46, R49, !PT ;  /* 0x000000312e2e7248 */ /* 0x000fe20007fe0100 */
[----:B------:R-:W-:Y:S01]  /*7d70*/  IMAD R20, R77, R20, RZ ;  /* 0x000000144d147224 */ /* 0x000fe200078e02ff */
[----:B------:R-:W-:Y:S01]  /*7d80*/  VIMNMX R50, PT, PT, R50, R69, !PT ;  /* 0x0000004532327248 */ /* 0x000fe20007fe0100 */
[C---:B---3--:R-:W-:Y:S01]  /*7d90*/  IMAD R49, R36.reuse, R33, RZ ;  /* 0x0000002124317224 */ /* 0x048fe200078e02ff */
[----:B------:R-:W-:Y:S01]  /*7da0*/  VIMNMX R85, PT, PT, R85, R48, !PT ;  /* 0x0000003055557248 */ /* 0x000fe20007fe0100 */
[C---:B------:R-:W-:Y:S01]  /*7db0*/  IMAD R51, R36.reuse, R37, RZ ;  /* 0x0000002524337224 */ /* 0x040fe200078e02ff */
        /* <DEDUP_REMOVED lines=8> */
[----:B-1----:R-:W-:Y:S01]  /*7e40*/  IMAD R51, R40, R33, RZ ;  /* 0x0000002128337224 */ /* 0x002fe200078e02ff */
[----:B------:R-:W-:Y:S01]  /*7e50*/  VIMNMX R28, PT, PT, R28, R75, !PT ;  /* 0x0000004b1c1c7248 */ /* 0x000fe20007fe0100 */
[----:B------:R-:W-:-:S02]  /*7e60*/  IMAD R69, R40, R37, RZ ;  /* 0x0000002528457224 */ /* 0x000fc400078e02ff */
[----:B------:R-:W-:Y:S01]  /*7e70*/  IMAD R75, R36, R17, RZ ;  /* 0x00000011244b7224 */ /* 0x000fe200078e02ff */
[----:B------:R-:W-:Y:S01]  /*7e80*/  VIMNMX R74, PT, PT, R74, R51, !PT ;  /* 0x000000334a4a7248 */ /* 0x000fe20007fe0100 */
[----:B------:R-:W-:Y:S01]  /*7e90*/  IMAD R36, R40, R41, RZ ;  /* 0x0000002928247224 */ /* 0x000fe200078e02ff */
[----:B------:R-:W-:Y:S01]  /*7ea0*/  VIMNMX R72, PT, PT, R72, R69, !PT ;  /* 0x0000004548487248 */ /* 0x000fe20007fe0100 */
[----:B------:R-:W1:Y:S01]  /*7eb0*/  LDS R51, [R59+0x1e40] ;  /* 0x001e40003b337984 */ /* 0x000e620000000800 */
[----:B------:R-:W-:Y:S01]  /*7ec0*/  VIMNMX R20, PT, PT, R30, R75, !PT ;  /* 0x0000004b1e147248 */ /* 0x000fe20007fe0100 */
[C---:B------:R-:W-:Y:S01]  /*7ed0*/  IMAD R75, R40.reuse, R17, RZ ;  /* 0x00000011284b7224 */ /* 0x040fe200078e02ff */
[----:B------:R-:W-:Y:S01]  /*7ee0*/  VIMNMX R81, PT, PT, R81, R36, !PT ;  /* 0x0000002451517248 */ /* 0x000fe20007fe0100 */
        /* <DEDUP_REMOVED lines=13> */
[----:B0-----:R-:W-:Y:S01]  /*7fc0*/  IMAD R48, R16, R17, RZ ;  /* 0x0000001110307224 */ /* 0x001fe200078e02ff */
[----:B------:R-:W-:Y:S01]  /*7fd0*/  VIMNMX R71, PT, PT, R71, R40, !PT ;  /* 0x0000002847477248 */ /* 0x000fe20007fe0100 */
[----:B------:R-:W0:Y:S01]  /*7fe0*/  LDS R17, [R59+0x1ec0] ;  /* 0x001ec0003b117984 */ /* 0x000e220000000800 */
        /* <DEDUP_REMOVED lines=20> */
[-C--:B-1----:R-:W-:Y:S01]  /*8130*/  IMAD R24, R51, R42.reuse, RZ ;  /* 0x0000002a33187224 */ /* 0x082fe200078e02ff */
[----:B------:R-:W1:Y:S01]  /*8140*/  LDS R16, [R59+0x1f00] ;  /* 0x001f00003b107984 */ /* 0x000e620000000800 */
[----:B------:R-:W-:Y:S01]  /*8150*/  VIMNMX R25, PT, PT, R20, R25, !PT ;  /* 0x0000001914197248 */ /* 0x000fe20007fe0100 */
[C---:B------:R-:W-:Y:S01]  /*8160*/  IMAD R33, R49.reuse, R42, RZ ;  /* 0x0000002a31217224 */ /* 0x040fe200078e02ff */
[----:B------:R-:W-:Y:S01]  /*8170*/  VIMNMX R76, PT, PT, R76, R21, !PT ;  /* 0x000000154c4c7248 */ /* 0x000fe20007fe0100 */
[----:B------:R-:W3:Y:S01]  /*8180*/  LDS R20, [R59+0x1f40] ;  /* 0x001f40003b147984 */ /* 0x000ee20000000800 */
[----:B------:R-:W-:Y:S01]  /*8190*/  IMAD R21, R49, R26, RZ ;  /* 0x0000001a31157224 */ /* 0x000fe200078e02ff */
[----:B------:R-:W-:Y:S01]  /*81a0*/  VIMNMX R81, PT, PT, R81, R24, !PT ;  /* 0x0000001851517248 */ /* 0x000fe20007fe0100 */
[C---:B------:R-:W-:Y:S01]  /*81b0*/  IMAD R37, R51.reuse, R38, RZ ;  /* 0x0000002633257224 */ /* 0x040fe200078e02ff */
[----:B------:R-:W4:Y:S01]  /*81c0*/  LDS R24, [R59+0x1f80] ;  /* 0x001f80003b187984 */ /* 0x000f220000000800 */
        /* <DEDUP_REMOVED lines=9> */
[----:B--2---:R-:W-:Y:S01]  /*8260*/  IMAD R28, R69, R38, RZ ;  /* 0x00000026451c7224 */ /* 0x004fe200078e02ff */
[----:B------:R-:W-:Y:S01]  /*8270*/  VIMNMX R84, PT, PT, R84, R37, !PT ;  /* 0x0000002554547248 */ /* 0x000fe20007fe0100 */
[-C--:B------:R-:W-:Y:S01]  /*8280*/  IMAD R51, R51, R22.reuse, RZ ;  /* 0x0000001633337224 */ /* 0x080fe200078e02ff */
        /* <DEDUP_REMOVED lines=8> */
[----:B------:R-:W-:-:S02]  /*8310*/  IMAD R37, R69, R26, RZ ;  /* 0x0000001a45257224 */ /* 0x000fc400078e02ff */
        /* <DEDUP_REMOVED lines=21> */
[----:B------:R-:W1:Y:S01]  /*8470*/  LDC R26, c[0x0][0x39c] ;  /* 0x0000e700ff1a7b82 */ /* 0x000e620000000800 */
        /* <DEDUP_REMOVED lines=41> */
[C---:B-1----:R-:W-:Y:S01]  /*8710*/  IMAD R0, R26.reuse, 0x20, R0 ;  /* 0x000000201a007824 */ /* 0x042fe200078e0200 */
[----:B------:R-:W-:Y:S01]  /*8720*/  VIMNMX R43, PT, PT, R45, R20, !PT ;  /* 0x000000142d2b7248 */ /* 0x000fe20007fe0100 */
[C---:B------:R-:W-:Y:S01]  /*8730*/  IMAD R4, R26.reuse, 0x20, R4 ;  /* 0x000000201a047824 */ /* 0x040fe200078e0204 */
[----:B------:R-:W-:Y:S01]  /*8740*/  VIMNMX R39, PT, PT, R17, R24, !PT ;  /* 0x0000001811277248 */ /* 0x000fe20007fe0100 */
[----:B------:R-:W-:Y:S01]  /*8750*/  IMAD R5, R26, 0x20, R5 ;  /* 0x000000201a057824 */ /* 0x000fe200078e0205 */
[----:B------:R-:W-:Y:S01]  /*8760*/  VIMNMX R35, PT, PT, R18, R23, !PT ;  /* 0x0000001712237248 */ /* 0x000fe20007fe0100 */
[C---:B------:R-:W-:Y:S01]  /*8770*/  IMAD R6, R26.reuse, 0x20, R6 ;  /* 0x000000201a067824 */ /* 0x040fe200078e0206 */
[C---:B------:R-:W-:Y:S01]  /*8780*/  LEA R3, R26.reuse, R3, 0x5 ;  /* 0x000000031a037211 */ /* 0x040fe200078e28ff */
[----:B------:R-:W-:-:S02]  /*8790*/  IMAD R7, R26, 0x20, R7 ;  /* 0x000000201a077824 */ /* 0x000fc400078e0207 */
[C---:B------:R-:W-:Y:S02]  /*87a0*/  IMAD R8, R26.reuse, 0x20, R8 ;  /* 0x000000201a087824 */ /* 0x040fe400078e0208 */
[----:B------:R-:W-:Y:S01]  /*87b0*/  IMAD R9, R26, 0x20, R9 ;  /* 0x000000201a097824 */ /* 0x000fe200078e0209 */
[----:B------:R-:W-:Y:S06]  /*87c0*/  BAR.SYNC.DEFER_BLOCKING 0x0 ;  /* 0x0000000000007b1d */ /* 0x000fec0000010000 */
[----:B------:R-:W-:Y:S05]  /*87d0*/  BRA.U !UP0, `(.L_x_225) ;  /* 0xffffff7d08847547 */ /* 0x000fea000b83ffff */
.L_x_147:
[----:B------:R-:W0:Y:S01]  /*87e0*/  S2R R4, SR_CTAID.Y ;  /* 0x0000000000047919 */ /* 0x000e220000002600 */
[----:B------:R-:W1:Y:S01]  /*87f0*/  LDCU UR4, c[0x0][0x370] ;  /* 0x00006e00ff0477ac */ /* 0x000e620008000800 */
[----:B------:R-:W4:Y:S01]  /*8800*/  LDC R0, c[0x0][0x39c] ;  /* 0x0000e700ff007b82 */ /* 0x000f220000000800 */
[----:B------:R-:W5:Y:S01]  /*8810*/  S2R R5, SR_TID.Y ;  /* 0x0000000000057919 */ /* 0x000f620000002200 */
[----:B------:R-:W2:Y:S01]  /*8820*/  LDCU UR5, c[0x0][0x374] ;  /* 0x00006e80ff0577ac */ /* 0x000ea20008000800 */
[----:B------:R-:W3:Y:S05]  /*8830*/  S2R R7, SR_TID.X ;  /* 0x0000000000077919 */ /* 0x000eea0000002100 */
[----:B------:R-:W4:Y:S01]  /*8840*/  LDC.64 R2, c[0x0][0x390] ;  /* 0x0000e400ff027b82 */ /* 0x000f220000000a00 */
[----:B------:R-:W3:Y:S01]  /*8850*/  S2R R6, SR_CTAID.X ;  /* 0x0000000000067919 */ /* 0x000ee20000002500 */
[----:B-1----:R-:W-:-:S02]  /*8860*/  UIADD3 UR4, UPT, UPT, UR4, -0x1, URZ ;  /* 0xffffffff04047890 */ /* 0x002fc4000fffe0ff */
[----:B--2---:R-:W-:-:S06]  /*8870*/  UIADD3 UR5, UPT, UPT, UR5, -0x1, URZ ;  /* 0xffffffff05057890 */ /* 0x004fcc000fffe0ff */
[C---:B0-----:R-:W-:Y:S01]  /*8880*/  ISETP.NE.AND P0, PT, R4.reuse, UR5, PT ;  /* 0x0000000504007c0c */ /* 0x041fe2000bf05270 */
[----:B-----5:R-:W-:Y:S01]  /*8890*/  IMAD R4, R4, 0x60, R5 ;  /* 0x0000006004047824 */ /* 0x020fe200078e0205 */
[C---:B---3--:R-:W-:Y:S02]  /*88a0*/  LEA R5, R6.reuse, R7, 0x6 ;  /* 0x0000000706057211 */ /* 0x048fe400078e30ff */
[----:B------:R-:W-:-:S03]  /*88b0*/  ISETP.EQ.OR P0, PT, R6, UR4, !P0 ;  /* 0x0000000406007c0c */ /* 0x000fc6000c702670 */
[----:B----4-:R-:W-:-:S04]  /*88c0*/  IMAD R13, R4, R0, R5 ;  /* 0x00000000040d7224 */ /* 0x010fc800078e0205 */
[----:B------:R-:W-:-:S06]  /*88d0*/  IMAD.WIDE R14, R13, 0x4, R2 ;  /* 0x000000040d0e7825 */ /* 0x000fcc00078e0202 */
[----:B------:R-:W2:Y:S02]  /*88e0*/  @!P0 LDG.E R6, desc[UR8][R14.64] ;  /* 0x000000080e068981 */ /* 0x000ea4000c1e1900 */
[----:B--2---:R-:W-:-:S05]  /*88f0*/  @!P0 VIMNMX R7, PT, PT, R6, R31, !PT ;  /* 0x0000001f06078248 */ /* 0x004fca0007fe0100 */
[----:B------:R0:W-:Y:S01]  /*8900*/  @!P0 STG.E desc[UR8][R14.64], R7 ;  /* 0x000000070e008986 */ /* 0x0001e2000c101908 */
[----:B------:R-:W-:Y:S05]  /*8910*/  @!P0 BRA `(.L_x_226) ;  /* 0x0000000000248947 */ /* 0x000fea0003800000 */
[----:B------:R-:W1:Y:S01]  /*8920*/  LDCU UR4, c[0x0][0x398] ;  /* 0x00007300ff0477ac */ /* 0x000e620008000800 */
[----:B------:R-:W-:Y:S01]  /*8930*/  ISETP.GE.AND P1, PT, R5, R0, PT ;  /* 0x000000000500720c */ /* 0x000fe20003f26270 */
[----:B------:R-:W-:Y:S03]  /*8940*/  BSSY.RECONVERGENT B0, `(.L_x_226) ;  /* 0x0000006000007945 */ /* 0x000fe60003800200 */
[----:B-1----:R-:W-:-:S13]  /*8950*/  ISETP.GE.OR P1, PT, R4, UR4, P1 ;  /* 0x0000000404007c0c */ /* 0x002fda0008f26670 */
[----:B------:R-:W-:Y:S05]  /*8960*/  @P1 BRA `(.L_x_227) ;  /* 0x00000000000c1947 */ /* 0x000fea0003800000 */
[----:B------:R-:W2:Y:S02]  /*8970*/  LDG.E R6, desc[UR8][R14.64] ;  /* 0x000000080e067981 */ /* 0x000ea4000c1e1900 */
[----:B--2---:R-:W-:-:S05]  /*8980*/  VIMNMX R31, PT, PT, R31, R6, !PT ;  /* 0x000000061f1f7248 */ /* 0x004fca0007fe0100 */
[----:B------:R1:W-:Y:S02]  /*8990*/  STG.E desc[UR8][R14.64], R31 ;  /* 0x0000001f0e007986 */ /* 0x0003e4000c101908 */
.L_x_227:
[----:B------:R-:W-:Y:S05]  /*89a0*/  BSYNC.RECONVERGENT B0 ;  /* 0x0000000000007941 */ /* 0x000fea0003800200 */
.L_x_226:
[----:B0-----:R-:W-:Y:S01]  /*89b0*/  VIADD R7, R5, 0x10 ;  /* 0x0000001005077836 */ /* 0x001fe20000000000 */
[----:B------:R-:W-:Y:S06]  /*89c0*/  @P0 BRA `(.L_x_228) ;  /* 0x0000000000100947 */ /* 0x000fec0003800000 */
[----:B------:R-:W2:Y:S02]  /*89d0*/  LDG.E R9, desc[UR8][R14.64+0x40] ;  /* 0x000040080e097981 */ /* 0x000ea4000c1e1900 */
[----:B--2---:R-:W-:-:S05]  /*89e0*/  VIMNMX R9, PT, PT, R9, R30, !PT ;  /* 0x0000001e09097248 */ /* 0x004fca0007fe0100 */
[----:B------:R2:W-:Y:S01]  /*89f0*/  STG.E desc[UR8][R14.64+0x40], R9 ;  /* 0x000040090e007986 */ /* 0x0005e2000c101908 */
[----:B------:R-:W-:Y:S05]  /*8a00*/  BRA `(.L_x_229) ;  /* 0x0000000000247947 */ /* 0x000fea0003800000 */
.L_x_228:
[----:B------:R-:W0:Y:S01]  /*8a10*/  LDCU UR4, c[0x0][0x398] ;  /* 0x00007300ff0477ac */ /* 0x000e220008000800 */
[----:B------:R-:W-:Y:S01]  /*8a20*/  ISETP.GE.AND P1, PT, R7, R0, PT ;  /* 0x000000000700720c */ /* 0x000fe20003f26270 */
[----:B------:R-:W-:Y:S03]  /*8a30*/  BSSY.RECONVERGENT B0, `(.L_x_229) ;  /* 0x0000006000007945 */ /* 0x000fe60003800200 */
[----:B0-----:R-:W-:-:S13]  /*8a40*/  ISETP.GE.OR P1, PT, R4, UR4, P1 ;  /* 0x0000000404007c0c */ /* 0x001fda0008f26670 */
[----:B------:R-:W-:Y:S05]  /*8a50*/  @P1 BRA `(.L_x_230) ;  /* 0x00000000000c1947 */ /* 0x000fea0003800000 */
[----:B------:R-:W2:Y:S02]  /*8a60*/  LDG.E R9, desc[UR8][R14.64+0x40] ;  /* 0x000040080e097981 */ /* 0x000ea4000c1e1900 */
[----:B--2---:R-:W-:-:S05]  /*8a70*/  VIMNMX R9, PT, PT, R30, R9, !PT ;  /* 0x000000091e097248 */ /* 0x004fca0007fe0100 */
[----:B------:R0:W-:Y:S02]  /*8a80*/  STG.E desc[UR8][R14.64+0x40], R9 ;  /* 0x000040090e007986 */ /* 0x0001e4000c101908 */
.L_x_230:
[----:B------:R-:W-:Y:S05]  /*8a90*/  BSYNC.RECONVERGENT B0 ;  /* 0x0000000000007941 */ /* 0x000fea0003800200 */
.L_x_229:
[----:B0-2---:R-:W-:Y:S01]  /*8aa0*/  VIADD R9, R5, 0x20 ;  /* 0x0000002005097836 */ /* 0x005fe20000000000 */
[----:B------:R-:W-:Y:S06]  /*8ab0*/  @P0 BRA `(.L_x_231) ;  /* 0x0000000000100947 */ /* 0x000fec0003800000 */
[----:B------:R-:W2:Y:S02]  /*8ac0*/  LDG.E R6, desc[UR8][R14.64+0x80] ;  /* 0x000080080e067981 */ /* 0x000ea4000c1e1900 */
[----:B--2---:R-:W-:-:S05]  /*8ad0*/  VIMNMX R29, PT, PT, R6, R29, !PT ;  /* 0x0000001d061d7248 */ /* 0x004fca0007fe0100 */
[----:B------:R0:W-:Y:S01]  /*8ae0*/  STG.E desc[UR8][R14.64+0x80], R29 ;  /* 0x0000801d0e007986 */ /* 0x0001e2000c101908 */
[----:B------:R-:W-:Y:S05]  /*8af0*/  BRA `(.L_x_232) ;  /* 0x0000000000247947 */ /* 0x000fea0003800000 */
.L_x_231:
        /* <DEDUP_REMOVED lines=8> */
.L_x_233:
[----:B------:R-:W-:Y:S05]  /*8b80*/  BSYNC.RECONVERGENT B0 ;  /* 0x0000000000007941 */ /* 0x000fea0003800200 */
.L_x_232:
[----:B------:R-:W-:Y:S01]  /*8b90*/  VIADD R11, R5, 0x30 ;  /* 0x00000030050b7836 */ /* 0x000fe20000000000 */
[----:B------:R-:W-:Y:S06]  /*8ba0*/  @P0 BRA `(.L_x_234) ;  /* 0x0000000000100947 */ /* 0x000fec0003800000 */
[----:B------:R-:W2:Y:S02]  /*8bb0*/  LDG.E R6, desc[UR8][R14.64+0xc0] ;  /* 0x0000c0080e067981 */ /* 0x000ea4000c1e1900 */
[----:B--2---:R-:W-:-:S05]  /*8bc0*/  VIMNMX R75, PT, PT, R6, R75, !PT ;  /* 0x0000004b064b7248 */ /* 0x004fca0007fe0100 */
[----:B------:R3:W-:Y:S01]  /*8bd0*/  STG.E desc[UR8][R14.64+0xc0], R75 ;  /* 0x0000c04b0e007986 */ /* 0x0007e2000c101908 */
[----:B------:R-:W-:Y:S05]  /*8be0*/  BRA `(.L_x_235) ;  /* 0x0000000000247947 */ /* 0x000fea0003800000 */
.L_x_234:
[----:B------:R-:W2:Y:S01]  /*8bf0*/  LDCU UR4, c[0x0][0x398] ;  /* 0x00007300ff0477ac */ /* 0x000ea20008000800 */
[----:B------:R-:W-:Y:S01]  /*8c00*/  ISETP.GE.AND P1, PT, R11, R0, PT ;  /* 0x000000000b00720c */ /* 0x000fe20003f26270 */
[----:B------:R-:W-:Y:S03]  /*8c10*/  BSSY.RECONVERGENT B0, `(.L_x_235) ;  /* 0x0000006000007945 */ /* 0x000fe60003800200 */
[----:B--2---:R-:W-:-:S13]  /*8c20*/  ISETP.GE.OR P1, PT, R4, UR4, P1 ;  /* 0x0000000404007c0c */ /* 0x004fda0008f26670 */
[----:B------:R-:W-:Y:S05]  /*8c30*/  @P1 BRA `(.L_x_236) ;  /* 0x00000000000c1947 */ /* 0x000fea0003800000 */
[----:B------:R-:W2:Y:S02]  /*8c40*/  LDG.E R6, desc[UR8][R14.64+0xc0] ;  /* 0x0000c0080e067981 */ /* 0x000ea4000c1e1900 */
[----:B--2---:R-:W-:-:S05]  /*8c50*/  VIMNMX R75, PT, PT, R75, R6, !PT ;  /* 0x000000064b4b7248 */ /* 0x004fca0007fe0100 */
[----:B------:R2:W-:Y:S02]  /*8c60*/  STG.E desc[UR8][R14.64+0xc0], R75 ;  /* 0x0000c04b0e007986 */ /* 0x0005e4000c101908 */
.L_x_236:
[----:B------:R-:W-:Y:S05]  /*8c70*/  BSYNC.RECONVERGENT B0 ;  /* 0x0000000000007941 */ /* 0x000fea0003800200 */
.L_x_235:
[----:B0123--:R-:W-:Y:S02]  /*8c80*/  IMAD R15, R0, 0x10, R13 ;  /* 0x00000010000f7824 */ /* 0x00ffe400078e020d */
[----:B------:R-:W-:Y:S02]  /*8c90*/  VIADD R8, R4, 0x10 ;  /* 0x0000001004087836 */ /* 0x000fe40000000000 */
[----:B------:R-:W-:Y:S01]  /*8ca0*/  IMAD.WIDE R14, R15, 0x4, R2 ;  /* 0x000000040f0e7825 */ /* 0x000fe200078e0202 */
[----:B------:R-:W-:Y:S06]  /*8cb0*/  @P0 BRA `(.L_x_237) ;  /* 0x0000000000100947 */ /* 0x000fec0003800000 */
[----:B------:R-:W2:Y:S02]  /*8cc0*/  LDG.E R17, desc[UR8][R14.64] ;  /* 0x000000080e117981 */ /* 0x000ea4000c1e1900 */
[----:B--2---:R-:W-:-:S05]  /*8cd0*/  VIMNMX R17, PT, PT, R17, R28, !PT ;  /* 0x0000001c11117248 */ /* 0x004fca0007fe0100 */
[----:B------:R0:W-:Y:S01]  /*8ce0*/  STG.E desc[UR8][R14.64], R17 ;  /* 0x000000110e007986 */ /* 0x0001e2000c101908 */
[----:B------:R-:W-:Y:S05]  /*8cf0*/  BRA `(.L_x_238) ;  /* 0x0000000000247947 */ /* 0x000fea0003800000 */
.L_x_237:
        /* <DEDUP_REMOVED lines=8> */
.L_x_239:
[----:B------:R-:W-:Y:S05]  /*8d80*/  BSYNC.RECONVERGENT B0 ;  /* 0x0000000000007941 */ /* 0x000fea0003800200 */
.L_x_238:
[----:B------:R-:W-:Y:S05]  /*8d90*/  @P0 BRA `(.L_x_240) ;  /* 0x0000000000100947 */ /* 0x000fea0003800000 */
[----:B0-----:R-:W2:Y:S02]  /*8da0*/  LDG.E R17, desc[UR8][R14.64+0x40] ;  /* 0x000040080e117981 */ /* 0x001ea4000c1e1900 */
[----:B--2---:R-:W-:-:S05]  /*8db0*/  VIMNMX R17, PT, PT, R17, R72, !PT ;  /* 0x0000004811117248 */ /* 0x004fca0007fe0100 */
[----:B------:R2:W-:Y:S01]  /*8dc0*/  STG.E desc[UR8][R14.64+0x40], R17 ;  /* 0x000040110e007986 */ /* 0x0005e2000c101908 */
[----:B------:R-:W-:Y:S05]  /*8dd0*/  BRA `(.L_x_241) ;  /* 0x0000000000247947 */ /* 0x000fea0003800000 */
.L_x_240:
[----:B------:R-:W1:Y:S01]  /*8de0*/  LDCU UR4, c[0x0][0x398] ;  /* 0x00007300ff0477ac */ /* 0x000e620008000800 */
[----:B------:R-:W-:Y:S01]  /*8df0*/  ISETP.GE.AND P1, PT, R7, R0, PT ;  /* 0x000000000700720c */ /* 0x000fe20003f26270 */
[----:B------:R-:W-:Y:S03]  /*8e00*/  BSSY.RECONVERGENT B0, `(.L_x_241) ;  /* 0x0000006000007945 */ /* 0x000fe60003800200 */
[----:B-1----:R-:W-:-:S13]  /*8e10*/  ISETP.GE.OR P1, PT, R8, UR4, P1 ;  /* 0x0000000408007c0c */ /* 0x002fda0008f26670 */
[----:B------:R-:W-:Y:S05]  /*8e20*/  @P1 BRA `(.L_x_242) ;  /* 0x00000000000c1947 */ /* 0x000fea0003800000 */
[----:B0-----:R-:W2:Y:S02]  /*8e30*/  LDG.E R17, desc[UR8][R14.64+0x40] ;  /* 0x000040080e117981 */ /* 0x001ea4000c1e1900 */
[----:B--2---:R-:W-:-:S05]  /*8e40*/  VIMNMX R17, PT, PT, R72, R17, !PT ;  /* 0x0000001148117248 */ /* 0x004fca0007fe0100 */
[----:B------:R1:W-:Y:S02]  /*8e50*/  STG.E desc[UR8][R14.64+0x40], R17 ;  /* 0x000040110e007986 */ /* 0x0003e4000c101908 */
.L_x_242:
[----:B------:R-:W-:Y:S05]  /*8e60*/  BSYNC.RECONVERGENT B0 ;  /* 0x0000000000007941 */ /* 0x000fea0003800200 */
.L_x_241:
[----:B------:R-:W-:Y:S05]  /*8e70*/  @P0 BRA `(.L_x_243) ;  /* 0x0000000000100947 */ /* 0x000fea0003800000 */
[----:B------:R-:W3:Y:S02]  /*8e80*/  LDG.E R6, desc[UR8][R14.64+0x80] ;  /* 0x000080080e067981 */ /* 0x000ee4000c1e1900 */
[----:B---3--:R-:W-:-:S05]  /*8e90*/  VIMNMX R71, PT, PT, R6, R71, !PT ;  /* 0x0000004706477248 */ /* 0x008fca0007fe0100 */
[----:B------:R3:W-:Y:S01]  /*8ea0*/  STG.E desc[UR8][R14.64+0x80], R71 ;  /* 0x000080470e007986 */ /* 0x0007e2000c101908 */
[----:B------:R-:W-:Y:S05]  /*8eb0*/  BRA `(.L_x_244) ;  /* 0x0000000000247947 */ /* 0x000fea0003800000 */
.L_x_243:
[----:B------:R-:W3:Y:S01]  /*8ec0*/  LDCU UR4, c[0x0][0x398] ;  /* 0x00007300ff0477ac */ /* 0x000ee20008000800 */
[----:B------:R-:W-:Y:S01]  /*8ed0*/  ISETP.GE.AND P1, PT, R9, R0, PT ;  /* 0x000000000900720c */ /* 0x000fe20003f26270 */
[----:B------:R-:W-:Y:S03]  /*8ee0*/  BSSY.RECONVERGENT B0, `(.L_x_244) ;  /* 0x0000006000007945 */ /* 0x000fe60003800200 */
[----:B---3--:R-:W-:-:S13]  /*8ef0*/  ISETP.GE.OR P1, PT, R8, UR4, P1 ;  /* 0x0000000408007c0c */ /* 0x008fda0008f26670 */
[----:B------:R-:W-:Y:S05]  /*8f00*/  @P1 BRA `(.L_x_245) ;  /* 0x00000000000c1947 */ /* 0x000fea0003800000 */
[----:B------:R-:W3:Y:S02]  /*8f10*/  LDG.E R6, desc[UR8][R14.64+0x80] ;  /* 0x000080080e067981 */ /* 0x000ee4000c1e1900 */
[----:B---3--:R-:W-:-:S05]  /*8f20*/  VIMNMX R71, PT, PT, R71, R6, !PT ;  /* 0x0000000647477248 */ /* 0x008fca0007fe0100 */
[----:B------:R3:W-:Y:S02]  /*8f30*/  STG.E desc[UR8][R14.64+0x80], R71 ;  /* 0x000080470e007986 */ /* 0x0007e4000c101908 */
.L_x_245:
[----:B------:R-:W-:Y:S05]  /*8f40*/  BSYNC.RECONVERGENT B0 ;  /* 0x0000000000007941 */ /* 0x000fea0003800200 */
.L_x_244:
[----:B------:R-:W-:Y:S05]  /*8f50*/  @P0 BRA `(.L_x_246) ;  /* 0x0000000000100947 */ /* 0x000fea0003800000 */
[----:B012---:R-:W2:Y:S02]  /*8f60*/  LDG.E R17, desc[UR8][R14.64+0xc0] ;  /* 0x0000c0080e117981 */ /* 0x007ea4000c1e1900 */
[----:B--2---:R-:W-:-:S05]  /*8f70*/  VIMNMX R17, PT, PT, R17, R74, !PT ;  /* 0x0000004a11117248 */ /* 0x004fca0007fe0100 */
[----:B------:R0:W-:Y:S01]  /*8f80*/  STG.E desc[UR8][R14.64+0xc0], R17 ;  /* 0x0000c0110e007986 */ /* 0x0001e2000c101908 */
[----:B------:R-:W-:Y:S05]  /*8f90*/  BRA `(.L_x_247) ;  /* 0x0000000000247947 */ /* 0x000fea0003800000 */
.L_x_246:
[----:B------:R-:W4:Y:S01]  /*8fa0*/  LDCU UR4, c[0x0][0x398] ;  /* 0x00007300ff0477ac */ /* 0x000f220008000800 */
[----:B------:R-:W-:Y:S01]  /*8fb0*/  ISETP.GE.AND P1, PT, R11, R0, PT ;  /* 0x000000000b00720c */ /* 0x000fe20003f26270 */
[----:B------:R-:W-:Y:S03]  /*8fc0*/  BSSY.RECONVERGENT B0, `(.L_x_247) ;  /* 0x0000006000007945 */ /* 0x000fe60003800200 */
[----:B----4-:R-:W-:-:S13]  /*8fd0*/  ISETP.GE.OR P1, PT, R8, UR4, P1 ;  /* 0x0000000408007c0c */ /* 0x010fda0008f26670 */
[----:B------:R-:W-:Y:S05]  /*8fe0*/  @P1 BRA `(.L_x_248) ;  /* 0x00000000000c1947 */ /* 0x000fea0003800000 */
[----:B012---:R-:W2:Y:S02]  /*8ff0*/  LDG.E R17, desc[UR8][R14.64+0xc0] ;  /* 0x0000c0080e117981 */ /* 0x007ea4000c1e1900 */
[----:B--2---:R-:W-:-:S05]  /*9000*/  VIMNMX R17, PT, PT, R74, R17, !PT ;  /* 0x000000114a117248 */ /* 0x004fca0007fe0100 */
[----:B------:R4:W-:Y:S02]  /*9010*/  STG.E desc[UR8][R14.64+0xc0], R17 ;  /* 0x0000c0110e007986 */ /* 0x0009e4000c101908 */
.L_x_248:
[----:B------:R-:W-:Y:S05]  /*9020*/  BSYNC.RECONVERGENT B0 ;  /* 0x0000000000007941 */ /* 0x000fea0003800200 */
.L_x_247:
[----:B012-4-:R-:W-:Y:S02]  /*9030*/  IMAD R17, R0, 0x20, R13 ;  /* 0x0000002000117824 */ /* 0x017fe400078e020d */
[----:B------:R-:W-:Y:S02]  /*9040*/  VIADD R8, R4, 0x20 ;  /* 0x0000002004087836 */ /* 0x000fe40000000000 */
[----:B---3--:R-:W-:Y:S01]  /*9050*/  IMAD.WIDE R14, R17, 0x4, R2 ;  /* 0x00000004110e7825 */ /* 0x008fe200078e0202 */
[----:B------:R-:W-:Y:S06]  /*9060*/  @P0 BRA `(.L_x_249) ;  /* 0x0000000000100947 */ /* 0x000fec0003800000 */
[----:B------:R-:W2:Y:S02]  /*9070*/  LDG.E R19, desc[UR8][R14.64] ;  /* 0x000000080e137981 */ /* 0x000ea4000c1e1900 */
[----:B--2---:R-:W-:-:S05]  /*9080*/  VIMNMX R19, PT, PT, R19, R70, !PT ;  /* 0x0000004613137248 */ /* 0x004fca0007fe0100 */
[----:B------:R0:W-:Y:S01]  /*9090*/  STG.E desc[UR8][R14.64], R19 ;  /* 0x000000130e007986 */ /* 0x0001e2000c101908 */
[----:B------:R-:W-:Y:S05]  /*90a0*/  BRA `(.L_x_250) ;  /* 0x0000000000247947 */ /* 0x000fea0003800000 */
.L_x_249:
        /* <DEDUP_REMOVED lines=8> */
.L_x_251:
[----:B------:R-:W-:Y:S05]  /*9130*/  BSYNC.RECONVERGENT B0 ;  /* 0x0000000000007941 */ /* 0x000fea0003800200 */
.L_x_250:
[----:B------:R-:W-:Y:S05]  /*9140*/  @P0 BRA `(.L_x_252) ;  /* 0x0000000000100947 */ /* 0x000fea0003800000 */
[----:B------:R-:W2:Y:S02]  /*9150*/  LDG.E R6, desc[UR8][R14.64+0x40] ;  /* 0x000040080e067981 */ /* 0x000ea4000c1e1900 */
[----:B--2---:R-:W-:-:S05]  /*9160*/  VIMNMX R69, PT, PT, R6, R69, !PT ;  /* 0x0000004506457248 */ /* 0x004fca0007fe0100 */
[----:B------:R2:W-:Y:S01]  /*9170*/  STG.E desc[UR8][R14.64+0x40], R69 ;  /* 0x000040450e007986 */ /* 0x0005e2000c101908 */
[----:B------:R-:W-:Y:S05]  /*9180*/  BRA `(.L_x_253) ;  /* 0x0000000000247947 */ /* 0x000fea0003800000 */
.L_x_252:
        /* <DEDUP_REMOVED lines=8> */
.L_x_254:
[----:B------:R-:W-:Y:S05]  /*9210*/  BSYNC.RECONVERGENT B0 ;  /* 0x0000000000007941 */ /* 0x000fea0003800200 */
.L_x_253:
[----:B------:R-:W-:Y:S05]  /*9220*/  @P0 BRA `(.L_x_255) ;  /* 0x0000000000100947 */ /* 0x000fea0003800000 */
[----:B0-----:R-:W3:Y:S02]  /*9230*/  LDG.E R19, desc[UR8][R14.64+0x80] ;  /* 0x000080080e137981 */ /* 0x001ee4000c1e1900 */
[----:B---3--:R-:W-:-:S05]  /*9240*/  VIMNMX R19, PT, PT, R19, R68, !PT ;  /* 0x0000004413137248 */ /* 0x008fca0007fe0100 */
[----:B------:R0:W-:Y:S01]  /*9250*/  STG.E desc[UR8][R14.64+0x80], R19 ;  /* 0x000080130e007986 */ /* 0x0001e2000c101908 */
[----:B------:R-:W-:Y:S05]  /*9260*/  BRA `(.L_x_256) ;  /* 0x0000000000247947 */ /* 0x000fea0003800000 */
.L_x_255:
[----:B------:R-:W3:Y:S01]  /*9270*/  LDCU UR4, c[0x0][0x398] ;  /* 0x00007300ff0477ac */ /* 0x000ee20008000800 */
[----:B------:R-:W-:Y:S01]  /*9280*/  ISETP.GE.AND P1, PT, R9, R0, PT ;  /* 0x000000000900720c */ /* 0x000fe20003f26270 */
[----:B------:R-:W-:Y:S03]  /*9290*/  BSSY.RECONVERGENT B0, `(.L_x_256) ;  /* 0x0000006000007945 */ /* 0x000fe60003800200 */
[----:B---3--:R-:W-:-:S13]  /*92a0*/  ISETP.GE.OR P1, PT, R8, UR4, P1 ;  /* 0x0000000408007c0c */ /* 0x008fda0008f26670 */
[----:B------:R-:W-:Y:S05]  /*92b0*/  @P1 BRA `(.L_x_257) ;  /* 0x00000000000c1947 */ /* 0x000fea0003800000 */
[----:B0-----:R-:W3:Y:S02]  /*92c0*/  LDG.E R19, desc[UR8][R14.64+0x80] ;  /* 0x000080080e137981 */ /* 0x001ee4000c1e1900 */
[----:B---3--:R-:W-:-:S05]  /*92d0*/  VIMNMX R19, PT, PT, R68, R19, !PT ;  /* 0x0000001344137248 */ /* 0x008fca0007fe0100 */
[----:B------:R3:W-:Y:S02]  /*92e0*/  STG.E desc[UR8][R14.64+0x80], R19 ;  /* 0x000080130e007986 */ /* 0x0007e4000c101908 */
.L_x_257:
[----:B------:R-:W-:Y:S05]  /*92f0*/  BSYNC.RECONVERGENT B0 ;  /* 0x0000000000007941 */ /* 0x000fea0003800200 */
.L_x_256:
[----:B------:R-:W-:Y:S05]  /*9300*/  @P0 BRA `(.L_x_258) ;  /* 0x0000000000100947 */ /* 0x000fea0003800000 */
[----:B------:R-:W4:Y:S02]  /*9310*/  LDG.E R6, desc[UR8][R14.64+0xc0] ;  /* 0x0000c0080e067981 */ /* 0x000f24000c1e1900 */
[----:B----4-:R-:W-:-:S05]  /*9320*/  VIMNMX R73, PT, PT, R6, R73, !PT ;  /* 0x0000004906497248 */ /* 0x010fca0007fe0100 */
[----:B------:R4:W-:Y:S01]  /*9330*/  STG.E desc[UR8][R14.64+0xc0], R73 ;  /* 0x0000c0490e007986 */ /* 0x0009e2000c101908 */
[----:B------:R-:W-:Y:S05]  /*9340*/  BRA `(.L_x_259) ;  /* 0x0000000000247947 */ /* 0x000fea0003800000 */
.L_x_258:
[----:B------:R-:W4:Y:S01]  /*9350*/  LDCU UR4, c[0x0][0x398] ;  /* 0x00007300ff0477ac */ /* 0x000f220008000800 */
[----:B------:R-:W-:Y:S01]  /*9360*/  ISETP.GE.AND P1, PT, R11, R0, PT ;  /* 0x000000000b00720c */ /* 0x000fe20003f26270 */
[----:B------:R-:W-:Y:S03]  /*9370*/  BSSY.RECONVERGENT B0, `(.L_x_259) ;  /* 0x0000006000007945 */ /* 0x000fe60003800200 */
[----:B----4-:R-:W-:-:S13]  /*9380*/  ISETP.GE.OR P1, PT, R8, UR4, P1 ;  /* 0x0000000408007c0c */ /* 0x010fda0008f26670 */
[----:B------:R-:W-:Y:S05]  /*9390*/  @P1 BRA `(.L_x_260) ;  /* 0x00000000000c1947 */ /* 0x000fea0003800000 */
[----:B------:R-:W4:Y:S02]  /*93a0*/  LDG.E R6, desc[UR8][R14.64+0xc0] ;  /* 0x0000c0080e067981 */ /* 0x000f24000c1e1900 */
[----:B----4-:R-:W-:-:S05]  /*93b0*/  VIMNMX R73, PT, PT, R73, R6, !PT ;  /* 0x0000000649497248 */ /* 0x010fca0007fe0100 */
[----:B------:R4:W-:Y:S02]  /*93c0*/  STG.E desc[UR8][R14.64+0xc0], R73 ;  /* 0x0000c0490e007986 */ /* 0x0009e4000c101908 */
.L_x_260:
[----:B------:R-:W-:Y:S05]  /*93d0*/  BSYNC.RECONVERGENT B0 ;  /* 0x0000000000007941 */ /* 0x000fea0003800200 */
.L_x_259:
[----:B01234-:R-:W-:Y:S02]  /*93e0*/  IMAD R15, R0, 0x10, R17 ;  /* 0x00000010000f7824 */ /* 0x01ffe400078e0211 */
[----:B------:R-:W-:Y:S02]  /*93f0*/  VIADD R8, R4, 0x30 ;  /* 0x0000003004087836 */ /* 0x000fe40000000000 */
[----:B------:R-:W-:Y:S01]  /*9400*/  IMAD.WIDE R14, R15, 0x4, R2 ;  /* 0x000000040f0e7825 */ /* 0x000fe200078e0202 */
[----:B------:R-:W-:Y:S06]  /*9410*/  @P0 BRA `(.L_x_261) ;  /* 0x0000000000100947 */ /* 0x000fec0003800000 */
[----:B------:R-:W2:Y:S02]  /*9420*/  LDG.E R17, desc[UR8][R14.64] ;  /* 0x000000080e117981 */ /* 0x000ea4000c1e1900 */
[----:B--2---:R-:W-:-:S05]  /*9430*/  VIMNMX R17, PT, PT, R17, R42, !PT ;  /* 0x0000002a11117248 */ /* 0x004fca0007fe0100 */
[----:B------:R0:W-:Y:S01]  /*9440*/  STG.E desc[UR8][R14.64], R17 ;  /* 0x000000110e007986 */ /* 0x0001e2000c101908 */
[----:B------:R-:W-:Y:S05]  /*9450*/  BRA `(.L_x_262) ;  /* 0x0000000000247947 */ /* 0x000fea0003800000 */
.L_x_261:
        /* <DEDUP_REMOVED lines=8> */
.L_x_263:
[----:B------:R-:W-:Y:S05]  /*94e0*/  BSYNC.RECONVERGENT B0 ;  /* 0x0000000000007941 */ /* 0x000fea0003800200 */
.L_x_262:
[----:B------:R-:W-:Y:S05]  /*94f0*/  @P0 BRA `(.L_x_264) ;  /* 0x0000000000100947 */ /* 0x000fea0003800000 */
[----:B------:R-:W2:Y:S02]  /*9500*/  LDG.E R6, desc[UR8][R14.64+0x40] ;  /* 0x000040080e067981 */ /* 0x000ea4000c1e1900 */
[----:B--2---:R-:W-:-:S05]  /*9510*/  VIMNMX R41, PT, PT, R6, R41, !PT ;  /* 0x0000002906297248 */ /* 0x004fca0007fe0100 */
[----:B------:R2:W-:Y:S01]  /*9520*/  STG.E desc[UR8][R14.64+0x40], R41 ;  /* 0x000040290e007986 */ /* 0x0005e2000c101908 */
[----:B------:R-:W-:Y:S05]  /*9530*/  BRA `(.L_x_265) ;  /* 0x0000000000247947 */ /* 0x000fea0003800000 */
.L_x_264:
        /* <DEDUP_REMOVED lines=8> */
.L_x_266:
[----:B------:R-:W-:Y:S05]  /*95c0*/  BSYNC.RECONVERGENT B0 ;  /* 0x0000000000007941 */ /* 0x000fea0003800200 */
.L_x_265:
[----:B------:R-:W-:Y:S05]  /*95d0*/  @P0 BRA `(.L_x_267) ;  /* 0x0000000000100947 */ /* 0x000fea0003800000 */
[----:B0-----:R-:W3:Y:S02]  /*95e0*/  LDG.E R17, desc[UR8][R14.64+0x80] ;  /* 0x000080080e117981 */ /* 0x001ee4000c1e1900 */
[----:B---3--:R-:W-:-:S05]  /*95f0*/  VIMNMX R17, PT, PT, R17, R40, !PT ;  /* 0x0000002811117248 */ /* 0x008fca0007fe0100 */
[----:B------:R0:W-:Y:S01]  /*9600*/  STG.E desc[UR8][R14.64+0x80], R17 ;  /* 0x000080110e007986 */ /* 0x0001e2000c101908 */
[----:B------:R-:W-:Y:S05]  /*9610*/  BRA `(.L_x_268) ;  /* 0x0000000000247947 */ /* 0x000fea0003800000 */
.L_x_267:
        /* <DEDUP_REMOVED lines=8> */
.L_x_269:
[----:B------:R-:W-:Y:S05]  /*96a0*/  BSYNC.RECONVERGENT B0 ;  /* 0x0000000000007941 */ /* 0x000fea0003800200 */
.L_x_268:
[----:B------:R-:W-:Y:S05]  /*96b0*/  @P0 BRA `(.L_x_270) ;  /* 0x0000000000100947 */ /* 0x000fea0003800000 */
[----:B------:R-:W4:Y:S02]  /*96c0*/  LDG.E R6, desc[UR8][R14.64+0xc0] ;  /* 0x0000c0080e067981 */ /* 0x000f24000c1e1900 */
[----:B----4-:R-:W-:-:S05]  /*96d0*/  VIMNMX R43, PT, PT, R6, R43, !PT ;  /* 0x0000002b062b7248 */ /* 0x010fca0007fe0100 */
[----:B------:R4:W-:Y:S01]  /*96e0*/  STG.E desc[UR8][R14.64+0xc0], R43 ;  /* 0x0000c02b0e007986 */ /* 0x0009e2000c101908 */
[----:B------:R-:W-:Y:S05]  /*96f0*/  BRA `(.L_x_271) ;  /* 0x0000000000247947 */ /* 0x000fea0003800000 */
.L_x_270:
        /* <DEDUP_REMOVED lines=8> */
.L_x_272:
[----:B------:R-:W-:Y:S05]  /*9780*/  BSYNC.RECONVERGENT B0 ;  /* 0x0000000000007941 */ /* 0x000fea0003800200 */
.L_x_271:
        /* <DEDUP_REMOVED lines=8> */
.L_x_273:
        /* <DEDUP_REMOVED lines=8> */
.L_x_275:
[----:B------:R-:W-:Y:S05]  /*9890*/  BSYNC.RECONVERGENT B0 ;  /* 0x0000000000007941 */ /* 0x000fea0003800200 */
.L_x_274:
[----:B------:R-:W-:Y:S05]  /*98a0*/  @P0 BRA `(.L_x_276) ;  /* 0x0000000000100947 */ /* 0x000fea0003800000 */
[----:B------:R-:W2:Y:S02]  /*98b0*/  LDG.E R6, desc[UR8][R12.64+0x40] ;  /* 0x000040080c067981 */ /* 0x000ea4000c1e1900 */
[----:B--2---:R-:W-:-:S05]  /*98c0*/  VIMNMX R37, PT, PT, R6, R37, !PT ;  /* 0x0000002506257248 */ /* 0x004fca0007fe0100 */
[----:B------:R2:W-:Y:S01]  /*98d0*/  STG.E desc[UR8][R12.64+0x40], R37 ;  /* 0x000040250c007986 */ /* 0x0005e2000c101908 */
[----:B------:R-:W-:Y:S05]  /*98e0*/  BRA `(.L_x_277) ;  /* 0x0000000000247947 */ /* 0x000fea0003800000 */
.L_x_276:
        /* <DEDUP_REMOVED lines=8> */
.L_x_278:
[----:B------:R-:W-:Y:S05]  /*9970*/  BSYNC.RECONVERGENT B0 ;  /* 0x0000000000007941 */ /* 0x000fea0003800200 */
.L_x_277:
[----:B------:R-:W-:Y:S05]  /*9980*/  @P0 BRA `(.L_x_279) ;  /* 0x0000000000100947 */ /* 0x000fea0003800000 */
[----:B0-----:R-:W3:Y:S02]  /*9990*/  LDG.E R17, desc[UR8][R12.64+0x80] ;  /* 0x000080080c117981 */ /* 0x001ee4000c1e1900 */
[----:B---3--:R-:W-:-:S05]  /*99a0*/  VIMNMX R17, PT, PT, R17, R36, !PT ;  /* 0x0000002411117248 */ /* 0x008fca0007fe0100 */
[----:B------:R0:W-:Y:S01]  /*99b0*/  STG.E desc[UR8][R12.64+0x80], R17 ;  /* 0x000080110c007986 */ /* 0x0001e2000c101908 */
[----:B------:R-:W-:Y:S05]  /*99c0*/  BRA `(.L_x_280) ;  /* 0x0000000000247947 */ /* 0x000fea0003800000 */
.L_x_279:
        /* <DEDUP_REMOVED lines=8> */
.L_x_281:
[----:B------:R-:W-:Y:S05]  /*9a50*/  BSYNC.RECONVERGENT B0 ;  /* 0x0000000000007941 */ /* 0x000fea0003800200 */
.L_x_280:
[----:B------:R-:W-:Y:S05]  /*9a60*/  @P0 BRA `(.L_x_282) ;  /* 0x0000000000100947 */ /* 0x000fea0003800000 */
[----:B------:R-:W4:Y:S02]  /*9a70*/  LDG.E R6, desc[UR8][R12.64+0xc0] ;  /* 0x0000c0080c067981 */ /* 0x000f24000c1e1900 */
[----:B----4-:R-:W-:-:S05]  /*9a80*/  VIMNMX R39, PT, PT, R6, R39, !PT ;  /* 0x0000002706277248 */ /* 0x010fca0007fe0100 */
[----:B------:R4:W-:Y:S01]  /*9a90*/  STG.E desc[UR8][R12.64+0xc0], R39 ;  /* 0x0000c0270c007986 */ /* 0x0009e2000c101908 */
[----:B------:R-:W-:Y:S05]  /*9aa0*/  BRA `(.L_x_283) ;  /* 0x0000000000247947 */ /* 0x000fea0003800000 */
.L_x_282:
        /* <DEDUP_REMOVED lines=8> */
.L_x_284:
[----:B------:R-:W-:Y:S05]  /*9b30*/  BSYNC.RECONVERGENT B0 ;  /* 0x0000000000007941 */ /* 0x000fea0003800200 */
.L_x_283:
[----:B------:R-:W-:Y:S02]  /*9b40*/  IMAD R15, R0, 0x10, R15 ;  /* 0x00000010000f7824 */ /* 0x000fe400078e020f */
[----:B------:R-:W-:Y:S02]  /*9b50*/  VIADD R4, R4, 0x50 ;  /* 0x0000005004047836 */ /* 0x000fe40000000000 */
[----:B------:R-:W-:Y:S01]  /*9b60*/  IMAD.WIDE R2, R15, 0x4, R2 ;  /* 0x000000040f027825 */ /* 0x000fe200078e0202 */
[----:B------:R-:W-:Y:S06]  /*9b70*/  @P0 BRA `(.L_x_285) ;  /* 0x0000000000100947 */ /* 0x000fec0003800000 */
[----:B------:R-:W5:Y:S02]  /*9b80*/  LDG.E R5, desc[UR8][R2.64] ;  /* 0x0000000802057981 */ /* 0x000f64000c1e1900 */
[----:B-----5:R-:W-:-:S05]  /*9b90*/  VIMNMX R5, PT, PT, R5, R34, !PT ;  /* 0x0000002205057248 */ /* 0x020fca0007fe0100 */
[----:B------:R0:W-:Y:S01]  /*9ba0*/  STG.E desc[UR8][R2.64], R5 ;  /* 0x0000000502007986 */ /* 0x0001e2000c101908 */
[----:B------:R-:W-:Y:S05]  /*9bb0*/  BRA `(.L_x_286) ;  /* 0x0000000000247947 */ /* 0x000fea0003800000 */
.L_x_285:
[----:B------:R-:W5:Y:S01]  /*9bc0*/  LDCU UR4, c[0x0][0x398] ;  /* 0x00007300ff0477ac */ /* 0x000f620008000800 */
[----:B------:R-:W-:Y:S01]  /*9bd0*/  ISETP.GE.AND P1, PT, R5, R0, PT ;  /* 0x000000000500720c */ /* 0x000fe20003f26270 */
[----:B------:R-:W-:Y:S03]  /*9be0*/  BSSY.RECONVERGENT B0, `(.L_x_286) ;  /* 0x0000006000007945 */ /* 0x000fe60003800200 */
[----:B-----5:R-:W-:-:S13]  /*9bf0*/  ISETP.GE.OR P1, PT, R4, UR4, P1 ;  /* 0x0000000404007c0c */ /* 0x020fda0008f26670 */
[----:B------:R-:W-:Y:S05]  /*9c00*/  @P1 BRA `(.L_x_287) ;  /* 0x00000000000c1947 */ /* 0x000fea0003800000 */
[----:B------:R-:W5:Y:S02]  /*9c10*/  LDG.E R5, desc[UR8][R2.64] ;  /* 0x0000000802057981 */ /* 0x000f64000c1e1900 */
[----:B-----5:R-:W-:-:S05]  /*9c20*/  VIMNMX R5, PT, PT, R34, R5, !PT ;  /* 0x0000000522057248 */ /* 0x020fca0007fe0100 */
[----:B------:R0:W-:Y:S02]  /*9c30*/  STG.E desc[UR8][R2.64], R5 ;  /* 0x0000000502007986 */ /* 0x0001e4000c101908 */
.L_x_287:
[----:B------:R-:W-:Y:S05]  /*9c40*/  BSYNC.RECONVERGENT B0 ;  /* 0x0000000000007941 */ /* 0x000fea0003800200 */
.L_x_286:
[----:B------:R-:W-:Y:S05]  /*9c50*/  @P0 BRA `(.L_x_288) ;  /* 0x0000000000100947 */ /* 0x000fea0003800000 */
[----:B------:R-:W5:Y:S02]  /*9c60*/  LDG.E R6, desc[UR8][R2.64+0x40] ;  /* 0x0000400802067981 */ /* 0x000f64000c1e1900 */
[----:B-----5:R-:W-:-:S05]  /*9c70*/  VIMNMX R33, PT, PT, R6, R33, !PT ;  /* 0x0000002106217248 */ /* 0x020fca0007fe0100 */
[----:B------:R0:W-:Y:S01]  /*9c80*/  STG.E desc[UR8][R2.64+0x40], R33 ;  /* 0x0000402102007986 */ /* 0x0001e2000c101908 */
[----:B------:R-:W-:Y:S05]  /*9c90*/  BRA `(.L_x_289) ;  /* 0x0000000000247947 */ /* 0x000fea0003800000 */
.L_x_288:
        /* <DEDUP_REMOVED lines=8> */
.L_x_290:
[----:B------:R-:W-:Y:S05]  /*9d20*/  BSYNC.RECONVERGENT B0 ;  /* 0x0000000000007941 */ /* 0x000fea0003800200 */
.L_x_289:
[----:B------:R-:W-:Y:S05]  /*9d30*/  @P0 BRA `(.L_x_291) ;  /* 0x0000000000100947 */ /* 0x000fea0003800000 */
[----:B0-----:R-:W5:Y:S02]  /*9d40*/  LDG.E R5, desc[UR8][R2.64+0x80] ;  /* 0x0000800802057981 */ /* 0x001f64000c1e1900 */
[----:B-----5:R-:W-:-:S05]  /*9d50*/  VIMNMX R5, PT, PT, R5, R32, !PT ;  /* 0x0000002005057248 */ /* 0x020fca0007fe0100 */
[----:B------:R0:W-:Y:S01]  /*9d60*/  STG.E desc[UR8][R2.64+0x80], R5 ;  /* 0x0000800502007986 */ /* 0x0001e2000c101908 */
[----:B------:R-:W-:Y:S05]  /*9d70*/  BRA `(.L_x_292) ;  /* 0x0000000000247947 */ /* 0x000fea0003800000 */
.L_x_291:
[----:B------:R-:W5:Y:S01]  /*9d80*/  LDCU UR4, c[0x0][0x398] ;  /* 0x00007300ff0477ac */ /* 0x000f620008000800 */
[----:B------:R-:W-:Y:S01]  /*9d90*/  ISETP.GE.AND P1, PT, R9, R0, PT ;  /* 0x000000000900720c */ /* 0x000fe20003f26270 */
[----:B------:R-:W-:Y:S03]  /*9da0*/  BSSY.RECONVERGENT B0, `(.L_x_292) ;  /* 0x0000006000007945 */ /* 0x000fe60003800200 */
[----:B-----5:R-:W-:-:S13]  /*9db0*/  ISETP.GE.OR P1, PT, R4, UR4, P1 ;  /* 0x0000000404007c0c */ /* 0x020fda0008f26670 */
[----:B------:R-:W-:Y:S05]  /*9dc0*/  @P1 BRA `(.L_x_293) ;  /* 0x00000000000c1947 */ /* 0x000fea0003800000 */
[----:B0-----:R-:W5:Y:S02]  /*9dd0*/  LDG.E R5, desc[UR8][R2.64+0x80] ;  /* 0x0000800802057981 */ /* 0x001f64000c1e1900 */
[----:B-----5:R-:W-:-:S05]  /*9de0*/  VIMNMX R5, PT, PT, R32, R5, !PT ;  /* 0x0000000520057248 */ /* 0x020fca0007fe0100 */
[----:B------:R0:W-:Y:S02]  /*9df0*/  STG.E desc[UR8][R2.64+0x80], R5 ;  /* 0x0000800502007986 */ /* 0x0001e4000c101908 */
.L_x_293:
[----:B------:R-:W-:Y:S05]  /*9e00*/  BSYNC.RECONVERGENT B0 ;  /* 0x0000000000007941 */ /* 0x000fea0003800200 */
.L_x_292:
[----:B------:R-:W-:Y:S05]  /*9e10*/  @P0 BRA `(.L_x_294) ;  /* 0x0000000000100947 */ /* 0x000fea0003800000 */
[----:B------:R-:W5:Y:S02]  /*9e20*/  LDG.E R0, desc[UR8][R2.64+0xc0] ;  /* 0x0000c00802007981 */ /* 0x000f64000c1e1900 */
[----:B-----5:R-:W-:-:S05]  /*9e30*/  VIMNMX R35, PT, PT, R0, R35, !PT ;  /* 0x0000002300237248 */ /* 0x020fca0007fe0100 */
[----:B------:R-:W-:Y:S01]  /*9e40*/  STG.E desc[UR8][R2.64+0xc0], R35 ;  /* 0x0000c02302007986 */ /* 0x000fe2000c101908 */
[----:B------:R-:W-:Y:S05]  /*9e50*/  EXIT ;  /* 0x000000000000794d */ /* 0x000fea0003800000 */
.L_x_294:
[----:B------:R-:W5:Y:S01]  /*9e60*/  LDCU UR4, c[0x0][0x398] ;  /* 0x00007300ff0477ac */ /* 0x000f620008000800 */
[----:B------:R-:W-:-:S04]  /*9e70*/  ISETP.GE.AND P0, PT, R11, R0, PT ;  /* 0x000000000b00720c */ /* 0x000fc80003f06270 */
[----:B-----5:R-:W-:-:S13]  /*9e80*/  ISETP.GE.OR P0, PT, R4, UR4, P0 ;  /* 0x0000000404007c0c */ /* 0x020fda0008706670 */
[----:B------:R-:W-:Y:S05]  /*9e90*/  @P0 EXIT ;  /* 0x000000000000094d */ /* 0x000fea0003800000 */
[----:B------:R-:W5:Y:S02]  /*9ea0*/  LDG.E R0, desc[UR8][R2.64+0xc0] ;  /* 0x0000c00802007981 */ /* 0x000f64000c1e1900 */
[----:B-----5:R-:W-:-:S05]  /*9eb0*/  VIMNMX R35, PT, PT, R35, R0, !PT ;  /* 0x0000000023237248 */ /* 0x020fca0007fe0100 */
[----:B------:R-:W-:Y:S01]  /*9ec0*/  STG.E desc[UR8][R2.64+0xc0], R35 ;  /* 0x0000c02302007986 */ /* 0x000fe2000c101908 */
[----:B------:R-:W-:Y:S05]  /*9ed0*/  EXIT ;  /* 0x000000000000794d */ /* 0x000fea0003800000 */
.L_x_295:
        /* <DEDUP_REMOVED lines=10> */
.L_x_593:


//--------------------- .text._Z18FP64_maxmul_kernelILi96ELi32ELi64ELi6ELi4EEvPdS0_S0_iii --------------------------
	.section	.text._Z18FP64_maxmul_kernelILi96ELi32ELi64ELi6ELi4EEvPdS0_S0_iii,"ax",@progbits
	.align	128
        .global         _Z18FP64_maxmul_kernelILi96ELi32ELi64ELi6ELi4EEvPdS0_S0_iii
        .type           _Z18FP64_maxmul_kernelILi96ELi32ELi64ELi6ELi4EEvPdS0_S0_iii,@function
        .size           _Z18FP64_maxmul_kernelILi96ELi32ELi64ELi6ELi4EEvPdS0_S0_iii,(.L_x_594 - _Z18FP64_maxmul_kernelILi96ELi32ELi64ELi6ELi4EEvPdS0_S0_iii)
        .other          _Z18FP64_maxmul_kernelILi96ELi32ELi64ELi6ELi4EEvPdS0_S0_iii,@"STO_CUDA_ENTRY STV_DEFAULT"
_Z18FP64_maxmul_kernelILi96ELi32ELi64ELi6ELi4EEvPdS0_S0_iii:
.text._Z18FP64_maxmul_kernelILi96ELi32ELi64ELi6ELi4EEvPdS0_S0_iii:
        /* <DEDUP_REMOVED lines=25> */
[----:B0-----:R-:W-:Y:S02]  /*0190*/  ISETP.GE.AND P0, PT, R24, 0x1, PT ;  /* 0x000000011800780c */ /* 0x001fe40003f06270 */
[----:B------:R-:W-:Y:S02]  /*01a0*/  CS2R R38, SRZ ;  /* 0x0000000000267805 */ /* 0x000fe4000001ff00 */
[----:B------:R-:W-:Y:S02]  /*01b0*/  CS2R R86, SRZ ;  /* 0x0000000000567805 */ /* 0x000fe4000001ff00 */
[----:B------:R-:W-:Y:S02]  /*01c0*/  CS2R R90, SRZ ;  /* 0x00000000005a7805 */ /* 0x000fe4000001ff00 */
[----:B------:R-:W-:Y:S01]  /*01d0*/  CS2R R36, SRZ ;  /* 0x0000000000247805 */ /* 0x000fe2000001ff00 */
[----:B-1----:R-:W-:-:S04]  /*01e0*/  IMAD R2, R0, 0x10, R3 ;  /* 0x0000001000027824 */ /* 0x002fc800078e0203 */
[----:B--2---:R-:W-:Y:S05]  /*01f0*/  @!P0 BRA `(.L_x_296) ;  /* 0x000001e800508947 */ /* 0x004fea0003800000 */
[----:B------:R-:W0:Y:S01]  /*0200*/  S2UR UR4, SR_CTAID.X ;  /* 0x00000000000479c3 */ /* 0x000e220000002500 */
[--C-:B------:R-:W-:Y:S02]  /*0210*/  SHF.R.U32.HI R27, RZ, 0x6, R2.reuse ;  /* 0x00000006ff1b7819 */ /* 0x100fe40000011602 */
[----:B------:R-:W-:Y:S02]  /*0220*/  CS2R R58, SRZ ;  /* 0x00000000003a7805 */ /* 0x000fe4000001ff00 */
[----:B------:R-:W-:Y:S01]  /*0230*/  SHF.R.U32.HI R3, RZ, 0x5, R2 ;  /* 0x00000005ff037819 */ /* 0x000fe20000011602 */
[----:B------:R-:W1:Y:S01]  /*0240*/  LDCU UR11, c[0x0][0x398] ;  /* 0x00007300ff0b77ac */ /* 0x000e620008000800 */
[C---:B------:R-:W-:Y:S01]  /*0250*/  LOP3.LUT R26, R2.reuse, 0x1f, RZ, 0xc0, !PT ;  /* 0x0000001f021a7812 */ /* 0x040fe200078ec0ff */
[C---:B------:R-:W-:Y:S01]  /*0260*/  VIADD R10, R27.reuse, 0xc ;  /* 0x0000000c1b0a7836 */ /* 0x040fe20000000000 */
[----:B------:R-:W-:Y:S01]  /*0270*/  LOP3.LUT R2, R2, 0x3f, RZ, 0xc0, !PT ;  /* 0x0000003f02027812 */ /* 0x000fe200078ec0ff */
[----:B------:R-:W2:Y:S01]  /*0280*/  S2UR UR5, SR_CTAID.Y ;  /* 0x00000000000579c3 */ /* 0x000ea20000002600 */
[C---:B------:R-:W-:Y:S01]  /*0290*/  VIADD R14, R27.reuse, 0x4 ;  /* 0x000000041b0e7836 */ /* 0x040fe20000000000 */
[C---:B------:R-:W-:Y:S01]  /*02a0*/  IADD3 R12, PT, PT, R27.reuse, 0x8, RZ ;  /* 0x000000081b0c7810 */ /* 0x040fe20007ffe0ff */
[C---:B------:R-:W-:Y:S01]  /*02b0*/  VIADD R8, R27.reuse, 0x10 ;  /* 0x000000101b087836 */ /* 0x040fe20000000000 */
[----:B------:R-:W3:Y:S01]  /*02c0*/  LDCU UR12, c[0x0][0x3a0] ;  /* 0x00007400ff0c77ac */ /* 0x000ee20008000800 */
[----:B------:R-:W-:-:S02]  /*02d0*/  VIADD R0, R27, 0x1c ;  /* 0x0000001c1b007836 */ /* 0x000fc40000000000 */
[C---:B------:R-:W-:Y:S01]  /*02e0*/  VIADD R5, R27.reuse, 0x18 ;  /* 0x000000181b057836 */ /* 0x040fe20000000000 */
[----:B------:R-:W4:Y:S01]  /*02f0*/  LDC R15, c[0x0][0x39c] ;  /* 0x0000e700ff0f7b82 */ /* 0x000f220000000800 */
[----:B------:R-:W-:Y:S01]  /*0300*/  VIADD R6, R27, 0x14 ;  /* 0x000000141b067836 */ /* 0x000fe20000000000 */
[----:B------:R-:W1:Y:S01]  /*0310*/  LDCU UR13, c[0x0][0x39c] ;  /* 0x00007380ff0d77ac */ /* 0x000e620008000800 */
[----:B0-----:R-:W-:Y:S01]  /*0320*/  USHF.L.U32 UR4, UR4, 0x6, URZ ;  /* 0x0000000604047899 */ /* 0x001fe200080006ff */
[----:B--2---:R-:W-:-:S04]  /*0330*/  IMAD.U32 R4, RZ, RZ, UR5 ;  /* 0x00000005ff047e24 */ /* 0x004fc8000f8e00ff */
[----:B------:R-:W-:Y:S02]  /*0340*/  IMAD R3, R4, 0x60, R3 ;  /* 0x0000006004037824 */ /* 0x000fe400078e0203 */
[-C--:B----4-:R-:W-:Y:S02]  /*0350*/  IMAD R11, R10, R15.reuse, UR4 ;  /* 0x000000040a0b7e24 */ /* 0x090fe4000f8e020f */
[-C--:B------:R-:W-:Y:S02]  /*0360*/  IMAD R17, R14, R15.reuse, UR4 ;  /* 0x000000040e117e24 */ /* 0x080fe4000f8e020f */
[----:B------:R-:W-:Y:S02]  /*0370*/  IMAD R9, R8, R15, UR4 ;  /* 0x0000000408097e24 */ /* 0x000fe4000f8e020f */
[C---:B------:R-:W-:Y:S02]  /*0380*/  IMAD.IADD R8, R2.reuse, 0x1, R11 ;  /* 0x0000000102087824 */ /* 0x040fe400078e020b */
[----:B------:R-:W-:-:S02]  /*0390*/  IMAD.IADD R11, R2, 0x1, R17 ;  /* 0x00000001020b7824 */ /* 0x000fc400078e0211 */
[----:B------:R-:W-:Y:S02]  /*03a0*/  IMAD R17, R3, R24, R26 ;  /* 0x0000001803117224 */ /* 0x000fe400078e021a */
[-C--:B------:R-:W-:Y:S02]  /*03b0*/  IMAD R23, R0, R15.reuse, UR4 ;  /* 0x0000000400177e24 */ /* 0x080fe4000f8e020f */
[-C--:B------:R-:W-:Y:S02]  /*03c0*/  IMAD R5, R5, R15.reuse, UR4 ;  /* 0x0000000405057e24 */ /* 0x080fe4000f8e020f */
[-C--:B------:R-:W-:Y:S02]  /*03d0*/  IMAD R7, R6, R15.reuse, UR4 ;  /* 0x0000000406077e24 */ /* 0x080fe4000f8e020f */
[-C--:B------:R-:W-:Y:S02]  /*03e0*/  IMAD R13, R12, R15.reuse, UR4 ;  /* 0x000000040c0d7e24 */ /* 0x080fe4000f8e020f */
[----:B------:R-:W-:Y:S01]  /*03f0*/  IMAD R15, R27, R15, UR4 ;  /* 0x000000041b0f7e24 */ /* 0x000fe2000f8e020f */
[----:B------:R-:W-:Y:S01]  /*0400*/  UMOV UR4, 0x10 ;  /* 0x0000001000047882 */ /* 0x000fe20000000000 */
[----:B------:R-:W-:-:S02]  /*0410*/  IMAD R21, R24, 0x20, R17 ;  /* 0x0000002018157824 */ /* 0x000fc400078e0211 */
[C---:B------:R-:W-:Y:S01]  /*0420*/  IMAD.IADD R6, R2.reuse, 0x1, R7 ;  /* 0x0000000102067824 */ /* 0x040fe200078e0207 */
[C---:B------:R-:W-:Y:S01]  /*0430*/  IADD3 R10, PT, PT, R2.reuse, R15, RZ ;  /* 0x0000000f020a7210 */ /* 0x040fe20007ffe0ff */
[C---:B------:R-:W-:Y:S02]  /*0440*/  IMAD.IADD R7, R2.reuse, 0x1, R9 ;  /* 0x0000000102077824 */ /* 0x040fe400078e0209 */
[C---:B------:R-:W-:Y:S02]  /*0450*/  IMAD.IADD R23, R2.reuse, 0x1, R23 ;  /* 0x0000000102177824 */ /* 0x040fe400078e0217 */
[C---:B------:R-:W-:Y:S02]  /*0460*/  IMAD.IADD R5, R2.reuse, 0x1, R5 ;  /* 0x0000000102057824 */ /* 0x040fe400078e0205 */
[----:B------:R-:W-:Y:S02]  /*0470*/  IMAD.IADD R9, R2, 0x1, R13 ;  /* 0x0000000102097824 */ /* 0x000fe400078e020d */
[----:B------:R-:W-:-:S02]  /*0480*/  IMAD R20, R24, 0x40, R17 ;  /* 0x0000004018147824 */ /* 0x000fc400078e0211 */
[----:B------:R-:W-:Y:S02]  /*0490*/  VIADD R25, R3, 0x58 ;  /* 0x0000005803197836 */ /* 0x000fe40000000000 */
[C---:B------:R-:W-:Y:S01]  /*04a0*/  IMAD R22, R24.reuse, 0x10, R17 ;  /* 0x0000001018167824 */ /* 0x040fe200078e0211 */
[C---:B------:R-:W-:Y:S01]  /*04b0*/  LEA R13, R24.reuse, R20, 0x4 ;  /* 0x00000014180d7211 */ /* 0x040fe200078e20ff */
[C---:B------:R-:W-:Y:S02]  /*04c0*/  IMAD R2, R24.reuse, 0x10, R21 ;  /* 0x0000001018027824 */ /* 0x040fe400078e0215 */
[C---:B------:R-:W-:Y:S02]  /*04d0*/  VIADD R12, R24.reuse, 0xffffffe0 ;  /* 0xffffffe0180c7836 */ /* 0x040fe40000000000 */
[----:B------:R-:W-:Y:S02]  /*04e0*/  IMAD R25, R25, R24, R26 ;  /* 0x0000001819197224 */ /* 0x000fe400078e021a */
[----:B------:R-:W-:-:S02]  /*04f0*/  IMAD R16, R24, 0x8, R17 ;  /* 0x0000000818107824 */ /* 0x000fc400078e0211 */
[C---:B------:R-:W-:Y:S02]  /*0500*/  IMAD R18, R24.reuse, 0x8, R20 ;  /* 0x0000000818127824 */ /* 0x040fe400078e0214 */
[C---:B------:R-:W-:Y:S02]  /*0510*/  IMAD R19, R24.reuse, 0x8, R21 ;  /* 0x0000000818137824 */ /* 0x040fe400078e0215 */
[C---:B------:R-:W-:Y:S02]  /*0520*/  IMAD R15, R24.reuse, 0x8, R22 ;  /* 0x00000008180f7824 */ /* 0x040fe400078e0216 */
[----:B-1-3--:R-:W-:-:S07]  /*0530*/  IMAD R14, R24, 0x8, R2 ;  /* 0x00000008180e7824 */ /* 0x00afce00078e0202 */
.L_x_372:
        /* <DEDUP_REMOVED lines=16> */
[----:B-1----:R-:W-:-:S05]  /*0640*/  IMAD R28, R0, 0x10, R3 ;  /* 0x00000010001c7824 */ /* 0x002fca00078e0203 */
[----:B------:R-:W-:-:S04]  /*0650*/  SHF.L.U32 R24, R28, 0x3, RZ ;  /* 0x000000031c187819 */ /* 0x000fc800000006ff */
        /* <DEDUP_REMOVED lines=8> */
[----:B-----5:R-:W1:Y:S02]  /*06e0*/  S2R R30, SR_TID.X ;  /* 0x00000000001e7919 */ /* 0x020e640000002100 */
[----:B-1----:R-:W-:Y:S01]  /*06f0*/  IMAD R29, R29, 0x10, R30 ;  /* 0x000000101d1d7824 */ /* 0x002fe200078e021e */
[----:B------:R-:W-:-:S04]  /*0700*/  CS2R R30, SRZ ;  /* 0x00000000001e7805 */ /* 0x000fc8000001ff00 */
[----:B------:R-:W-:-:S05]  /*0710*/  SHF.R.U32.HI R29, RZ, 0x5, R29 ;  /* 0x00000005ff1d7819 */ /* 0x000fca000001161d */
[----:B------:R-:W-:-:S05]  /*0720*/  IMAD R29, R4, 0x60, R29 ;  /* 0x00000060041d7824 */ /* 0x000fca00078e021d */
[----:B------:R-:W-:-:S13]  /*0730*/  ISETP.GE.OR P1, PT, R29, UR11, P1 ;  /* 0x0000000b1d007c0c */ /* 0x000fda0008f26670 */
[----:B------:R-:W-:Y:S05]  /*0740*/  @P1 BRA `(.L_x_298) ;  /* 0x00000000000c1947 */ /* 0x000fea0003800000 */
[----:B------:R-:W1:Y:S02]  /*0750*/  LDC.64 R30, c[0x0][0x380] ;  /* 0x0000e000ff1e7b82 */ /* 0x000e640000000a00 */
[----:B-1----:R-:W-:-:S06]  /*0760*/  IMAD.WIDE.U32 R30, R17, 0x8, R30 ;  /* 0x00000008111e7825 */ /* 0x002fcc00078e001e */
[----:B------:R-:W5:Y:S02]  /*0770*/  LDG.E.64.CONSTANT R30, desc[UR8][R30.64] ;  /* 0x000000081e1e7981 */ /* 0x000f64000c1e9b00 */
.L_x_298:
[----:B------:R-:W-:Y:S05]  /*0780*/  BSYNC.RECONVERGENT B0 ;  /* 0x0000000000007941 */ /* 0x000fea0003800200 */
.L_x_297:
[----:B-----5:R1:W-:Y:S01]  /*0790*/  STS.64 [R12], R30 ;  /* 0x0000001e0c007388 */ /* 0x0203e20000000a00 */
[----:B------:R-:W-:Y:S05]  /*07a0*/  @!P0 BRA `(.L_x_299) ;  /* 0x0000000000348947 */ /* 0x000fea0003800000 */
[----:B------:R-:W-:Y:S01]  /*07b0*/  SHF.R.U32.HI R29, RZ, 0x5, R28 ;  /* 0x00000005ff1d7819 */ /* 0x000fe2000001161c */
[----:B------:R-:W-:Y:S01]  /*07c0*/  BSSY.RECONVERGENT B0, `(.L_x_300) ;  /* 0x000000a000007945 */ /* 0x000fe20003800200 */
[----:B------:R-:W-:Y:S02]  /*07d0*/  ISETP.GE.AND P1, PT, R26, UR12, PT ;  /* 0x0000000c1a007c0c */ /* 0x000fe4000bf26270 */
[----:B-1----:R-:W-:Y:S01]  /*07e0*/  CS2R R30, SRZ ;  /* 0x00000000001e7805 */ /* 0x002fe2000001ff00 */
[----:B------:R-:W-:-:S04]  /*07f0*/  IMAD R29, R4, 0x60, R29 ;  /* 0x00000060041d7824 */ /* 0x000fc800078e021d */
[----:B------:R-:W-:-:S05]  /*0800*/  VIADD R29, R29, 0x8 ;  /* 0x000000081d1d7836 */ /* 0x000fca0000000000 */
[----:B------:R-:W-:-:S13]  /*0810*/  ISETP.GE.OR P1, PT, R29, UR11, P1 ;  /* 0x0000000b1d007c0c */ /* 0x000fda0008f26670 */
[----:B------:R-:W-:Y:S05]  /*0820*/  @P1 BRA `(.L_x_301) ;  /* 0x00000000000c1947 */ /* 0x000fea0003800000 */
[----:B------:R-:W1:Y:S02]  /*0830*/  LDC.64 R30, c[0x0][0x380] ;  /* 0x0000e000ff1e7b82 */ /* 0x000e640000000a00 */
[----:B-1----:R-:W-:-:S06]  /*0840*/  IMAD.WIDE.U32 R30, R16, 0x8, R30 ;  /* 0x00000008101e7825 */ /* 0x002fcc00078e001e */
[----:B------:R-:W5:Y:S02]  /*0850*/  LDG.E.64.CONSTANT R30, desc[UR8][R30.64] ;  /* 0x000000081e1e7981 */ /* 0x000f64000c1e9b00 */
.L_x_301:
[----:B------:R-:W-:Y:S05]  /*0860*/  BSYNC.RECONVERGENT B0 ;  /* 0x0000000000007941 */ /* 0x000fea0003800200 */
.L_x_300:
[----:B-----5:R2:W-:Y:S02]  /*0870*/  STS.64 [R12+0x800], R30 ;  /* 0x0008001e0c007388 */ /* 0x0205e40000000a00 */
.L_x_299:
[----:B------:R-:W-:Y:S05]  /*0880*/  @P0 BRA `(.L_x_302) ;  /* 0x0000000000140947 */ /* 0x000fea0003800000 */
[----:B-12---:R-:W1:Y:S02]  /*0890*/  LDC.64 R30, c[0x0][0x380] ;  /* 0x0000e000ff1e7b82 */ /* 0x006e640000000a00 */
[----:B-1----:R-:W-:-:S06]  /*08a0*/  IMAD.WIDE.U32 R30, R22, 0x8, R30 ;  /* 0x00000008161e7825 */ /* 0x002fcc00078e001e */
[----:B------:R-:W2:Y:S04]  /*08b0*/  LDG.E.64.CONSTANT R30, desc[UR8][R30.64] ;  /* 0x000000081e1e7981 */ /* 0x000ea8000c1e9b00 */
[----:B--2---:R1:W-:Y:S01]  /*08c0*/  STS.64 [R12+0x1000], R30 ;  /* 0x0010001e0c007388 */ /* 0x0043e20000000a00 */
[----:B------:R-:W-:Y:S05]  /*08d0*/  BRA `(.L_x_303) ;  /* 0x0000000000387947 */ /* 0x000fea0003800000 */
.L_x_302:
[----:B------:R-:W3:Y:S01]  /*08e0*/  S2R R4, SR_CTAID.Y ;  /* 0x0000000000047919 */ /* 0x000ee20000002600 */
[----:B------:R-:W-:Y:S01]  /*08f0*/  SHF.R.U32.HI R29, RZ, 0x5, R28 ;  /* 0x00000005ff1d7819 */ /* 0x000fe2000001161c */
[----:B------:R-:W-:Y:S01]  /*0900*/  BSSY.RECONVERGENT B0, `(.L_x_304) ;  /* 0x000000a000007945 */ /* 0x000fe20003800200 */
[----:B------:R-:W-:Y:S02]  /*0910*/  ISETP.GE.AND P1, PT, R26, UR12, PT ;  /* 0x0000000c1a007c0c */ /* 0x000fe4000bf26270 */
[----:B-12---:R-:W-:Y:S01]  /*0920*/  CS2R R30, SRZ ;  /* 0x00000000001e7805 */ /* 0x006fe2000001ff00 */
[----:B---3--:R-:W-:-:S04]  /*0930*/  IMAD R29, R4, 0x60, R29 ;  /* 0x00000060041d7824 */ /* 0x008fc800078e021d */
[----:B------:R-:W-:-:S05]  /*0940*/  VIADD R29, R29, 0x10 ;  /* 0x000000101d1d7836 */ /* 0x000fca0000000000 */
[----:B------:R-:W-:-:S13]  /*0950*/  ISETP.GE.OR P1, PT, R29, UR11, P1 ;  /* 0x0000000b1d007c0c */ /* 0x000fda0008f26670 */
[----:B------:R-:W-:Y:S05]  /*0960*/  @P1 BRA `(.L_x_305) ;  /* 0x00000000000c1947 */ /* 0x000fea0003800000 */
[----:B------:R-:W1:Y:S02]  /*0970*/  LDC.64 R30, c[0x0][0x380] ;  /* 0x0000e000ff1e7b82 */ /* 0x000e640000000a00 */
[----:B-1----:R-:W-:-:S06]  /*0980*/  IMAD.WIDE.U32 R30, R22, 0x8, R30 ;  /* 0x00000008161e7825 */ /* 0x002fcc00078e001e */
[----:B------:R-:W5:Y:S02]  /*0990*/  LDG.E.64.CONSTANT R30, desc[UR8][R30.64] ;  /* 0x000000081e1e7981 */ /* 0x000f64000c1e9b00 */
.L_x_305:
[----:B------:R-:W-:Y:S05]  /*09a0*/  BSYNC.RECONVERGENT B0 ;  /* 0x0000000000007941 */ /* 0x000fea0003800200 */
.L_x_304:
[----:B-----5:R2:W-:Y:S02]  /*09b0*/  STS.64 [R12+0x1000], R30 ;  /* 0x0010001e0c007388 */ /* 0x0205e40000000a00 */
.L_x_303:
[----:B------:R-:W-:Y:S05]  /*09c0*/  @P0 BRA `(.L_x_306) ;  /* 0x0000000000140947 */ /* 0x000fea0003800000 */
[----:B-12---:R-:W1:Y:S02]  /*09d0*/  LDC.64 R30, c[0x0][0x380] ;  /* 0x0000e000ff1e7b82 */ /* 0x006e640000000a00 */
[----:B-1----:R-:W-:-:S06]  /*09e0*/  IMAD.WIDE.U32 R30, R15, 0x8, R30 ;  /* 0x000000080f1e7825 */ /* 0x002fcc00078e001e */
[----:B------:R-:W2:Y:S04]  /*09f0*/  LDG.E.64.CONSTANT R30, desc[UR8][R30.64] ;  /* 0x000000081e1e7981 */ /* 0x000ea8000c1e9b00 */
[----:B--2---:R1:W-:Y:S01]  /*0a00*/  STS.64 [R12+0x1800], R30 ;  /* 0x0018001e0c007388 */ /* 0x0043e20000000a00 */
[----:B------:R-:W-:Y:S05]  /*0a10*/  BRA `(.L_x_307) ;  /* 0x0000000000387947 */ /* 0x000fea0003800000 */
.L_x_306:
        /* <DEDUP_REMOVED lines=12> */
.L_x_309:
[----:B------:R-:W-:Y:S05]  /*0ae0*/  BSYNC.RECONVERGENT B0 ;  /* 0x0000000000007941 */ /* 0x000fea0003800200 */
.L_x_308:
[----:B-----5:R2:W-:Y:S02]  /*0af0*/  STS.64 [R12+0x1800], R30 ;  /* 0x0018001e0c007388 */ /* 0x0205e40000000a00 */
.L_x_307:
[----:B------:R-:W-:Y:S05]  /*0b00*/  @P0 BRA `(.L_x_310) ;  /* 0x0000000000140947 */ /* 0x000fea0003800000 */
[----:B-12---:R-:W1:Y:S02]  /*0b10*/  LDC.64 R30, c[0x0][0x380] ;  /* 0x0000e000ff1e7b82 */ /* 0x006e640000000a00 */
[----:B-1----:R-:W-:-:S06]  /*0b20*/  IMAD.WIDE.U32 R30, R21, 0x8, R30 ;  /* 0x00000008151e7825 */ /* 0x002fcc00078e001e */
[----:B------:R-:W2:Y:S04]  /*0b30*/  LDG.E.64.CONSTANT R30, desc[UR8][R30.64] ;  /* 0x000000081e1e7981 */ /* 0x000ea8000c1e9b00 */
[----:B--2---:R1:W-:Y:S01]  /*0b40*/  STS.64 [R12+0x2000], R30 ;  /* 0x0020001e0c007388 */ /* 0x0043e20000000a00 */
[----:B------:R-:W-:Y:S05]  /*0b50*/  BRA `(.L_x_311) ;  /* 0x0000000000387947 */ /* 0x000fea0003800000 */
.L_x_310:
        /* <DEDUP_REMOVED lines=12> */
.L_x_313:
[----:B------:R-:W-:Y:S05]  /*0c20*/  BSYNC.RECONVERGENT B0 ;  /* 0x0000000000007941 */ /* 0x000fea0003800200 */
.L_x_312:
[----:B-----5:R2:W-:Y:S02]  /*0c30*/  STS.64 [R12+0x2000], R30 ;  /* 0x0020001e0c007388 */ /* 0x0205e40000000a00 */
.L_x_311:
[----:B------:R-:W-:Y:S05]  /*0c40*/  @P0 BRA `(.L_x_314) ;  /* 0x0000000000140947 */ /* 0x000fea0003800000 */
[----:B-12---:R-:W1:Y:S02]  /*0c50*/  LDC.64 R30, c[0x0][0x380] ;  /* 0x0000e000ff1e7b82 */ /* 0x006e640000000a00 */
[----:B-1----:R-:W-:-:S06]  /*0c60*/  IMAD.WIDE.U32 R30, R19, 0x8, R30 ;  /* 0x00000008131e7825 */ /* 0x002fcc00078e001e */
[----:B------:R-:W2:Y:S04]  /*0c70*/  LDG.E.64.CONSTANT R30, desc[UR8][R30.64] ;  /* 0x000000081e1e7981 */ /* 0x000ea8000c1e9b00 */
[----:B--2---:R1:W-:Y:S01]  /*0c80*/  STS.64 [R12+0x2800], R30 ;  /* 0x0028001e0c007388 */ /* 0x0043e20000000a00 */
[----:B------:R-:W-:Y:S05]  /*0c90*/  BRA `(.L_x_315) ;  /* 0x0000000000387947 */ /* 0x000fea0003800000 */
.L_x_314:
        /* <DEDUP_REMOVED lines=12> */
.L_x_317:
[----:B------:R-:W-:Y:S05]  /*0d60*/  BSYNC.RECONVERGENT B0 ;  /* 0x0000000000007941 */ /* 0x000fea0003800200 */
.L_x_316:
[----:B-----5:R2:W-:Y:S02]  /*0d70*/  STS.64 [R12+0x2800], R30 ;  /* 0x0028001e0c007388 */ /* 0x0205e40000000a00 */
.L_x_315:
[----:B------:R-:W-:Y:S05]  /*0d80*/  @P0 BRA `(.L_x_318) ;  /* 0x0000000000140947 */ /* 0x000fea0003800000 */
[----:B-12---:R-:W1:Y:S02]  /*0d90*/  LDC.64 R30, c[0x0][0x380] ;  /* 0x0000e000ff1e7b82 */ /* 0x006e640000000a00 */
[----:B-1----:R-:W-:-:S06]  /*0da0*/  IMAD.WIDE.U32 R30, R2, 0x8, R30 ;  /* 0x00000008021e7825 */ /* 0x002fcc00078e001e */
[----:B------:R-:W2:Y:S04]  /*0db0*/  LDG.E.64.CONSTANT R30, desc[UR8][R30.64] ;  /* 0x000000081e1e7981 */ /* 0x000ea8000c1e9b00 */
[----:B--2---:R1:W-:Y:S01]  /*0dc0*/  STS.64 [R12+0x3000], R30 ;  /* 0x0030001e0c007388 */ /* 0x0043e20000000a00 */
[----:B------:R-:W-:Y:S05]  /*0dd0*/  BRA `(.L_x_319) ;  /* 0x0000000000387947 */ /* 0x000fea0003800000 */
.L_x_318:
        /* <DEDUP_REMOVED lines=12> */
.L_x_321:
[----:B------:R-:W-:Y:S05]  /*0ea0*/  BSYNC.RECONVERGENT B0 ;  /* 0x0000000000007941 */ /* 0x000fea0003800200 */
.L_x_320:
[----:B-----5:R2:W-:Y:S02]  /*0eb0*/  STS.64 [R12+0x3000], R30 ;  /* 0x0030001e0c007388 */ /* 0x0205e40000000a00 */
.L_x_319:
[----:B------:R-:W-:Y:S05]  /*0ec0*/  @P0 BRA `(.L_x_322) ;  /* 0x0000000000140947 */ /* 0x000fea0003800000 */
[----:B-12---:R-:W1:Y:S02]  /*0ed0*/  LDC.64 R30, c[0x0][0x380] ;  /* 0x0000e000ff1e7b82 */ /* 0x006e640000000a00 */
[----:B-1----:R-:W-:-:S06]  /*0ee0*/  IMAD.WIDE.U32 R30, R14, 0x8, R30 ;  /* 0x000000080e1e7825 */ /* 0x002fcc00078e001e */
[----:B------:R-:W2:Y:S04]  /*0ef0*/  LDG.E.64.CONSTANT R30, desc[UR8][R30.64] ;  /* 0x000000081e1e7981 */ /* 0x000ea8000c1e9b00 */
[----:B--2---:R1:W-:Y:S01]  /*0f00*/  STS.64 [R12+0x3800], R30 ;  /* 0x0038001e0c007388 */ /* 0x0043e20000000a00 */
[----:B------:R-:W-:Y:S05]  /*0f10*/  BRA `(.L_x_323) ;  /* 0x0000000000387947 */ /* 0x000fea0003800000 */
.L_x_322:
[----:B------:R-:W3:Y:S01]  /*0f20*/  S2R R4, SR_CTAID.Y ;  /* 0x0000000000047919 */ /* 0x000ee20000002600 */
[----:B------:R-:W-:Y:S01]  /*0f30*/  SHF.R.U32.HI R29, RZ, 0x5, R28 ;  /* 0x00000005ff1d7819 */ /* 0x000fe2000001161c */
[----:B------:R-:W-:Y:S01]  /*0f40*/  BSSY.RECONVERGENT B0, `(.L_x_324) ;  /* 0x000000a000007945 */ /* 0x000fe20003800200 */
[----:B------:R-:W-:Y:S02]  /*0f50*/  ISETP.GE.AND P1, PT, R26, UR12, PT ;  /* 0x0000000c1a007c0c */ /* 0x000fe4000bf26270 */
[----:B-12---:R-:W-:Y:S01]  /*0f60*/  CS2R R30, SRZ ;  /* 0x00000000001e7805 */ /* 0x006fe2000001ff00 */
[----:B---3--:R-:W-:-:S05]  /*0f70*/  IMAD R29, R4, 0x60, R29 ;  /* 0x00000060041d7824 */ /* 0x008fca00078e021d */
[----:B------:R-:W-:-:S04]  /*0f80*/  IADD3 R29, PT, PT, R29, 0x38, RZ ;  /* 0x000000381d1d7810 */ /* 0x000fc80007ffe0ff */
[----:B------:R-:W-:-:S13]  /*0f90*/  ISETP.GE.OR P1, PT, R29, UR11, P1 ;  /* 0x0000000b1d007c0c */ /* 0x000fda0008f26670 */
[----:B------:R-:W-:Y:S05]  /*0fa0*/  @P1 BRA `(.L_x_325) ;  /* 0x00000000000c1947 */ /* 0x000fea0003800000 */
[----:B------:R-:W1:Y:S02]  /*0fb0*/  LDC.64 R30, c[0x0][0x380] ;  /* 0x0000e000ff1e7b82 */ /* 0x000e640000000a00 */
[----:B-1----:R-:W-:-:S06]  /*0fc0*/  IMAD.WIDE.U32 R30, R14, 0x8, R30 ;  /* 0x000000080e1e7825 */ /* 0x002fcc00078e001e */
[----:B------:R-:W5:Y:S02]  /*0fd0*/  LDG.E.64.CONSTANT R30, desc[UR8][R30.64] ;  /* 0x000000081e1e7981 */ /* 0x000f64000c1e9b00 */
.L_x_325:
[----:B------:R-:W-:Y:S05]  /*0fe0*/  BSYNC.RECONVERGENT B0 ;  /* 0x0000000000007941 */ /* 0x000fea0003800200 */
.L_x_324:
[----:B-----5:R2:W-:Y:S02]  /*0ff0*/  STS.64 [R12+0x3800], R30 ;  /* 0x0038001e0c007388 */ /* 0x0205e40000000a00 */
.L_x_323:
[----:B------:R-:W-:Y:S05]  /*1000*/  @P0 BRA `(.L_x_326) ;  /* 0x0000000000140947 */ /* 0x000fea0003800000 */
[----:B-12---:R-:W1:Y:S02]  /*1010*/  LDC.64 R30, c[0x0][0x380] ;  /* 0x0000e000ff1e7b82 */ /* 0x006e640000000a00 */
[----:B-1----:R-:W-:-:S06]  /*1020*/  IMAD.WIDE.U32 R30, R20, 0x8, R30 ;  /* 0x00000008141e7825 */ /* 0x002fcc00078e001e */
[----:B------:R-:W2:Y:S04]  /*1030*/  LDG.E.64.CONSTANT R30, desc[UR8][R30.64] ;  /* 0x000000081e1e7981 */ /* 0x000ea8000c1e9b00 */
[----:B--2---:R1:W-:Y:S01]  /*1040*/  STS.64 [R12+0x4000], R30 ;  /* 0x0040001e0c007388 */ /* 0x0043e20000000a00 */
[----:B------:R-:W-:Y:S05]  /*1050*/  BRA `(.L_x_327) ;  /* 0x0000000000387947 */ /* 0x000fea0003800000 */
.L_x_326:
        /* <DEDUP_REMOVED lines=12> */
.L_x_329:
[----:B------:R-:W-:Y:S05]  /*1120*/  BSYNC.RECONVERGENT B0 ;  /* 0x0000000000007941 */ /* 0x000fea0003800200 */
.L_x_328:
[----:B-----5:R2:W-:Y:S02]  /*1130*/  STS.64 [R12+0x4000], R30 ;  /* 0x0040001e0c007388 */ /* 0x0205e40000000a00 */
.L_x_327:
[----:B------:R-:W-:Y:S05]  /*1140*/  @P0 BRA `(.L_x_330) ;  /* 0x0000000000140947 */ /* 0x000fea0003800000 */
[----:B-12---:R-:W1:Y:S02]  /*1150*/  LDC.64 R30, c[0x0][0x380] ;  /* 0x0000e000ff1e7b82 */ /* 0x006e640000000a00 */
[----:B-1----:R-:W-:-:S06]  /*1160*/  IMAD.WIDE.U32 R30, R18, 0x8, R30 ;  /* 0x00000008121e7825 */ /* 0x002fcc00078e001e */
[----:B------:R-:W2:Y:S04]  /*1170*/  LDG.E.64.CONSTANT R30, desc[UR8][R30.64] ;  /* 0x000000081e1e7981 */ /* 0x000ea8000c1e9b00 */
[----:B--2---:R1:W-:Y:S01]  /*1180*/  STS.64 [R12+0x4800], R30 ;  /* 0x0048001e0c007388 */ /* 0x0043e20000000a00 */
[----:B------:R-:W-:Y:S05]  /*1190*/  BRA `(.L_x_331) ;  /* 0x0000000000387947 */ /* 0x000fea0003800000 */
.L_x_330:
        /* <DEDUP_REMOVED lines=12> */
.L_x_333:
[----:B------:R-:W-:Y:S05]  /*1260*/  BSYNC.RECONVERGENT B0 ;  /* 0x0000000000007941 */ /* 0x000fea0003800200 */
.L_x_332:
[----:B-----5:R2:W-:Y:S02]  /*1270*/  STS.64 [R12+0x4800], R30 ;  /* 0x0048001e0c007388 */ /* 0x0205e40000000a00 */
.L_x_331:
[----:B------:R-:W-:Y:S05]  /*1280*/  @P0 BRA `(.L_x_334) ;  /* 0x0000000000140947 */ /* 0x000fea0003800000 */
[----:B-12---:R-:W1:Y:S02]  /*1290*/  LDC.64 R30, c[0x0][0x380] ;  /* 0x0000e000ff1e7b82 */ /* 0x006e640000000a00 */
[----:B-1----:R-:W-:-:S06]  /*12a0*/  IMAD.WIDE.U32 R30, R13, 0x8, R30 ;  /* 0x000000080d1e7825 */ /* 0x002fcc00078e001e */
[----:B------:R-:W2:Y:S04]  /*12b0*/  LDG.E.64.CONSTANT R30, desc[UR8][R30.64] ;  /* 0x000000081e1e7981 */ /* 0x000ea8000c1e9b00 */
[----:B--2---:R1:W-:Y:S01]  /*12c0*/  STS.64 [R12+0x5000], R30 ;  /* 0x0050001e0c007388 */ /* 0x0043e20000000a00 */
[----:B------:R-:W-:Y:S05]  /*12d0*/  BRA `(.L_x_335) ;  /* 0x0000000000387947 */ /* 0x000fea0003800000 */
.L_x_334:
        /* <DEDUP_REMOVED lines=12> */
.L_x_337:
[----:B------:R-:W-:Y:S05]  /*13a0*/  BSYNC.RECONVERGENT B0 ;  /* 0x0000000000007941 */ /* 0x000fea0003800200 */
.L_x_336:
[----:B-----5:R2:W-:Y:S02]  /*13b0*/  STS.64 [R12+0x5000], R30 ;  /* 0x0050001e0c007388 */ /* 0x0205e40000000a00 */
.L_x_335:
[----:B------:R-:W-:Y:S05]  /*13c0*/  @P0 BRA `(.L_x_338) ;  /* 0x0000000000140947 */ /* 0x000fea0003800000 */
[----:B-12---:R-:W1:Y:S02]  /*13d0*/  LDC.64 R30, c[0x0][0x380] ;  /* 0x0000e000ff1e7b82 */ /* 0x006e640000000a00 */
[----:B-1----:R-:W-:-:S06]  /*13e0*/  IMAD.WIDE.U32 R30, R25, 0x8, R30 ;  /* 0x00000008191e7825 */ /* 0x002fcc00078e001e */
[----:B------:R-:W2:Y:S04]  /*13f0*/  LDG.E.64.CONSTANT R30, desc[UR8][R30.64] ;  /* 0x000000081e1e7981 */ /* 0x000ea8000c1e9b00 */
[----:B--2---:R1:W-:Y:S01]  /*1400*/  STS.64 [R12+0x5800], R30 ;  /* 0x0058001e0c007388 */ /* 0x0043e20000000a00 */
[----:B------:R-:W-:Y:S05]  /*1410*/  BRA `(.L_x_339) ;  /* 0x0000000000387947 */ /* 0x000fea0003800000 */
.L_x_338:
        /* <DEDUP_REMOVED lines=12> */
.L_x_341:
[----:B------:R-:W-:Y:S05]  /*14e0*/  BSYNC.RECONVERGENT B0 ;  /* 0x0000000000007941 */ /* 0x000fea0003800200 */
.L_x_340:
[----:B-----5:R2:W-:Y:S02]  /*14f0*/  STS.64 [R12+0x5800], R30 ;  /* 0x0058001e0c007388 */ /* 0x0205e40000000a00 */
.L_x_339:
[----:B------:R-:W3:Y:S01]  /*1500*/  S2R R29, SR_CTAID.X ;  /* 0x00000000001d7919 */ /* 0x000ee20000002500 */
[----:B-12---:R-:W1:Y:S01]  /*1510*/  LDC R30, c[0x0][0x370] ;  /* 0x0000dc00ff1e7b82 */ /* 0x006e620000000800 */
[----:B------:R-:W-:Y:S01]  /*1520*/  UIADD3 UR14, UPT, UPT, UR12, -0x20, URZ ;  /* 0xffffffe00c0e7890 */ /* 0x000fe2000fffe0ff */
[----:B------:R-:W-:Y:S05]  /*1530*/  BSSY.RECONVERGENT B0, `(.L_x_342) ;  /* 0x0000013000007945 */ /* 0x000fea0003800200 */
[----:B0-----:R-:W-:-:S05]  /*1540*/  IMAD.U32 R12, RZ, RZ, UR14 ;  /* 0x0000000eff0c7e24 */ /* 0x001fca000f8e00ff */
[----:B------:R-:W-:Y:S01]  /*1550*/  ISETP.LT.AND P0, PT, R12, UR7, PT ;  /* 0x000000070c007c0c */ /* 0x000fe2000bf01270 */
[----:B-1----:R-:W-:-:S05]  /*1560*/  VIADD R30, R30, 0xffffffff ;  /* 0xffffffff1e1e7836 */ /* 0x002fca0000000000 */
[----:B---3--:R-:W-:-:S13]  /*1570*/  ISETP.EQ.OR P0, PT, R29, R30, P0 ;  /* 0x0000001e1d00720c */ /* 0x008fda0000702670 */
[----:B------:R-:W-:Y:S05]  /*1580*/  @!P0 BRA `(.L_x_343) ;  /* 0x0000000000288947 */ /* 0x000fea0003800000 */
[----:B------:R-:W-:-:S05]  /*1590*/  LOP3.LUT R30, R28, 0x3f, RZ, 0xc0, !PT ;  /* 0x0000003f1c1e7812 */ /* 0x000fca00078ec0ff */
[----:B------:R-:W-:-:S05]  /*15a0*/  IMAD R30, R29, 0x40, R30 ;  /* 0x000000401d1e7824 */ /* 0x000fca00078e021e */
[----:B------:R-:W-:Y:S02]  /*15b0*/  ISETP.GE.AND P1, PT, R30, UR13, PT ;  /* 0x0000000d1e007c0c */ /* 0x000fe4000bf26270 */
[----:B------:R-:W-:Y:S02]  /*15c0*/  CS2R R30, SRZ ;  /* 0x00000000001e7805 */ /* 0x000fe4000001ff00 */
[----:B------:R-:W-:-:S13]  /*15d0*/  ISETP.GE.OR P1, PT, R27, UR12, P1 ;  /* 0x0000000c1b007c0c */ /* 0x000fda0008f26670 */
[----:B------:R-:W-:Y:S05]  /*15e0*/  @P1 BRA `(.L_x_344) ;  /* 0x00000000001c1947 */ /* 0x000fea0003800000 */
[----:B------:R-:W0:Y:S02]  /*15f0*/  LDC.64 R30, c[0x0][0x388] ;  /* 0x0000e200ff1e7b82 */ /* 0x000e240000000a00 */
[----:B0-----:R-:W-:-:S06]  /*1600*/  IMAD.WIDE R30, R10, 0x8, R30 ;  /* 0x000000080a1e7825 */ /* 0x001fcc00078e021e */
[----:B------:R-:W5:Y:S01]  /*1610*/  LDG.E.64.CONSTANT R30, desc[UR8][R30.64] ;  /* 0x000000081e1e7981 */ /* 0x000f62000c1e9b00 */
[----:B------:R-:W-:Y:S05]  /*1620*/  BRA `(.L_x_344) ;  /* 0x00000000000c7947 */ /* 0x000fea0003800000 */
.L_x_343:
[----:B------:R-:W0:Y:S02]  /*1630*/  LDC.64 R30, c[0x0][0x388] ;  /* 0x0000e200ff1e7b82 */ /* 0x000e240000000a00 */
[----:B0-----:R-:W-:-:S06]  /*1640*/  IMAD.WIDE R30, R10, 0x8, R30 ;  /* 0x000000080a1e7825 */ /* 0x001fcc00078e021e */
[----:B------:R-:W5:Y:S02]  /*1650*/  LDG.E.64.CONSTANT R30, desc[UR8][R30.64] ;  /* 0x000000081e1e7981 */ /* 0x000f64000c1e9b00 */
.L_x_344:
[----:B------:R-:W-:Y:S05]  /*1660*/  BSYNC.RECONVERGENT B0 ;  /* 0x0000000000007941 */ /* 0x000fea0003800200 */
.L_x_342:
[----:B------:R-:W0:Y:S02]  /*1670*/  @!P0 LDC.64 R32, c[0x0][0x388] ;  /* 0x0000e200ff208b82 */ /* 0x000e240000000a00 */
        /* <DEDUP_REMOVED lines=12> */
[----:B------:R-:W-:Y:S02]  /*1740*/  BSSY.RECONVERGENT B0, `(.L_x_346) ;  /* 0x0000009000007945 */ /* 0x000fe40003800200 */
[----:B------:R-:W-:-:S04]  /*1750*/  LEA R30, R29, R30, 0x6 ;  /* 0x0000001e1d1e7211 */ /* 0x000fc800078e30ff */
[----:B------:R-:W-:-:S04]  /*1760*/  ISETP.GE.AND P1, PT, R30, UR13, PT ;  /* 0x0000000d1e007c0c */ /* 0x000fc8000bf26270 */
[----:B------:R-:W-:Y:S02]  /*1770*/  ISETP.GE.OR P1, PT, R31, UR12, P1 ;  /* 0x0000000c1f007c0c */ /* 0x000fe40008f26670 */
[----:B------:R-:W-:-:S11]  /*1780*/  CS2R R30, SRZ ;  /* 0x00000000001e7805 */ /* 0x000fd6000001ff00 */
[----:B------:R-:W-:Y:S05]  /*1790*/  @P1 BRA `(.L_x_347) ;  /* 0x00000000000c1947 */ /* 0x000fea0003800000 */
[----:B------:R-:W0:Y:S02]  /*17a0*/  LDC.64 R30, c[0x0][0x388] ;  /* 0x0000e200ff1e7b82 */ /* 0x000e240000000a00 */
[----:B0-----:R-:W-:-:S06]  /*17b0*/  IMAD.WIDE R30, R11, 0x8, R30 ;  /* 0x000000080b1e7825 */ /* 0x001fcc00078e021e */
[----:B------:R-:W5:Y:S02]  /*17c0*/  LDG.E.64.CONSTANT R30, desc[UR8][R30.64] ;  /* 0x000000081e1e7981 */ /* 0x000f64000c1e9b00 */
.L_x_347:
[----:B------:R-:W-:Y:S05]  /*17d0*/  BSYNC.RECONVERGENT B0 ;  /* 0x0000000000007941 */ /* 0x000fea0003800200 */
.L_x_346:
[----:B-----5:R1:W-:Y:S02]  /*17e0*/  STS.64 [R24+0x800], R30 ;  /* 0x0008001e18007388 */ /* 0x0203e40000000a00 */
.L_x_345:
[----:B------:R-:W-:Y:S05]  /*17f0*/  @P0 BRA `(.L_x_348) ;  /* 0x0000000000140947 */ /* 0x000fea0003800000 */
[----:B01----:R-:W0:Y:S02]  /*1800*/  LDC.64 R30, c[0x0][0x388] ;  /* 0x0000e200ff1e7b82 */ /* 0x003e240000000a00 */
[----:B0-----:R-:W-:-:S06]  /*1810*/  IMAD.WIDE R30, R9, 0x8, R30 ;  /* 0x00000008091e7825 */ /* 0x001fcc00078e021e */
[----:B------:R-:W2:Y:S04]  /*1820*/  LDG.E.64.CONSTANT R30, desc[UR8][R30.64] ;  /* 0x000000081e1e7981 */ /* 0x000ea8000c1e9b00 */
[----:B--2---:R0:W-:Y:S01]  /*1830*/  STS.64 [R24+0x1000], R30 ;  /* 0x0010001e18007388 */ /* 0x0041e20000000a00 */
[----:B------:R-:W-:Y:S05]  /*1840*/  BRA `(.L_x_349) ;  /* 0x0000000000347947 */ /* 0x000fea0003800000 */
.L_x_348:
        /* <DEDUP_REMOVED lines=11> */
.L_x_351:
[----:B------:R-:W-:Y:S05]  /*1900*/  BSYNC.RECONVERGENT B0 ;  /* 0x0000000000007941 */ /* 0x000fea0003800200 */
.L_x_350:
[----:B-----5:R1:W-:Y:S02]  /*1910*/  STS.64 [R24+0x1000], R30 ;  /* 0x0010001e18007388 */ /* 0x0203e40000000a00 */
.L_x_349:
[----:B------:R-:W-:Y:S05]  /*1920*/  @P0 BRA `(.L_x_352) ;  /* 0x0000000000140947 */ /* 0x000fea0003800000 */
[----:B01----:R-:W0:Y:S02]  /*1930*/  LDC.64 R30, c[0x0][0x388] ;  /* 0x0000e200ff1e7b82 */ /* 0x003e240000000a00 */
[----:B0-----:R-:W-:-:S06]  /*1940*/  IMAD.WIDE R30, R8, 0x8, R30 ;  /* 0x00000008081e7825 */ /* 0x001fcc00078e021e */
[----:B------:R-:W2:Y:S04]  /*1950*/  LDG.E.64.CONSTANT R30, desc[UR8][R30.64] ;  /* 0x000000081e1e7981 */ /* 0x000ea8000c1e9b00 */
[----:B--2---:R0:W-:Y:S01]  /*1960*/  STS.64 [R24+0x1800], R30 ;  /* 0x0018001e18007388 */ /* 0x0041e20000000a00 */
[----:B------:R-:W-:Y:S05]  /*1970*/  BRA `(.L_x_353) ;  /* 0x0000000000347947 */ /* 0x000fea0003800000 */
.L_x_352:
        /* <DEDUP_REMOVED lines=11> */
.L_x_355:
[----:B------:R-:W-:Y:S05]  /*1a30*/  BSYNC.RECONVERGENT B0 ;  /* 0x0000000000007941 */ /* 0x000fea0003800200 */
.L_x_354:
[----:B-----5:R1:W-:Y:S02]  /*1a40*/  STS.64 [R24+0x1800], R30 ;  /* 0x0018001e18007388 */ /* 0x0203e40000000a00 */
.L_x_353:
[----:B------:R-:W-:Y:S05]  /*1a50*/  @P0 BRA `(.L_x_356) ;  /* 0x0000000000140947 */ /* 0x000fea0003800000 */
[----:B01----:R-:W0:Y:S02]  /*1a60*/  LDC.64 R30, c[0x0][0x388] ;  /* 0x0000e200ff1e7b82 */ /* 0x003e240000000a00 */
[----:B0-----:R-:W-:-:S06]  /*1a70*/  IMAD.WIDE R30, R7, 0x8, R30 ;  /* 0x00000008071e7825 */ /* 0x001fcc00078e021e */
[----:B------:R-:W2:Y:S04]  /*1a80*/  LDG.E.64.CONSTANT R30, desc[UR8][R30.64] ;  /* 0x000000081e1e7981 */ /* 0x000ea8000c1e9b00 */
[----:B--2---:R0:W-:Y:S01]  /*1a90*/  STS.64 [R24+0x2000], R30 ;  /* 0x0020001e18007388 */ /* 0x0041e20000000a00 */
[----:B------:R-:W-:Y:S05]  /*1aa0*/  BRA `(.L_x_357) ;  /* 0x0000000000347947 */ /* 0x000fea0003800000 */
.L_x_356:
        /* <DEDUP_REMOVED lines=11> */
.L_x_359:
[----:B------:R-:W-:Y:S05]  /*1b60*/  BSYNC.RECONVERGENT B0 ;  /* 0x0000000000007941 */ /* 0x000fea0003800200 */
.L_x_358:
[----:B-----5:R1:W-:Y:S02]  /*1b70*/  STS.64 [R24+0x2000], R30 ;  /* 0x0020001e18007388 */ /* 0x0203e40000000a00 */
.L_x_357:
[----:B------:R-:W-:Y:S05]  /*1b80*/  @P0 BRA `(.L_x_360) ;  /* 0x0000000000140947 */ /* 0x000fea0003800000 */
[----:B01----:R-:W0:Y:S02]  /*1b90*/  LDC.64 R30, c[0x0][0x388] ;  /* 0x0000e200ff1e7b82 */ /* 0x003e240000000a00 */
[----:B0-----:R-:W-:-:S06]  /*1ba0*/  IMAD.WIDE R30, R6, 0x8, R30 ;  /* 0x00000008061e7825 */ /* 0x001fcc00078e021e */
[----:B------:R-:W2:Y:S04]  /*1bb0*/  LDG.E.64.CONSTANT R30, desc[UR8][R30.64] ;  /* 0x000000081e1e7981 */ /* 0x000ea8000c1e9b00 */
[----:B--2---:R0:W-:Y:S01]  /*1bc0*/  STS.64 [R24+0x2800], R30 ;  /* 0x0028001e18007388 */ /* 0x0041e20000000a00 */
[----:B------:R-:W-:Y:S05]  /*1bd0*/  BRA `(.L_x_361) ;  /* 0x0000000000347947 */ /* 0x000fea0003800000 */
.L_x_360:
[----:B01----:R-:W-:Y:S01]  /*1be0*/  LOP3.LUT R30, R28, 0x3f, RZ, 0xc0, !PT ;  /* 0x0000003f1c1e7812 */ /* 0x003fe200078ec0ff */
        /* <DEDUP_REMOVED lines=10> */
.L_x_363:
[----:B------:R-:W-:Y:S05]  /*1c90*/  BSYNC.RECONVERGENT B0 ;  /* 0x0000000000007941 */ /* 0x000fea0003800200 */
.L_x_362:
[----:B-----5:R1:W-:Y:S02]  /*1ca0*/  STS.64 [R24+0x2800], R30 ;  /* 0x0028001e18007388 */ /* 0x0203e40000000a00 */
.L_x_361:
[----:B------:R-:W-:Y:S05]  /*1cb0*/  @P0 BRA `(.L_x_364) ;  /* 0x0000000000140947 */ /* 0x000fea0003800000 */
[----:B01----:R-:W0:Y:S02]  /*1cc0*/  LDC.64 R30, c[0x0][0x388] ;  /* 0x0000e200ff1e7b82 */ /* 0x003e240000000a00 */
[----:B0-----:R-:W-:-:S06]  /*1cd0*/  IMAD.WIDE R30, R5, 0x8, R30 ;  /* 0x00000008051e7825 */ /* 0x001fcc00078e021e */
[----:B------:R-:W2:Y:S04]  /*1ce0*/  LDG.E.64.CONSTANT R30, desc[UR8][R30.64] ;  /* 0x000000081e1e7981 */ /* 0x000ea8000c1e9b00 */
[----:B--2---:R0:W-:Y:S01]  /*1cf0*/  STS.64 [R24+0x3000], R30 ;  /* 0x0030001e18007388 */ /* 0x0041e20000000a00 */
[----:B------:R-:W-:Y:S05]  /*1d00*/  BRA `(.L_x_365) ;  /* 0x0000000000347947 */ /* 0x000fea0003800000 */
.L_x_364:
        /* <DEDUP_REMOVED lines=11> */
.L_x_367:
[----:B------:R-:W-:Y:S05]  /*1dc0*/  BSYNC.RECONVERGENT B0 ;  /* 0x0000000000007941 */ /* 0x000fea0003800200 */
.L_x_366:
[----:B-----5:R1:W-:Y:S02]  /*1dd0*/  STS.64 [R24+0x3000], R30 ;  /* 0x0030001e18007388 */ /* 0x0203e40000000a00 */
.L_x_365:
[----:B------:R-:W-:Y:S05]  /*1de0*/  @P0 BRA `(.L_x_368) ;  /* 0x0000000000140947 */ /* 0x000fea0003800000 */
[----:B------:R-:W2:Y:S02]  /*1df0*/  LDC.64 R28, c[0x0][0x388] ;  /* 0x0000e200ff1c7b82 */ /* 0x000ea40000000a00 */
[----:B--2---:R-:W-:-:S06]  /*1e00*/  IMAD.WIDE R28, R23, 0x8, R28 ;  /* 0x00000008171c7825 */ /* 0x004fcc00078e021c */
[----:B------:R-:W2:Y:S04]  /*1e10*/  LDG.E.64.CONSTANT R28, desc[UR8][R28.64] ;  /* 0x000000081c1c7981 */ /* 0x000ea8000c1e9b00 */
[----:B--2---:R2:W-:Y:S01]  /*1e20*/  STS.64 [R24+0x3800], R28 ;  /* 0x0038001c18007388 */ /* 0x0045e20000000a00 */
[----:B------:R-:W-:Y:S05]  /*1e30*/  BRA `(.L_x_369) ;  /* 0x0000000000347947 */ /* 0x000fea0003800000 */
.L_x_368:
[----:B------:R-:W-:Y:S01]  /*1e40*/  LOP3.LUT R28, R28, 0x3f, RZ, 0xc0, !PT ;  /* 0x0000003f1c1c7812 */ /* 0x000fe200078ec0ff */
[----:B------:R-:W-:Y:S04]  /*1e50*/  BSSY.RECONVERGENT B0, `(.L_x_370) ;  /* 0x000000a000007945 */ /* 0x000fe80003800200 */
[----:B------:R-:W-:Y:S02]  /*1e60*/  IMAD R28, R29, 0x40, R28 ;  /* 0x000000401d1c7824 */ /* 0x000fe400078e021c */
[----:B------:R-:W-:-:S03]  /*1e70*/  VIADD R29, R27, 0x1c ;  /* 0x0000001c1b1d7836 */ /* 0x000fc60000000000 */
[----:B------:R-:W-:-:S04]  /*1e80*/  ISETP.GE.AND P0, PT, R28, UR13, PT ;  /* 0x0000000d1c007c0c */ /* 0x000fc8000bf06270 */
[----:B------:R-:W-:Y:S02]  /*1e90*/  ISETP.GE.OR P0, PT, R29, UR12, P0 ;  /* 0x0000000c1d007c0c */ /* 0x000fe40008706670 */
[----:B------:R-:W-:-:S11]  /*1ea0*/  CS2R R28, SRZ ;  /* 0x00000000001c7805 */ /* 0x000fd6000001ff00 */
[----:B------:R-:W-:Y:S05]  /*1eb0*/  @P0 BRA `(.L_x_371) ;  /* 0x00000000000c0947 */ /* 0x000fea0003800000 */
[----:B------:R-:W2:Y:S02]  /*1ec0*/  LDC.64 R28, c[0x0][0x388] ;  /* 0x0000e200ff1c7b82 */ /* 0x000ea40000000a00 */
[----:B--2---:R-:W-:-:S06]  /*1ed0*/  IMAD.WIDE R28, R23, 0x8, R28 ;  /* 0x00000008171c7825 */ /* 0x004fcc00078e021c */
[----:B------:R-:W5:Y:S02]  /*1ee0*/  LDG.E.64.CONSTANT R28, desc[UR8][R28.64] ;  /* 0x000000081c1c7981 */ /* 0x000f64000c1e9b00 */
.L_x_371:
[----:B------:R-:W-:Y:S05]  /*1ef0*/  BSYNC.RECONVERGENT B0 ;  /* 0x0000000000007941 */ /* 0x000fea0003800200 */
.L_x_370:
[----:B-----5:R3:W-:Y:S02]  /*1f00*/  STS.64 [R24+0x3800], R28 ;  /* 0x0038001c18007388 */ /* 0x0207e40000000a00 */
.L_x_369:
[----:B------:R-:W-:Y:S01]  /*1f10*/  BAR.SYNC.DEFER_BLOCKING 0x0 ;  /* 0x0000000000007b1d */ /* 0x000fe20000010000 */
[----:B0123--:R-:W-:Y:S01]  /*1f20*/  LEA R24, R3, UR5, 0x3 ;  /* 0x0000000503187c11 */ /* 0x00ffe2000f8e18ff */
[----:B------:R-:W-:Y:S01]  /*1f30*/  IMAD.MOV.U32 R53, RZ, RZ, R36 ;  /* 0x000000ffff357224 */ /* 0x000fe200078e0024 */
[----:B------:R-:W-:Y:S01]  /*1f40*/  LEA R52, R0, UR10, 0x8 ;  /* 0x0000000a00347c11 */ /* 0x000fe2000f8e40ff */
[----:B------:R-:W-:Y:S01]  /*1f50*/  IMAD.MOV.U32 R96, RZ, RZ, R37 ;  /* 0x000000ffff607224 */ /* 0x000fe200078e0025 */
[----:B------:R-:W-:Y:S01]  /*1f60*/  UIADD3 UR5, UPT, UPT, UR4, 0x20, URZ ;  /* 0x0000002004057890 */ /* 0x000fe2000fffe0ff */
[----:B------:R-:W-:Y:S01]  /*1f70*/  IMAD.MOV.U32 R97, RZ, RZ, R90 ;  /* 0x000000ffff617224 */ /* 0x000fe200078e005a */
[----:B------:R-:W-:Y:S01]  /*1f80*/  UIADD3 UR4, UPT, UPT, UR4, 0x10, URZ ;  /* 0x0000001004047890 */ /* 0x000fe2000fffe0ff */
[----:B------:R-:W-:Y:S01]  /*1f90*/  IMAD.MOV.U32 R100, RZ, RZ, R91 ;  /* 0x000000ffff647224 */ /* 0x000fe200078e005b */
[----:B------:R-:W-:Y:S01]  /*1fa0*/  IADD3 R18, PT, PT, R18, 0x20, RZ ;  /* 0x0000002012127810 */ /* 0x000fe20007ffe0ff */
[----:B------:R-:W-:Y:S01]  /*1fb0*/  IMAD.MOV.U32 R102, RZ, RZ, R39 ;  /* 0x000000ffff667224 */ /* 0x000fe200078e0027 */
[----:B------:R-:W-:Y:S01]  /*1fc0*/  UISETP.GE.AND UP0, UPT, UR4, UR12, UPT ;  /* 0x0000000c0400728c */ /* 0x000fe2000bf06270 */
[----:B------:R-:W-:Y:S01]  /*1fd0*/  IMAD.MOV.U32 R103, RZ, RZ, R56 ;  /* 0x000000ffff677224 */ /* 0x000fe200078e0038 */
[----:B------:R-:W-:Y:S01]  /*1fe0*/  IADD3 R22, PT, PT, R22, 0x20, RZ ;  /* 0x0000002016167810 */ /* 0x000fe20007ffe0ff */
[----:B------:R-:W-:Y:S01]  /*1ff0*/  IMAD.MOV.U32 R101, RZ, RZ, R57 ;  /* 0x000000ffff657224 */ /* 0x000fe200078e0039 */
[----:B------:R-:W-:Y:S01]  /*2000*/  UMOV UR4, UR5 ;  /* 0x0000000500047c82 */ /* 0x000fe20008000000 */
[----:B------:R-:W-:-:S02]  /*2010*/  IMAD.MOV.U32 R106, RZ, RZ, R48 ;  /* 0x000000ffff6a7224 */ /* 0x000fc400078e0030 */
[----:B------:R-:W-:Y:S02]  /*2020*/  VIADD R25, R25, 0x20 ;  /* 0x0000002019197836 */ /* 0x000fe40000000000 */
[----:B------:R-:W-:Y:S02]  /*2030*/  VIADD R13, R13, 0x20 ;  /* 0x000000200d0d7836 */ /* 0x000fe40000000000 */
[----:B------:R-:W-:Y:S01]  /*2040*/  VIADD R20, R20, 0x20 ;  /* 0x0000002014147836 */ /* 0x000fe20000000000 */
[----:B------:R-:W-:Y:S01]  /*2050*/  LDS.64 R76, [R24] ;  /* 0x00000000184c7984 */ /* 0x000fe20000000a00 */
[----:B------:R-:W-:Y:S02]  /*2060*/  VIADD R14, R14, 0x20 ;  /* 0x000000200e0e7836 */ /* 0x000fe40000000000 */
[----:B------:R-:W-:Y:S01]  /*2070*/  VIADD R2, R2, 0x20 ;  /* 0x0000002002027836 */ /* 0x000fe20000000000 */
[----:B------:R-:W0:Y:S01]  /*2080*/  LDS.128 R28, [R52] ;  /* 0x00000000341c7984 */ /* 0x000e220000000c00 */
[----:B------:R-:W-:-:S02]  /*2090*/  VIADD R19, R19, 0x20 ;  /* 0x0000002013137836 */ /* 0x000fc40000000000 */
[----:B------:R-:W-:Y:S01]  /*20a0*/  VIADD R21, R21, 0x20 ;  /* 0x0000002015157836 */ /* 0x000fe20000000000 */
[----:B------:R-:W1:Y:S01]  /*20b0*/  LDS.64 R80, [R24+0x80] ;  /* 0x0000800018507984 */ /* 0x000e620000000a00 */
[----:B------:R-:W-:Y:S02]  /*20c0*/  VIADD R15, R15, 0x20 ;  /* 0x000000200f0f7836 */ /* 0x000fe40000000000 */
[----:B------:R-:W-:Y:S01]  /*20d0*/  VIADD R16, R16, 0x20 ;  /* 0x0000002010107836 */ /* 0x000fe20000000000 */
[----:B------:R-:W2:Y:S01]  /*20e0*/  LDS.64 R66, [R24+0x100] ;  /* 0x0001000018427984 */ /* 0x000ea20000000a00 */
[----:B------:R-:W-:Y:S02]  /*20f0*/  VIADD R17, R17, 0x20 ;  /* 0x0000002011117836 */ /* 0x000fe40000000000 */
[----:B------:R-:W-:Y:S01]  /*2100*/  VIADD R26, R26, 0x20 ;  /* 0x000000201a1a7836 */ /* 0x000fe20000000000 */
[----:B------:R-:W3:Y:S01]  /*2110*/  LDS.64 R74, [R24+0x180] ;  /* 0x00018000184a7984 */ /* 0x000ee20000000a00 */
[----:B------:R-:W-:-:S03]  /*2120*/  VIADD R27, R27, 0x20 ;  /* 0x000000201b1b7836 */ /* 0x000fc60000000000 */
[----:B------:R-:W4:Y:S01]  /*2130*/  LDS.128 R32, [R52+0x1000] ;  /* 0x0010000034207984 */ /* 0x000f220000000c00 */
[C---:B0-----:R-:W-:Y:S02]  /*2140*/  DMUL R40, R28.reuse, R76 ;  /* 0x0000004c1c287228 */ /* 0x041fe40000000000 */
[----:B-1----:R-:W-:-:S06]  /*2150*/  DMUL R84, R28, R80 ;  /* 0x000000501c547228 */ /* 0x002fcc0000000000 */
[----:B------:R-:W-:Y:S02]  /*2160*/  DSETP.MAX.AND P1, P2, R40, R36, PT ;  /* 0x000000242800722a */ /* 0x000fe40003a2f000 */
[----:B--2---:R-:W-:Y:S01]  /*2170*/  DMUL R36, R28, R66 ;  /* 0x000000421c247228 */ /* 0x004fe20000000000 */
[----:B------:R-:W-:Y:S01]  /*2180*/  MOV R82, R40 ;  /* 0x0000002800527202 */ /* 0x000fe20000000f00 */
[----:B------:R-:W-:Y:S02]  /*2190*/  DSETP.MAX.AND P3, P0, R84, R90, PT ;  /* 0x0000005a5400722a */ /* 0x000fe4000386f000 */
[----:B------:R-:W-:Y:S01]  /*21a0*/  FSEL R83, R41, R96, P1 ;  /* 0x0000006029537208 */ /* 0x000fe20000800000 */
[----:B---3--:R-:W-:Y:S01]  /*21b0*/  DMUL R40, R28, R74 ;  /* 0x0000004a1c287228 */ /* 0x008fe20000000000 */
[----:B------:R-:W-:Y:S01]  /*21c0*/  SEL R82, R82, R53, P1 ;  /* 0x0000003552527207 */ /* 0x000fe20000800000 */
[----:B------:R-:W-:Y:S01]  /*21d0*/  IMAD.MOV.U32 R28, RZ, RZ, R84 ;  /* 0x000000ffff1c7224 */ /* 0x000fe200078e0054 */
[----:B------:R-:W-:Y:S01]  /*21e0*/  FSEL R29, R85, R100, P3 ;  /* 0x00000064551d7208 */ /* 0x000fe20001800000 */
[----:B------:R-:W-:-:S02]  /*21f0*/  IMAD.MOV.U32 R53, RZ, RZ, R86 ;  /* 0x000000ffff357224 */ /* 0x000fc400078e0056 */
[----:B------:R-:W-:Y:S01]  /*2200*/  IMAD.MOV.U32 R91, RZ, RZ, R87 ;  /* 0x000000ffff5b7224 */ /* 0x000fe200078e0057 */
[----:B------:R-:W-:Y:S01]  /*2210*/  @P2 LOP3.LUT R83, R96, 0x80000, RZ, 0xfc, !PT ;  /* 0x0008000060532812 */ /* 0x000fe200078efcff */
[----:B------:R-:W-:Y:S01]  /*2220*/  DSETP.MAX.AND P1, P2, R36, R86, PT ;  /* 0x000000562400722a */ /* 0x000fe20003a2f000 */
[----:B------:R-:W-:Y:S01]  /*2230*/  SEL R28, R28, R97, P3 ;  /* 0x000000611c1c7207 */ /* 0x000fe20001800000 */
[----:B------:R-:W-:Y:S01]  /*2240*/  IMAD.MOV.U32 R97, RZ, RZ, R38 ;  /* 0x000000ffff617224 */ /* 0x000fe200078e0026 */
[----:B------:R-:W-:Y:S01]  /*2250*/  DSETP.MAX.AND P3, P4, R40, R38, PT ;  /* 0x000000262800722a */ /* 0x000fe20003c6f000 */
[----:B------:R-:W-:Y:S01]  /*2260*/  @P0 LOP3.LUT R29, R100, 0x80000, RZ, 0xfc, !PT ;  /* 0x00080000641d0812 */ /* 0x000fe200078efcff */
[----:B------:R-:W-:Y:S01]  /*2270*/  IMAD.MOV.U32 R100, RZ, RZ, R95 ;  /* 0x000000ffff647224 */ /* 0x000fe200078e005f */
[----:B------:R-:W-:Y:S02]  /*2280*/  MOV R38, R37 ;  /* 0x0000002500267202 */ /* 0x000fe40000000f00 */
[----:B------:R-:W-:Y:S01]  /*2290*/  SEL R84, R36, R53, P1 ;  /* 0x0000003524547207 */ /* 0x000fe20000800000 */
[----:B------:R-:W-:Y:S01]  /*22a0*/  IMAD.MOV.U32 R53, RZ, RZ, R41 ;  /* 0x000000ffff357224 */ /* 0x000fe200078e0029 */
[----:B------:R-:W-:-:S02]  /*22b0*/  FSEL R85, R38, R91, P1 ;  /* 0x0000005b26557208 */ /* 0x000fc40000800000 */
[----:B------:R-:W0:Y:S01]  /*22c0*/  LDS.128 R36, [R52+0x2000] ;  /* 0x0020000034247984 */ /* 0x000e220000000c00 */
[----:B------:R-:W-:Y:S01]  /*22d0*/  SEL R86, R40, R97, P3 ;  /* 0x0000006128567207 */ /* 0x000fe20001800000 */
[-C--:B----4-:R-:W-:Y:S01]  /*22e0*/  DMUL R96, R80, R32.reuse ;  /* 0x0000002050607228 */ /* 0x090fe20000000000 */
[----:B------:R-:W-:Y:S01]  /*22f0*/  @P2 LOP3.LUT R85, R91, 0x80000, RZ, 0xfc, !PT ;  /* 0x000800005b552812 */ /* 0x000fe200078efcff */
[-C--:B------:R-:W-:Y:S01]  /*2300*/  DMUL R90, R76, R32.reuse ;  /* 0x000000204c5a7228 */ /* 0x080fe20000000000 */
[----:B------:R-:W-:Y:S01]  /*2310*/  FSEL R87, R53, R102, P3 ;  /* 0x0000006635577208 */ /* 0x000fe20001800000 */
[-C--:B------:R-:W-:Y:S01]  /*2320*/  DMUL R40, R66, R32.reuse ;  /* 0x0000002042287228 */ /* 0x080fe20000000000 */
[----:B------:R-:W-:Y:S01]  /*2330*/  @P4 LOP3.LUT R87, R102, 0x80000, RZ, 0xfc, !PT ;  /* 0x0008000066574812 */ /* 0x000fe200078efcff */
[----:B------:R-:W-:Y:S01]  /*2340*/  DMUL R32, R74, R32 ;  /* 0x000000204a207228 */ /* 0x000fe20000000000 */
[----:B------:R-:W-:Y:S01]  /*2350*/  IMAD.MOV.U32 R53, RZ, RZ, R89 ;  /* 0x000000ffff357224 */ /* 0x000fe200078e0059 */
[----:B------:R-:W-:Y:S01]  /*2360*/  DSETP.MAX.AND P4, P1, R96, R88, PT ;  /* 0x000000586000722a */ /* 0x000fe2000398f000 */
[----:B------:R-:W-:Y:S01]  /*2370*/  MOV R102, R49 ;  /* 0x0000003100667202 */ /* 0x000fe20000000f00 */
[----:B------:R-:W-:Y:S01]  /*2380*/  DSETP.MAX.AND P5, P2, R90, R56, PT ;  /* 0x000000385a00722a */ /* 0x000fe20003aaf000 */
[----:B------:R-:W-:Y:S01]  /*2390*/  IMAD.MOV.U32 R89, RZ, RZ, R94 ;  /* 0x000000ffff597224 */ /* 0x000fe200078e005e */
[----:B------:R-:W-:Y:S01]  /*23a0*/  MOV R56, R90 ;  /* 0x0000005a00387202 */ /* 0x000fe20000000f00 */
[----:B------:R-:W-:Y:S01]  /*23b0*/  DSETP.MAX.AND P3, P0, R40, R94, PT ;  /* 0x0000005e2800722a */ /* 0x000fe2000386f000 */
[----:B------:R-:W-:-:S02]  /*23c0*/  IMAD.MOV.U32 R57, RZ, RZ, R88 ;  /* 0x000000ffff397224 */ /* 0x000fc400078e0058 */
[----:B------:R-:W-:Y:S01]  /*23d0*/  SEL R90, R56, R103, P5 ;  /* 0x00000067385a7207 */ /* 0x000fe20002800000 */
[----:B------:R-:W-:Y:S01]  /*23e0*/  IMAD.MOV.U32 R56, RZ, RZ, R40 ;  /* 0x000000ffff387224 */ /* 0x000fe200078e0028 */
[----:B------:R-:W-:Y:S01]  /*23f0*/  FSEL R91, R91, R101, P5 ;  /* 0x000000655b5b7208 */ /* 0x000fe20002800000 */
[----:B------:R-:W-:Y:S01]  /*2400*/  DSETP.MAX.AND P5, P6, R32, R42, PT ;  /* 0x0000002a2000722a */ /* 0x000fe20003eaf000 */
[----:B------:R-:W-:Y:S02]  /*2410*/  IMAD.MOV.U32 R103, RZ, RZ, R42 ;  /* 0x000000ffff677224 */ /* 0x000fe400078e002a */
[----:B------:R-:W-:Y:S01]  /*2420*/  IMAD.MOV.U32 R40, RZ, RZ, R32 ;  /* 0x000000ffff287224 */ /* 0x000fe200078e0020 */
[----:B------:R-:W-:Y:S01]  /*2430*/  SEL R56, R56, R89, P3 ;  /* 0x0000005938387207 */ /* 0x000fe20001800000 */
[----:B------:R-:W-:Y:S01]  /*2440*/  IMAD.MOV.U32 R94, RZ, RZ, R43 ;  /* 0x000000ffff5e7224 */ /* 0x000fe200078e002b */
[----:B------:R-:W-:Y:S01]  /*2450*/  FSEL R89, R97, R53, P4 ;  /* 0x0000003561597208 */ /* 0x000fe20002000000 */
[----:B------:R-:W-:Y:S01]  /*2460*/  IMAD.MOV.U32 R95, RZ, RZ, R41 ;  /* 0x000000ffff5f7224 */ /* 0x000fe200078e0029 */
[----:B------:R-:W-:Y:S01]  /*2470*/  SEL R32, R40, R103, P5 ;  /* 0x0000006728207207 */ /* 0x000fe20002800000 */
[----:B------:R-:W-:Y:S01]  /*2480*/  IMAD.MOV.U32 R88, RZ, RZ, R96 ;  /* 0x000000ffff587224 */ /* 0x000fe200078e0060 */
[----:B------:R-:W1:Y:S01]  /*2490*/  LDS.128 R40, [R52+0x3000] ;  /* 0x0030000034287984 */ /* 0x000e620000000c00 */
[----:B------:R-:W-:Y:S01]  /*24a0*/  @P2 LOP3.LUT R91, R101, 0x80000, RZ, 0xfc, !PT ;  /* 0x00080000655b2812 */ /* 0x000fe200078efcff */
[----:B------:R-:W-:Y:S01]  /*24b0*/  IMAD.MOV.U32 R103, RZ, RZ, R44 ;  /* 0x000000ffff677224 */ /* 0x000fe200078e002c */
[----:B------:R-:W-:-:S02]  /*24c0*/  FSEL R33, R33, R94, P5 ;  /* 0x0000005e21217208 */ /* 0x000fc40002800000 */
[----:B------:R-:W-:Y:S02]  /*24d0*/  SEL R88, R88, R57, P4 ;  /* 0x0000003958587207 */ /* 0x000fe40002000000 */
[----:B------:R-:W-:Y:S01]  /*24e0*/  FSEL R57, R95, R100, P3 ;  /* 0x000000645f397208 */ /* 0x000fe20001800000 */
[-C--:B0-----:R-:W-:Y:S01]  /*24f0*/  DMUL R96, R76, R36.reuse ;  /* 0x000000244c607228 */ /* 0x081fe20000000000 */
[----:B------:R-:W-:Y:S01]  /*2500*/  @P0 LOP3.LUT R57, R100, 0x80000, RZ, 0xfc, !PT ;  /* 0x0008000064390812 */ /* 0x000fe200078efcff */
[-C--:B------:R-:W-:Y:S01]  /*2510*/  DMUL R100, R80, R36.reuse ;  /* 0x0000002450647228 */ /* 0x080fe20000000000 */
[----:B------:R-:W-:Y:S01]  /*2520*/  @P6 LOP3.LUT R33, R94, 0x80000, RZ, 0xfc, !PT ;  /* 0x000800005e216812 */ /* 0x000fe200078efcff */
[-C--:B------:R-:W-:Y:S01]  /*2530*/  DMUL R94, R66, R36.reuse ;  /* 0x00000024425e7228 */ /* 0x080fe20000000000 */
[----:B------:R-:W-:Y:S01]  /*2540*/  @P1 LOP3.LUT R89, R53, 0x80000, RZ, 0xfc, !PT ;  /* 0x0008000035591812 */ /* 0x000fe200078efcff */
[----:B------:R-:W-:Y:S01]  /*2550*/  DMUL R36, R74, R36 ;  /* 0x000000244a247228 */ /* 0x000fe20000000000 */
[----:B------:R-:W-:Y:S01]  /*2560*/  IMAD.MOV.U32 R53, RZ, RZ, R47 ;  /* 0x000000ffff357224 */ /* 0x000fe200078e002f */
[----:B------:R-:W-:Y:S01]  /*2570*/  DSETP.MAX.AND P5, P2, R96, R48, PT ;  /* 0x000000306000722a */ /* 0x000fe20003aaf000 */
[----:B------:R-:W-:Y:S01]  /*2580*/  IMAD.MOV.U32 R48, RZ, RZ, R45 ;  /* 0x000000ffff307224 */ /* 0x000fe200078e002d */
[----:B------:R-:W-:Y:S01]  /*2590*/  DSETP.MAX.AND P4, P1, R100, R44, PT ;  /* 0x0000002c6400722a */ /* 0x000fe2000398f000 */
[----:B------:R-:W-:Y:S01]  /*25a0*/  IMAD.MOV.U32 R49, RZ, RZ, R93 ;  /* 0x000000ffff317224 */ /* 0x000fe200078e005d */
[----:B------:R-:W-:Y:S01]  /*25b0*/  DSETP.MAX.AND P3, P0, R94, R92, PT ;  /* 0x0000005c5e00722a */ /* 0x000fe2000386f000 */
[----:B------:R-:W-:Y:S01]  /*25c0*/  IMAD.MOV.U32 R45, RZ, RZ, R96 ;  /* 0x000000ffff2d7224 */ /* 0x000fe200078e0060 */
[----:B------:R-:W-:Y:S01]  /*25d0*/  FSEL R97, R97, R102, P5 ;  /* 0x0000006661617208 */ /* 0x000fe20002800000 */
[----:B------:R-:W-:-:S02]  /*25e0*/  IMAD.MOV.U32 R44, RZ, RZ, R92 ;  /* 0x000000ffff2c7224 */ /* 0x000fc400078e005c */
[----:B------:R-:W-:Y:S01]  /*25f0*/  IMAD.MOV.U32 R93, RZ, RZ, R94 ;  /* 0x000000ffff5d7224 */ /* 0x000fe200078e005e */
[----:B------:R-:W-:Y:S01]  /*2600*/  SEL R96, R45, R106, P5 ;  /* 0x0000006a2d607207 */ /* 0x000fe20002800000 */
[----:B------:R-:W-:Y:S01]  /*2610*/  IMAD.MOV.U32 R106, RZ, RZ, R46 ;  /* 0x000000ffff6a7224 */ /* 0x000fe200078e002e */
[----:B------:R-:W-:Y:S01]  /*2620*/  DSETP.MAX.AND P5, P6, R36, R46, PT ;  /* 0x0000002e2400722a */ /* 0x000fe20003eaf000 */
[----:B------:R-:W-:Y:S01]  /*2630*/  IMAD.MOV.U32 R45, RZ, RZ, R36 ;  /* 0x000000ffff2d7224 */ /* 0x000fe200078e0024 */
[----:B------:R-:W-:Y:S01]  /*2640*/  MOV R46, R100 ;  /* 0x00000064002e7202 */ /* 0x000fe20000000f00 */
[----:B------:R-:W-:Y:S01]  /*2650*/  IMAD.MOV.U32 R100, RZ, RZ, R95 ;  /* 0x000000ffff647224 */ /* 0x000fe200078e005f */
[----:B------:R-:W-:Y:S02]  /*2660*/  SEL R92, R93, R44, P3 ;  /* 0x0000002c5d5c7207 */ /* 0x000fe40001800000 */
[----:B------:R-:W-:Y:S02]  /*2670*/  SEL R94, R46, R103, P4 ;  /* 0x000000672e5e7207 */ /* 0x000fe40002000000 */
[----:B------:R-:W-:-:S02]  /*2680*/  SEL R36, R45, R106, P5 ;  /* 0x0000006a2d247207 */ /* 0x000fc40002800000 */
[----:B------:R-:W0:Y:S01]  /*2690*/  LDS.128 R44, [R52+0x4000] ;  /* 0x00400000342c7984 */ /* 0x000e220000000c00 */
[----:B------:R-:W-:Y:S01]  /*26a0*/  FSEL R95, R101, R48, P4 ;  /* 0x00000030655f7208 */ /* 0x000fe20002000000 */
[-C--:B-1----:R-:W-:Y:S01]  /*26b0*/  DMUL R108, R76, R40.reuse ;  /* 0x000000284c6c7228 */ /* 0x082fe20000000000 */
[----:B------:R-:W-:Y:S01]  /*26c0*/  FSEL R93, R100, R49, P3 ;  /* 0x00000031645d7208 */ /* 0x000fe20001800000 */
[-C--:B------:R-:W-:Y:S01]  /*26d0*/  DMUL R106, R80, R40.reuse ;  /* 0x00000028506a7228 */ /* 0x080fe20000000000 */
[----:B------:R-:W-:Y:S01]  /*26e0*/  @P1 LOP3.LUT R95, R48, 0x80000, RZ, 0xfc, !PT ;  /* 0x00080000305f1812 */ /* 0x000fe200078efcff */
[----:B------:R-:W-:Y:S01]  /*26f0*/  IMAD.MOV.U32 R101, RZ, RZ, R78 ;  /* 0x000000ffff657224 */ /* 0x000fe200078e004e */
[----:B------:R-:W-:Y:S01]  /*2700*/  @P0 LOP3.LUT R93, R49, 0x80000, RZ, 0xfc, !PT ;  /* 0x00080000315d0812 */ /* 0x000fe200078efcff */
[-C--:B------:R-:W-:Y:S01]  /*2710*/  DMUL R48, R66, R40.reuse ;  /* 0x0000002842307228 */ /* 0x080fe20000000000 */
[----:B------:R-:W-:Y:S01]  /*2720*/  @P2 LOP3.LUT R97, R102, 0x80000, RZ, 0xfc, !PT ;  /* 0x0008000066612812 */ /* 0x000fe200078efcff */
[----:B------:R-:W-:Y:S01]  /*2730*/  DMUL R40, R74, R40 ;  /* 0x000000284a287228 */ /* 0x000fe20000000000 */
[----:B------:R-:W-:Y:S01]  /*2740*/  FSEL R37, R37, R53, P5 ;  /* 0x0000003525257208 */ /* 0x000fe20002800000 */
[----:B------:R-:W-:Y:S01]  /*2750*/  DSETP.MAX.AND P5, P2, R108, R78, PT ;  /* 0x0000004e6c00722a */ /* 0x000fe20003aaf000 */
[----:B------:R-:W-:Y:S01]  /*2760*/  IMAD.MOV.U32 R102, RZ, RZ, R79 ;  /* 0x000000ffff667224 */ /* 0x000fe200078e004f */
[----:B------:R-:W-:Y:S01]  /*2770*/  MOV R78, R98 ;  /* 0x00000062004e7202 */ /* 0x000fe20000000f00 */
[----:B------:R-:W-:Y:S01]  /*2780*/  IMAD.MOV.U32 R100, RZ, RZ, R99 ;  /* 0x000000ffff647224 */ /* 0x000fe200078e0063 */
[----:B------:R-:W-:Y:S01]  /*2790*/  DSETP.MAX.AND P3, P0, R48, R98, PT ;  /* 0x000000623000722a */ /* 0x000fe2000386f000 */
[----:B------:R-:W-:Y:S01]  /*27a0*/  @P6 LOP3.LUT R37, R53, 0x80000, RZ, 0xfc, !PT ;  /* 0x0008000035256812 */ /* 0x000fe200078efcff */
[----:B------:R-:W-:Y:S01]  /*27b0*/  IMAD.MOV.U32 R98, RZ, RZ, R108 ;  /* 0x000000ffff627224 */ /* 0x000fe200078e006c */
[----:B------:R-:W-:Y:S01]  /*27c0*/  FSEL R99, R109, R102, P5 ;  /* 0x000000666d637208 */ /* 0x000fe20002800000 */
[----:B------:R-:W-:Y:S01]  /*27d0*/  IMAD.MOV.U32 R53, RZ, RZ, R65 ;  /* 0x000000ffff357224 */ /* 0x000fe200078e0041 */
[----:B------:R-:W-:Y:S01]  /*27e0*/  DSETP.MAX.AND P4, P1, R106, R64, PT ;  /* 0x000000406a00722a */ /* 0x000fe2000398f000 */
[----:B------:R-:W-:Y:S01]  /*27f0*/  IMAD.MOV.U32 R103, RZ, RZ, R49 ;  /* 0x000000ffff677224 */ /* 0x000fe200078e0031 */
[----:B------:R-:W-:Y:S01]  /*2800*/  SEL R98, R98, R101, P5 ;  /* 0x0000006562627207 */ /* 0x000fe20002800000 */
[----:B------:R-:W-:Y:S01]  /*2810*/  IMAD.MOV.U32 R101, RZ, RZ, R51 ;  /* 0x000000ffff657224 */ /* 0x000fe200078e0033 */
[----:B------:R-:W-:Y:S01]  /*2820*/  DSETP.MAX.AND P5, P6, R40, R50, PT ;  /* 0x000000322800722a */ /* 0x000fe20003eaf000 */
[----:B------:R-:W-:Y:S01]  /*2830*/  IMAD.MOV.U32 R65, RZ, RZ, R50 ;  /* 0x000000ffff417224 */ /* 0x000fe200078e0032 */
[----:B------:R-:W-:Y:S01]  /*2840*/  @P2 LOP3.LUT R99, R102, 0x80000, RZ, 0xfc, !PT ;  /* 0x0008000066632812 */ /* 0x000fe200078efcff */
[----:B------:R-:W-:Y:S01]  /*2850*/  IMAD.MOV.U32 R51, RZ, RZ, R48 ;  /* 0x000000ffff337224 */ /* 0x000fe200078e0030 */
[----:B------:R-:W-:Y:S01]  /*2860*/  MOV R48, R40 ;  /* 0x0000002800307202 */ /* 0x000fe20000000f00 */
[----:B------:R-:W-:Y:S01]  /*2870*/  IMAD.MOV.U32 R79, RZ, RZ, R64 ;  /* 0x000000ffff4f7224 */ /* 0x000fe200078e0040 */
[----:B------:R-:W-:Y:S01]  /*2880*/  FSEL R41, R41, R101, P5 ;  /* 0x0000006529297208 */ /* 0x000fe20002800000 */
[----:B------:R-:W-:Y:S01]  /*2890*/  IMAD.MOV.U32 R64, RZ, RZ, R106 ;  /* 0x000000ffff407224 */ /* 0x000fe200078e006a */
[----:B------:R-:W-:-:S02]  /*28a0*/  SEL R78, R51, R78, P3 ;  /* 0x0000004e334e7207 */ /* 0x000fc40001800000 */
[----:B------:R-:W-:Y:S02]  /*28b0*/  SEL R40, R48, R65, P5 ;  /* 0x0000004130287207 */ /* 0x000fe40002800000 */
[----:B------:R-:W1:Y:S01]  /*28c0*/  LDS.128 R48, [R52+0x5000] ;  /* 0x0050000034307984 */ /* 0x000e620000000c00 */
[----:B------:R-:W-:Y:S02]  /*28d0*/  SEL R64, R64, R79, P4 ;  /* 0x0000004f40407207 */ /* 0x000fe40002000000 */
[----:B------:R-:W-:Y:S01]  /*28e0*/  FSEL R79, R103, R100, P3 ;  /* 0x00000064674f7208 */ /* 0x000fe20001800000 */
[-C--:B0-----:R-:W-:Y:S01]  /*28f0*/  DMUL R102, R76, R44.reuse ;  /* 0x0000002c4c667228 */ /* 0x081fe20000000000 */
[----:B------:R-:W-:Y:S01]  /*2900*/  FSEL R65, R107, R53, P4 ;  /* 0x000000356b417208 */ /* 0x000fe20002000000 */
[-C--:B------:R-:W-:Y:S01]  /*2910*/  DMUL R108, R80, R44.reuse ;  /* 0x0000002c506c7228 */ /* 0x080fe20000000000 */
[----:B------:R-:W-:Y:S01]  /*2920*/  @P1 LOP3.LUT R65, R53, 0x80000, RZ, 0xfc, !PT ;  /* 0x0008000035411812 */ /* 0x000fe200078efcff */
[-C--:B------:R-:W-:Y:S01]  /*2930*/  DMUL R110, R66, R44.reuse ;  /* 0x0000002c426e7228 */ /* 0x080fe20000000000 */
[----:B------:R-:W-:Y:S01]  /*2940*/  IMAD.MOV.U32 R53, RZ, RZ, R71 ;  /* 0x000000ffff357224 */ /* 0x000fe200078e0047 */
[----:B------:R-:W-:Y:S01]  /*2950*/  @P0 LOP3.LUT R79, R100, 0x80000, RZ, 0xfc, !PT ;  /* 0x00080000644f0812 */ /* 0x000fe200078efcff */
[----:B------:R-:W-:Y:S01]  /*2960*/  DMUL R112, R74, R44 ;  /* 0x0000002c4a707228 */ /* 0x000fe20000000000 */
[----:B------:R-:W-:Y:S01]  /*2970*/  @P6 LOP3.LUT R41, R101, 0x80000, RZ, 0xfc, !PT ;  /* 0x0008000065296812 */ /* 0x000fe200078efcff */
[----:B------:R-:W-:Y:S01]  /*2980*/  DSETP.MAX.AND P5, P4, R102, R70, PT ;  /* 0x000000466600722a */ /* 0x000fe20003caf000 */
[----:B------:R-:W-:Y:S01]  /*2990*/  IMAD.MOV.U32 R45, RZ, RZ, R55 ;  /* 0x000000ffff2d7224 */ /* 0x000fe200078e0037 */
[----:B------:R-:W-:Y:S01]  /*29a0*/  DSETP.MAX.AND P1, P3, R108, R60, PT ;  /* 0x0000003c6c00722a */ /* 0x000fe20003b2f000 */
[----:B------:R-:W-:Y:S01]  /*29b0*/  IMAD.MOV.U32 R71, RZ, RZ, R61 ;  /* 0x000000ffff477224 */ /* 0x000fe200078e003d */
[----:B------:R-:W-:Y:S01]  /*29c0*/  DSETP.MAX.AND P2, P0, R110, R54, PT ;  /* 0x000000366e00722a */ /* 0x000fe2000384f000 */
[----:B------:R-:W-:Y:S01]  /*29d0*/  IMAD.MOV.U32 R61, RZ, RZ, R54 ;  /* 0x000000ffff3d7224 */ /* 0x000fe200078e0036 */
[----:B------:R-:W-:Y:S01]  /*29e0*/  FSEL R103, R103, R53, P5 ;  /* 0x0000003567677208 */ /* 0x000fe20002800000 */
[----:B------:R-:W0:Y:S01]  /*29f0*/  LDS.64 R54, [R24+0x200] ;  /* 0x0002000018367984 */ /* 0x000e220000000a00 */
[----:B------:R-:W-:Y:S01]  /*2a00*/  IMAD.MOV.U32 R101, RZ, RZ, R70 ;  /* 0x000000ffff657224 */ /* 0x000fe200078e0046 */
[----:B------:R-:W-:Y:S01]  /*2a10*/  MOV R106, R104 ;  /* 0x00000068006a7202 */ /* 0x000fe20000000f00 */
[----:B------:R-:W-:-:S02]  /*2a20*/  IMAD.MOV.U32 R70, RZ, RZ, R102 ;  /* 0x000000ffff467224 */ /* 0x000fc400078e0066 */
[----:B------:R-:W-:Y:S02]  /*2a30*/  IMAD.MOV.U32 R100, RZ, RZ, R60 ;  /* 0x000000ffff647224 */ /* 0x000fe400078e003c */
[----:B------:R-:W-:Y:S01]  /*2a40*/  IMAD.MOV.U32 R60, RZ, RZ, R108 ;  /* 0x000000ffff3c7224 */ /* 0x000fe200078e006c */
[----:B------:R-:W-:Y:S01]  /*2a50*/  SEL R70, R70, R101, P5 ;  /* 0x0000006546467207 */ /* 0x000fe20002800000 */
[----:B------:R-:W-:Y:S01]  /*2a60*/  IMAD.MOV.U32 R101, RZ, RZ, R105 ;  /* 0x000000ffff657224 */ /* 0x000fe200078e0069 */
[----:B------:R-:W-:Y:S01]  /*2a70*/  DSETP.MAX.AND P5, P6, R112, R104, PT ;  /* 0x000000687000722a */ /* 0x000fe20003eaf000 */
[----:B------:R-:W-:Y:S01]  /*2a80*/  IMAD.MOV.U32 R108, RZ, RZ, R110 ;  /* 0x000000ffff6c7224 */ /* 0x000fe200078e006e */
[----:B------:R-:W-:Y:S01]  /*2a90*/  SEL R60, R60, R100, P1 ;  /* 0x000000643c3c7207 */ /* 0x000fe20000800000 */
[----:B------:R-:W-:Y:S01]  /*2aa0*/  IMAD.MOV.U32 R105, RZ, RZ, R109 ;  /* 0x000000ffff697224 */ /* 0x000fe200078e006d */
[----:B------:R-:W-:Y:S01]  /*2ab0*/  @P4 LOP3.LUT R103, R53, 0x80000, RZ, 0xfc, !PT ;  /* 0x0008000035674812 */ /* 0x000fe200078efcff */
[----:B------:R-:W-:Y:S01]  /*2ac0*/  IMAD.MOV.U32 R102, RZ, RZ, R111 ;  /* 0x000000ffff667224 */ /* 0x000fe200078e006f */
[----:B------:R-:W-:Y:S01]  /*2ad0*/  SEL R100, R108, R61, P2 ;  /* 0x0000003d6c647207 */ /* 0x000fe20001000000 */
[----:B------:R-:W-:Y:S01]  /*2ae0*/  IMAD.MOV.U32 R44, RZ, RZ, R112 ;  /* 0x000000ffff2c7224 */ /* 0x000fe200078e0070 */
[----:B------:R-:W-:Y:S01]  /*2af0*/  FSEL R105, R105, R71, P1 ;  /* 0x0000004769697208 */ /* 0x000fe20000800000 */
[----:B------:R-:W-:Y:S01]  /*2b00*/  IMAD.MOV.U32 R104, RZ, RZ, R113 ;  /* 0x000000ffff687224 */ /* 0x000fe200078e0071 */
[-C--:B-1----:R-:W-:Y:S01]  /*2b10*/  DMUL R76, R76, R48.reuse ;  /* 0x000000304c4c7228 */ /* 0x082fe20000000000 */
[----:B------:R-:W-:Y:S01]  /*2b20*/  @P3 LOP3.LUT R105, R71, 0x80000, RZ, 0xfc, !PT ;  /* 0x0008000047693812 */ /* 0x000fe200078efcff */
[-C--:B------:R-:W-:Y:S01]  /*2b30*/  DMUL R80, R80, R48.reuse ;  /* 0x0000003050507228 */ /* 0x080fe20000000000 */
[----:B------:R-:W-:Y:S01]  /*2b40*/  SEL R44, R44, R106, P5 ;  /* 0x0000006a2c2c7207 */ /* 0x000fe20002800000 */
[-C--:B------:R-:W-:Y:S01]  /*2b50*/  DMUL R66, R66, R48.reuse ;  /* 0x0000003042427228 */ /* 0x080fe20000000000 */
[----:B------:R-:W-:Y:S01]  /*2b60*/  FSEL R107, R102, R45, P2 ;  /* 0x0000002d666b7208 */ /* 0x000fe20001000000 */
[----:B------:R-:W-:Y:S01]  /*2b70*/  DMUL R48, R74, R48 ;  /* 0x000000304a307228 */ /* 0x000fe20000000000 */
[----:B------:R-:W-:Y:S01]  /*2b80*/  FSEL R53, R104, R101, P5 ;  /* 0x0000006568357208 */ /* 0x000fe20002800000 */
[----:B------:R-:W-:Y:S01]  /*2b90*/  DSETP.MAX.AND P5, P3, R76, R72, PT ;  /* 0x000000484c00722a */ /* 0x000fe20003baf000 */
[----:B------:R-:W-:Y:S01]  /*2ba0*/  IMAD.MOV.U32 R61, RZ, RZ, R63 ;  /* 0x000000ffff3d7224 */ /* 0x000fe200078e003f */
[----:B------:R-:W-:Y:S01]  /*2bb0*/  DSETP.MAX.AND P2, P1, R80, R62, PT ;  /* 0x0000003e5000722a */ /* 0x000fe2000394f000 */
[----:B------:R-:W-:Y:S01]  /*2bc0*/  @P0 LOP3.LUT R107, R45, 0x80000, RZ, 0xfc, !PT ;  /* 0x000800002d6b0812 */ /* 0x000fe200078efcff */
[----:B------:R-:W-:Y:S01]  /*2bd0*/  IMAD.MOV.U32 R63, RZ, RZ, R76 ;  /* 0x000000ffff3f7224 */ /* 0x000fe200078e004c */
[----:B------:R-:W-:Y:S01]  /*2be0*/  MOV R74, R72 ;  /* 0x00000048004a7202 */ /* 0x000fe20000000f00 */
[----:B------:R-:W-:Y:S01]  /*2bf0*/  IMAD.MOV.U32 R45, RZ, RZ, R73 ;  /* 0x000000ffff2d7224 */ /* 0x000fe200078e0049 */
[----:B------:R-:W-:Y:S01]  /*2c00*/  @P6 LOP3.LUT R53, R101, 0x80000, RZ, 0xfc, !PT ;  /* 0x0008000065356812 */ /* 0x000fe200078efcff */
[----:B------:R-:W-:Y:S01]  /*2c10*/  IMAD.MOV.U32 R73, RZ, RZ, R62 ;  /* 0x000000ffff497224 */ /* 0x000fe200078e003e */
[----:B------:R-:W-:Y:S01]  /*2c20*/  SEL R62, R63, R74, P5 ;  /* 0x0000004a3f3e7207 */ /* 0x000fe20002800000 */
[----:B------:R-:W-:Y:S01]  /*2c30*/  IMAD.MOV.U32 R71, RZ, RZ, R69 ;  /* 0x000000ffff477224 */ /* 0x000fe200078e0045 */
[----:B------:R-:W-:Y:S01]  /*2c40*/  DSETP.MAX.AND P4, P0, R66, R68, PT ;  /* 0x000000444200722a */ /* 0x000fe2000388f000 */
[----:B------:R-:W-:Y:S01]  /*2c50*/  FSEL R63, R77, R45, P5 ;  /* 0x0000002d4d3f7208 */ /* 0x000fe20002800000 */
[----:B------:R-:W-:Y:S01]  /*2c60*/  IMAD.MOV.U32 R72, RZ, RZ, R68 ;  /* 0x000000ffff487224 */ /* 0x000fe200078e0044 */
[----:B------:R-:W-:Y:S01]  /*2c70*/  DSETP.MAX.AND P5, P6, R48, R58, PT ;  /* 0x0000003a3000722a */ /* 0x000fe20003eaf000 */
[----:B------:R-:W-:Y:S01]  /*2c80*/  IMAD.MOV.U32 R69, RZ, RZ, R58 ;  /* 0x000000ffff457224 */ /* 0x000fe200078e003a */
[----:B------:R-:W-:Y:S01]  /*2c90*/  MOV R68, R59 ;  /* 0x0000003b00447202 */ /* 0x000fe20000000f00 */
[----:B------:R-:W-:Y:S01]  /*2ca0*/  IMAD.MOV.U32 R58, RZ, RZ, R80 ;  /* 0x000000ffff3a7224 */ /* 0x000fe200078e0050 */
[----:B------:R-:W-:Y:S01]  /*2cb0*/  @P3 LOP3.LUT R63, R45, 0x80000, RZ, 0xfc, !PT ;  /* 0x000800002d3f3812 */ /* 0x000fe200078efcff */
[----:B------:R-:W-:Y:S01]  /*2cc0*/  IMAD.MOV.U32 R59, RZ, RZ, R66 ;  /* 0x000000ffff3b7224 */ /* 0x000fe200078e0042 */
[----:B------:R-:W-:Y:S01]  /*2cd0*/  FSEL R49, R49, R68, P5 ;  /* 0x0000004431317208 */ /* 0x000fe20002800000 */
[----:B------:R-:W-:Y:S01]  /*2ce0*/  IMAD.MOV.U32 R76, RZ, RZ, R48 ;  /* 0x000000ffff4c7224 */ /* 0x000fe200078e0030 */
[----:B------:R-:W-:Y:S01]  /*2cf0*/  SEL R66, R58, R73, P2 ;  /* 0x000000493a427207 */ /* 0x000fe20001000000 */
[----:B------:R-:W-:Y:S01]  /*2d00*/  IMAD.MOV.U32 R74, RZ, RZ, R67 ;  /* 0x000000ffff4a7224 */ /* 0x000fe200078e0043 */
[----:B------:R-:W-:Y:S01]  /*2d10*/  SEL R58, R59, R72, P4 ;  /* 0x000000483b3a7207 */ /* 0x000fe20002000000 */
[C---:B0-----:R-:W-:Y:S01]  /*2d20*/  DMUL R72, R54.reuse, R30 ;  /* 0x0000001e36487228 */ /* 0x041fe20000000000 */
[----:B------:R-:W-:Y:S01]  /*2d30*/  FSEL R67, R81, R61, P2 ;  /* 0x0000003d51437208 */ /* 0x000fe20001000000 */
[C---:B------:R-:W-:Y:S01]  /*2d40*/  DMUL R108, R54.reuse, R42 ;  /* 0x0000002a366c7228 */ /* 0x040fe20000000000 */
[----:B------:R-:W-:Y:S01]  /*2d50*/  SEL R48, R76, R69, P5 ;  /* 0x000000454c307207 */ /* 0x000fe20002800000 */
[C---:B------:R-:W-:Y:S01]  /*2d60*/  DMUL R76, R54.reuse, R34 ;  /* 0x00000022364c7228 */ /* 0x040fe20000000000 */
[----:B------:R-:W-:Y:S01]  /*2d70*/  @P1 LOP3.LUT R67, R61, 0x80000, RZ, 0xfc, !PT ;  /* 0x000800003d431812 */ /* 0x000fe200078efcff */
[----:B------:R-:W-:Y:S01]  /*2d80*/  DMUL R110, R54, R38 ;  /* 0x00000026366e7228 */ /* 0x000fe20000000000 */
[----:B------:R-:W-:Y:S01]  /*2d90*/  @P6 LOP3.LUT R49, R68, 0x80000, RZ, 0xfc, !PT ;  /* 0x0008000044316812 */ /* 0x000fe200078efcff */
[----:B------:R-:W-:Y:S01]  /*2da0*/  DSETP.MAX.AND P1, P5, R82, R72, PT ;  /* 0x000000485200722a */ /* 0x000fe20003d2f000 */
[----:B------:R-:W-:Y:S01]  /*2db0*/  IMAD.MOV.U32 R69, RZ, RZ, R82 ;  /* 0x000000ffff457224 */ /* 0x000fe200078e0052 */
[----:B------:R-:W-:Y:S01]  /*2dc0*/  FSEL R59, R74, R71, P4 ;  /* 0x000000474a3b7208 */ /* 0x000fe20002000000 */
[----:B------:R-:W-:Y:S01]  /*2dd0*/  IMAD.MOV.U32 R68, RZ, RZ, R72 ;  /* 0x000000ffff447224 */ /* 0x000fe200078e0048 */
[----:B------:R-:W-:Y:S01]  /*2de0*/  MOV R74, R83 ;  /* 0x00000053004a7202 */ /* 0x000fe20000000f00 */
[----:B------:R-:W-:Y:S01]  /*2df0*/  IMAD.MOV.U32 R45, RZ, RZ, R73 ;  /* 0x000000ffff2d7224 */ /* 0x000fe200078e0049 */
[----:B------:R-:W-:Y:S01]  /*2e00*/  @P0 LOP3.LUT R59, R71, 0x80000, RZ, 0xfc, !PT ;  /* 0x00080000473b0812 */ /* 0x000fe200078efcff */
[----:B------:R-:W0:Y:S01]  /*2e10*/  LDS.64 R72, [R24+0x280] ;  /* 0x0002800018487984 */ /* 0x000e220000000a00 */
[----:B------:R-:W-:Y:S01]  /*2e20*/  DSETP.MAX.AND P6, P0, R90, R76, PT ;  /* 0x0000004c5a00722a */ /* 0x000fe200038cf000 */
[----:B------:R-:W-:Y:S01]  /*2e30*/  SEL R68, R69, R68, P1 ;  /* 0x0000004445447207 */ /* 0x000fe20000800000 */
[----:B------:R-:W-:Y:S01]  /*2e40*/  IMAD.MOV.U32 R75, RZ, RZ, R91 ;  /* 0x000000ffff4b7224 */ /* 0x000fe200078e005b */
[----:B------:R-:W-:Y:S01]  /*2e50*/  FSEL R69, R74, R45, P1 ;  /* 0x0000002d4a457208 */ /* 0x000fe20000800000 */
[----:B------:R-:W-:Y:S01]  /*2e60*/  IMAD.MOV.U32 R91, RZ, RZ, R98 ;  /* 0x000000ffff5b7224 */ /* 0x000fe200078e0062 */
[----:B------:R-:W-:Y:S01]  /*2e70*/  DSETP.MAX.AND P2, P1, R98, R108, PT ;  /* 0x0000006c6200722a */ /* 0x000fe2000394f000 */
[----:B------:R-:W-:Y:S01]  /*2e80*/  IMAD.MOV.U32 R82, RZ, RZ, R76 ;  /* 0x000000ffff527224 */ /* 0x000fe200078e004c */
[----:B------:R-:W-:Y:S01]  /*2e90*/  DSETP.MAX.AND P4, P3, R96, R110, PT ;  /* 0x0000006e6000722a */ /* 0x000fe20003b8f000 */
[----:B------:R-:W-:Y:S01]  /*2ea0*/  IMAD.MOV.U32 R98, RZ, RZ, R108 ;  /* 0x000000ffff627224 */ /* 0x000fe200078e006c */
[----:B------:R-:W-:Y:S01]  /*2eb0*/  @P5 LOP3.LUT R69, R45, 0x80000, RZ, 0xfc, !PT ;  /* 0x000800002d455812 */ /* 0x000fe200078efcff */
[----:B------:R-:W-:Y:S01]  /*2ec0*/  IMAD.MOV.U32 R83, RZ, RZ, R109 ;  /* 0x000000ffff537224 */ /* 0x000fe200078e006d */
[----:B------:R-:W-:Y:S01]  /*2ed0*/  DMUL R108, R54, R46 ;  /* 0x0000002e366c7228 */ /* 0x000fe20000000000 */
[----:B------:R-:W-:-:S02]  /*2ee0*/  IMAD.MOV.U32 R76, RZ, RZ, R77 ;  /* 0x000000ffff4c7224 */ /* 0x000fc400078e004d */
[----:B------:R-:W-:Y:S02]  /*2ef0*/  IMAD.MOV.U32 R80, RZ, RZ, R110 ;  /* 0x000000ffff507224 */ /* 0x000fe400078e006e */
[----:B------:R-:W-:Y:S01]  /*2f00*/  IMAD.MOV.U32 R77, RZ, RZ, R111 ;  /* 0x000000ffff4d7224 */ /* 0x000fe200078e006f */
[----:B------:R-:W-:Y:S01]  /*2f10*/  DMUL R110, R54, R50 ;  /* 0x00000032366e7228 */ /* 0x000fe20000000000 */
[----:B------:R-:W-:Y:S01]  /*2f20*/  IMAD.MOV.U32 R61, RZ, RZ, R90 ;  /* 0x000000ffff3d7224 */ /* 0x000fe200078e005a */
[----:B------:R-:W-:Y:S01]  /*2f30*/  MOV R90, R97 ;  /* 0x00000061005a7202 */ /* 0x000fe20000000f00 */
[----:B------:R-:W-:Y:S01]  /*2f40*/  IMAD.MOV.U32 R71, RZ, RZ, R103 ;  /* 0x000000ffff477224 */ /* 0x000fe200078e0067 */
[----:B------:R-:W-:Y:S01]  /*2f50*/  FSEL R75, R75, R76, P6 ;  /* 0x0000004c4b4b7208 */ /* 0x000fe20003000000 */
[----:B------:R-:W-:Y:S01]  /*2f60*/  IMAD.MOV.U32 R81, RZ, RZ, R96 ;  /* 0x000000ffff517224 */ /* 0x000fe200078e0060 */
[----:B------:R-:W-:Y:S01]  /*2f70*/  SEL R74, R61, R82, P6 ;  /* 0x000000523d4a7207 */ /* 0x000fe20003000000 */
[----:B------:R-:W-:Y:S01]  /*2f80*/  IMAD.MOV.U32 R54, RZ, RZ, R70 ;  /* 0x000000ffff367224 */ /* 0x000fe200078e0046 */
[----:B------:R-:W-:Y:S01]  /*2f90*/  @P0 LOP3.LUT R75, R76, 0x80000, RZ, 0xfc, !PT ;  /* 0x000800004c4b0812 */ /* 0x000fe200078efcff */
[----:B------:R-:W-:Y:S01]  /*2fa0*/  DSETP.MAX.AND P6, P5, R70, R108, PT ;  /* 0x0000006c4600722a */ /* 0x000fe20003dcf000 */
[----:B------:R-:W-:Y:S01]  /*2fb0*/  SEL R80, R81, R80, P4 ;  /* 0x0000005051507207 */ /* 0x000fe20002000000 */
[----:B------:R-:W-:Y:S01]  /*2fc0*/  IMAD.MOV.U32 R96, RZ, RZ, R99 ;  /* 0x000000ffff607224 */ /* 0x000fe200078e0063 */
[----:B------:R-:W-:Y:S01]  /*2fd0*/  FSEL R81, R90, R77, P4 ;  /* 0x0000004d5a517208 */ /* 0x000fe20002000000 */
[----:B------:R-:W-:Y:S01]  /*2fe0*/  DSETP.MAX.AND P0, P4, R62, R110, PT ;  /* 0x0000006e3e00722a */ /* 0x000fe20003c0f000 */
[----:B------:R-:W-:Y:S01]  /*2ff0*/  SEL R70, R91, R98, P2 ;  /* 0x000000625b467207 */ /* 0x000fe20001000000 */
[----:B------:R-:W-:Y:S01]  /*3000*/  IMAD.MOV.U32 R55, RZ, RZ, R71 ;  /* 0x000000ffff377224 */ /* 0x000fe200078e0047 */
[----:B------:R-:W-:Y:S01]  /*3010*/  MOV R61, R62 ;  /* 0x0000003e003d7202 */ /* 0x000fe20000000f00 */
[----:B------:R-:W-:Y:S01]  /*3020*/  IMAD.MOV.U32 R62, RZ, RZ, R110 ;  /* 0x000000ffff3e7224 */ /* 0x000fe200078e006e */
[----:B------:R-:W-:Y:S01]  /*3030*/  FSEL R71, R96, R83, P2 ;  /* 0x0000005360477208 */ /* 0x000fe20001000000 */
[----:B------:R-:W-:Y:S01]  /*3040*/  IMAD.MOV.U32 R96, RZ, RZ, R29 ;  /* 0x000000ffff607224 */ /* 0x000fe200078e001d */
[----:B------:R-:W-:Y:S01]  /*3050*/  @P3 LOP3.LUT R81, R77, 0x80000, RZ, 0xfc, !PT ;  /* 0x000800004d513812 */ /* 0x000fe200078efcff */
[----:B------:R-:W-:Y:S01]  /*3060*/  IMAD.MOV.U32 R45, RZ, RZ, R63 ;  /* 0x000000ffff2d7224 */ /* 0x000fe200078e003f */
[C---:B0-----:R-:W-:Y:S01]  /*3070*/  DMUL R90, R72.reuse, R30 ;  /* 0x0000001e485a7228 */ /* 0x041fe20000000000 */
[----:B------:R-:W-:Y:S01]  /*3080*/  SEL R62, R61, R62, P0 ;  /* 0x0000003e3d3e7207 */ /* 0x000fe20000000000 */
[----:B------:R-:W-:Y:S01]  /*3090*/  IMAD.MOV.U32 R61, RZ, RZ, R28 ;  /* 0x000000ffff3d7224 */ /* 0x000fe200078e001c */
[C---:B------:R-:W-:Y:S01]  /*30a0*/  DMUL R98, R72.reuse, R34 ;  /* 0x0000002248627228 */ /* 0x040fe20000000000 */
[----:B------:R-:W-:Y:S01]  /*30b0*/  IMAD.MOV.U32 R63, RZ, RZ, R108 ;  /* 0x000000ffff3f7224 */ /* 0x000fe200078e006c */
[----:B------:R-:W-:Y:S01]  /*30c0*/  DMUL R102, R72, R38 ;  /* 0x0000002648667228 */ /* 0x000fe20000000000 */
[----:B------:R-:W-:Y:S01]  /*30d0*/  FSEL R55, R55, R109, P6 ;  /* 0x0000006d37377208 */ /* 0x000fe20003000000 */
[----:B------:R-:W-:Y:S01]  /*30e0*/  IMAD.MOV.U32 R82, RZ, RZ, R89 ;  /* 0x000000ffff527224 */ /* 0x000fe200078e0059 */
[----:B------:R-:W-:Y:S01]  /*30f0*/  DSETP.MAX.AND P2, P3, R28, R90, PT ;  /* 0x0000005a1c00722a */ /* 0x000fe20003b4f000 */
[----:B------:R-:W-:Y:S01]  /*3100*/  @P5 LOP3.LUT R55, R109, 0x80000, RZ, 0xfc, !PT ;  /* 0x000800006d375812 */ /* 0x000fe200078efcff */
[----:B------:R-:W0:Y:S01]  /*3110*/  LDS.64 R28, [R24+0x300] ;  /* 0x00030000181c7984 */ /* 0x000e220000000a00 */
[----:B------:R-:W-:Y:S01]  /*3120*/  DMUL R108, R72, R42 ;  /* 0x0000002a486c7228 */ /* 0x000fe20000000000 */
[----:B------:R-:W-:Y:S01]  /*3130*/  SEL R54, R54, R63, P6 ;  /* 0x0000003f36367207 */ /* 0x000fe20003000000 */
[----:B------:R-:W-:Y:S01]  /*3140*/  IMAD.MOV.U32 R76, RZ, RZ, R90 ;  /* 0x000000ffff4c7224 */ /* 0x000fe200078e005a */
[----:B------:R-:W-:Y:S01]  /*3150*/  FSEL R63, R45, R111, P0 ;  /* 0x0000006f2d3f7208 */ /* 0x000fe20000000000 */
[----:B------:R-:W-:Y:S01]  /*3160*/  IMAD.MOV.U32 R45, RZ, RZ, R91 ;  /* 0x000000ffff2d7224 */ /* 0x000fe200078e005b */
[----:B------:R-:W-:Y:S01]  /*3170*/  @P1 LOP3.LUT R71, R83, 0x80000, RZ, 0xfc, !PT ;  /* 0x0008000053471812 */ /* 0x000fe200078efcff */
[----:B------:R-:W-:Y:S01]  /*3180*/  DSETP.MAX.AND P5, P1, R94, R102, PT ;  /* 0x000000665e00722a */ /* 0x000fe200039af000 */
[----:B------:R-:W-:Y:S01]  /*3190*/  @P4 LOP3.LUT R63, R111, 0x80000, RZ, 0xfc, !PT ;  /* 0x000800006f3f4812 */ /* 0x000fe200078efcff */
[----:B------:R-:W-:Y:S01]  /*31a0*/  DSETP.MAX.AND P4, P0, R88, R98, PT ;  /* 0x000000625800722a */ /* 0x000fe2000388f000 */
[----:B------:R-:W-:Y:S01]  /*31b0*/  IMAD.MOV.U32 R91, RZ, RZ, R98 ;  /* 0x000000ffff5b7224 */ /* 0x000fe200078e0062 */
[----:B------:R-:W-:Y:S01]  /*31c0*/  FSEL R77, R96, R45, P2 ;  /* 0x0000002d604d7208 */ /* 0x000fe20001000000 */
[----:B------:R-:W-:Y:S01]  /*31d0*/  IMAD.MOV.U32 R98, RZ, RZ, R102 ;  /* 0x000000ffff627224 */ /* 0x000fe200078e0066 */
[----:B------:R-:W-:Y:S01]  /*31e0*/  SEL R76, R61, R76, P2 ;  /* 0x0000004c3d4c7207 */ /* 0x000fe20001000000 */
[----:B------:R-:W-:Y:S01]  /*31f0*/  IMAD.MOV.U32 R89, RZ, RZ, R103 ;  /* 0x000000ffff597224 */ /* 0x000fe200078e0067 */
[----:B------:R-:W-:Y:S01]  /*3200*/  @P3 LOP3.LUT R77, R45, 0x80000, RZ, 0xfc, !PT ;  /* 0x000800002d4d3812 */ /* 0x000fe200078efcff */
[----:B------:R-:W-:Y:S01]  /*3210*/  IMAD.MOV.U32 R97, RZ, RZ, R94 ;  /* 0x000000ffff617224 */ /* 0x000fe200078e005e */
[----:B------:R-:W-:Y:S01]  /*3220*/  DMUL R102, R72, R46 ;  /* 0x0000002e48667228 */ /* 0x000fe20000000000 */
[----:B------:R-:W-:Y:S01]  /*3230*/  MOV R94, R108 ;  /* 0x0000006c005e7202 */ /* 0x000fe20000000f00 */
[----:B------:R-:W-:Y:S01]  /*3240*/  IMAD.MOV.U32 R45, RZ, RZ, R109 ;  /* 0x000000ffff2d7224 */ /* 0x000fe200078e006d */
[----:B------:R-:W-:Y:S01]  /*3250*/  DSETP.MAX.AND P2, P3, R64, R108, PT ;  /* 0x0000006c4000722a */ /* 0x000fe20003b4f000 */
[----:B------:R-:W-:Y:S01]  /*3260*/  MOV R90, R88 ;  /* 0x00000058005a7202 */ /* 0x000fe20000000f00 */
[----:B------:R-:W-:Y:S01]  /*3270*/  DMUL R108, R72, R50 ;  /* 0x00000032486c7228 */ /* 0x000fe20000000000 */
[----:B------:R-:W-:-:S02]  /*3280*/  IMAD.MOV.U32 R83, RZ, RZ, R99 ;  /* 0x000000ffff537224 */ /* 0x000fc400078e0063 */
[----:B------:R-:W-:Y:S01]  /*3290*/  IMAD.MOV.U32 R88, RZ, RZ, R95 ;  /* 0x000000ffff587224 */ /* 0x000fe200078e005f */
[----:B------:R-:W-:Y:S01]  /*32a0*/  SEL R90, R90, R91, P4 ;  /* 0x0000005b5a5a7207 */ /* 0x000fe20002000000 */
[----:B------:R-:W-:Y:S01]  /*32b0*/  IMAD.MOV.U32 R61, RZ, RZ, R105 ;  /* 0x000000ffff3d7224 */ /* 0x000fe200078e0069 */
[----:B------:R-:W-:Y:S01]  /*32c0*/  FSEL R73, R82, R83, P4 ;  /* 0x0000005352497208 */ /* 0x000fe20002000000 */
[----:B------:R-:W-:Y:S01]  /*32d0*/  IMAD.MOV.U32 R95, RZ, RZ, R64 ;  /* 0x000000ffff5f7224 */ /* 0x000fe200078e0040 */
[----:B------:R-:W-:Y:S01]  /*32e0*/  SEL R64, R97, R98, P5 ;  /* 0x0000006261407207 */ /* 0x000fe20002800000 */
[----:B------:R-:W-:Y:S01]  /*32f0*/  IMAD.MOV.U32 R96, RZ, RZ, R65 ;  /* 0x000000ffff607224 */ /* 0x000fe200078e0041 */
[----:B------:R-:W-:Y:S01]  /*3300*/  FSEL R65, R88, R89, P5 ;  /* 0x0000005958417208 */ /* 0x000fe20002800000 */
[----:B------:R-:W-:Y:S01]  /*3310*/  IMAD.MOV.U32 R98, RZ, RZ, R102 ;  /* 0x000000ffff627224 */ /* 0x000fe200078e0066 */
[----:B------:R-:W-:Y:S01]  /*3320*/  DSETP.MAX.AND P4, P5, R60, R102, PT ;  /* 0x000000663c00722a */ /* 0x000fe20003d8f000 */
[----:B------:R-:W-:Y:S01]  /*3330*/  IMAD.MOV.U32 R91, RZ, RZ, R103 ;  /* 0x000000ffff5b7224 */ /* 0x000fe200078e0067 */
[----:B------:R-:W-:Y:S01]  /*3340*/  @P0 LOP3.LUT R73, R83, 0x80000, RZ, 0xfc, !PT ;  /* 0x0008000053490812 */ /* 0x000fe200078efcff */
[----:B------:R-:W-:Y:S01]  /*3350*/  IMAD.MOV.U32 R97, RZ, RZ, R60 ;  /* 0x000000ffff617224 */ /* 0x000fe200078e003c */
[----:B------:R-:W-:Y:S01]  /*3360*/  @P1 LOP3.LUT R65, R89, 0x80000, RZ, 0xfc, !PT ;  /* 0x0008000059411812 */ /* 0x000fe200078efcff */
[----:B------:R-:W-:Y:S01]  /*3370*/  DSETP.MAX.AND P0, P1, R66, R108, PT ;  /* 0x0000006c4200722a */ /* 0x000fe2000390f000 */
[----:B------:R-:W-:Y:S01]  /*3380*/  MOV R72, R61 ;  /* 0x0000003d00487202 */ /* 0x000fe20000000f00 */
[----:B0-----:R-:W-:Y:S01]  /*3390*/  DMUL R102, R28, R30 ;  /* 0x0000001e1c667228 */ /* 0x001fe20000000000 */
[----:B------:R-:W-:Y:S01]  /*33a0*/  IMAD.MOV.U32 R60, RZ, RZ, R66 ;  /* 0x000000ffff3c7224 */ /* 0x000fe200078e0042 */
[----:B------:R-:W-:Y:S01]  /*33b0*/  SEL R66, R97, R98, P4 ;  /* 0x0000006261427207 */ /* 0x000fe20002000000 */
[----:B------:R-:W-:Y:S01]  /*33c0*/  IMAD.MOV.U32 R61, RZ, RZ, R108 ;  /* 0x000000ffff3d7224 */ /* 0x000fe200078e006c */
[----:B------:R-:W-:Y:S01]  /*33d0*/  SEL R94, R95, R94, P2 ;  /* 0x0000005e5f5e7207 */ /* 0x000fe20001000000 */
[----:B------:R-:W-:Y:S01]  /*33e0*/  IMAD.MOV.U32 R82, RZ, RZ, R67 ;  /* 0x000000ffff527224 */ /* 0x000fe200078e0043 */
[----:B------:R-:W-:Y:S01]  /*33f0*/  FSEL R67, R96, R45, P2 ;  /* 0x0000002d60437208 */ /* 0x000fe20001000000 */
[----:B------:R-:W-:Y:S01]  /*3400*/  IMAD.MOV.U32 R88, RZ, RZ, R84 ;  /* 0x000000ffff587224 */ /* 0x000fe200078e0054 */
[----:B------:R-:W-:Y:S01]  /*3410*/  SEL R60, R60, R61, P0 ;  /* 0x0000003d3c3c7207 */ /* 0x000fe20000000000 */
[----:B------:R-:W0:Y:S01]  /*3420*/  LDS.64 R96, [R24+0x380] ;  /* 0x0003800018607984 */ /* 0x000e220000000a00 */
[----:B------:R-:W-:Y:S01]  /*3430*/  FSEL R61, R72, R91, P4 ;  /* 0x0000005b483d7208 */ /* 0x000fe20002000000 */
[----:B------:R-:W-:Y:S01]  /*3440*/  DSETP.MAX.AND P4, P2, R84, R102, PT ;  /* 0x000000665400722a */ /* 0x000fe20003a8f000 */
[----:B------:R-:W-:Y:S01]  /*3450*/  @P3 LOP3.LUT R67, R45, 0x80000, RZ, 0xfc, !PT ;  /* 0x000800002d433812 */ /* 0x000fe200078efcff */
[----:B------:R-:W-:Y:S01]  /*3460*/  IMAD.MOV.U32 R84, RZ, RZ, R102 ;  /* 0x000000ffff547224 */ /* 0x000fe200078e0066 */
[----:B------:R-:W-:Y:S01]  /*3470*/  MOV R45, R103 ;  /* 0x00000067002d7202 */ /* 0x000fe20000000f00 */
[C---:B------:R-:W-:Y:S01]  /*3480*/  DMUL R102, R28.reuse, R38 ;  /* 0x000000261c667228 */ /* 0x040fe20000000000 */
[----:B------:R-:W-:Y:S01]  /*3490*/  IMAD.MOV.U32 R89, RZ, RZ, R85 ;  /* 0x000000ffff597224 */ /* 0x000fe200078e0055 */
[C---:B------:R-:W-:Y:S01]  /*34a0*/  DMUL R104, R28.reuse, R34 ;  /* 0x000000221c687228 */ /* 0x040fe20000000000 */
[----:B------:R-:W-:Y:S01]  /*34b0*/  SEL R84, R88, R84, P4 ;  /* 0x0000005458547207 */ /* 0x000fe20002000000 */
[----:B------:R-:W-:Y:S01]  /*34c0*/  DMUL R98, R28, R42 ;  /* 0x0000002a1c627228 */ /* 0x000fe20000000000 */
[----:B------:R-:W-:Y:S01]  /*34d0*/  @P5 LOP3.LUT R61, R91, 0x80000, RZ, 0xfc, !PT ;  /* 0x000800005b3d5812 */ /* 0x000fe200078efcff */
[----:B------:R-:W-:Y:S01]  /*34e0*/  IMAD.MOV.U32 R72, RZ, RZ, R56 ;  /* 0x000000ffff487224 */ /* 0x000fe200078e0038 */
[----:B------:R-:W-:Y:S01]  /*34f0*/  FSEL R85, R89, R45, P4 ;  /* 0x0000002d59557208 */ /* 0x000fe20002000000 */
[----:B------:R-:W-:-:S02]  /*3500*/  IMAD.MOV.U32 R89, RZ, RZ, R57 ;  /* 0x000000ffff597224 */ /* 0x000fc400078e0039 */
[----:B------:R-:W-:Y:S01]  /*3510*/  @P2 LOP3.LUT R85, R45, 0x80000, RZ, 0xfc, !PT ;  /* 0x000800002d552812 */ /* 0x000fe200078efcff */
[----:B------:R-:W-:Y:S01]  /*3520*/  DSETP.MAX.AND P2, P4, R92, R102, PT ;  /* 0x000000665c00722a */ /* 0x000fe20003c4f000 */
[----:B------:R-:W-:Y:S01]  /*3530*/  IMAD.MOV.U32 R45, RZ, RZ, R104 ;  /* 0x000000ffff2d7224 */ /* 0x000fe200078e0068 */
[----:B------:R-:W-:Y:S01]  /*3540*/  DSETP.MAX.AND P5, P3, R56, R104, PT ;  /* 0x000000683800722a */ /* 0x000fe20003baf000 */
[----:B------:R-:W-:Y:S01]  /*3550*/  MOV R95, R103 ;  /* 0x00000067005f7202 */ /* 0x000fe20000000f00 */
[----:B------:R-:W-:Y:S02]  /*3560*/  IMAD.MOV.U32 R57, RZ, RZ, R93 ;  /* 0x000000ffff397224 */ /* 0x000fe400078e005d */
[----:B------:R-:W-:Y:S01]  /*3570*/  IMAD.MOV.U32 R93, RZ, RZ, R105 ;  /* 0x000000ffff5d7224 */ /* 0x000fe200078e0069 */
[C---:B------:R-:W-:Y:S01]  /*3580*/  DMUL R104, R28.reuse, R46 ;  /* 0x0000002e1c687228 */ /* 0x040fe20000000000 */
[----:B------:R-:W-:Y:S01]  /*3590*/  IMAD.MOV.U32 R101, RZ, RZ, R107 ;  /* 0x000000ffff657224 */ /* 0x000fe200078e006b */
[----:B------:R-:W-:Y:S01]  /*35a0*/  FSEL R57, R57, R95, P2 ;  /* 0x0000005f39397208 */ /* 0x000fe20001000000 */
[----:B------:R-:W-:Y:S01]  /*35b0*/  IMAD.MOV.U32 R56, RZ, RZ, R92 ;  /* 0x000000ffff387224 */ /* 0x000fe200078e005c */
[----:B------:R-:W-:Y:S01]  /*35c0*/  SEL R72, R72, R45, P5 ;  /* 0x0000002d48487207 */ /* 0x000fe20002800000 */
[----:B------:R-:W-:Y:S01]  /*35d0*/  IMAD.MOV.U32 R91, RZ, RZ, R102 ;  /* 0x000000ffff5b7224 */ /* 0x000fe200078e0066 */
[----:B------:R-:W-:Y:S01]  /*35e0*/  DMUL R102, R28, R50 ;  /* 0x000000321c667228 */ /* 0x000fe20000000000 */
[----:B------:R-:W-:Y:S01]  /*35f0*/  @P4 LOP3.LUT R57, R95, 0x80000, RZ, 0xfc, !PT ;  /* 0x000800005f394812 */ /* 0x000fe200078efcff */
[----:B------:R-:W-:Y:S01]  /*3600*/  DSETP.MAX.AND P6, P4, R100, R104, PT ;  /* 0x000000686400722a */ /* 0x000fe20003ccf000 */
[----:B------:R-:W-:Y:S01]  /*3610*/  FSEL R89, R89, R93, P5 ;  /* 0x0000005d59597208 */ /* 0x000fe20002800000 */
[----:B------:R-:W-:Y:S01]  /*3620*/  IMAD.MOV.U32 R88, RZ, RZ, R98 ;  /* 0x000000ffff587224 */ /* 0x000fe200078e0062 */
[----:B------:R-:W-:Y:S01]  /*3630*/  SEL R56, R56, R91, P2 ;  /* 0x0000005b38387207 */ /* 0x000fe20001000000 */
[----:B------:R-:W-:Y:S01]  /*3640*/  DSETP.MAX.AND P2, P5, R78, R98, PT ;  /* 0x000000624e00722a */ /* 0x000fe20003d4f000 */
[----:B------:R-:W-:Y:S01]  /*3650*/  IMAD.MOV.U32 R45, RZ, RZ, R99 ;  /* 0x000000ffff2d7224 */ /* 0x000fe200078e0063 */
[----:B------:R-:W-:Y:S01]  /*3660*/  @P3 LOP3.LUT R89, R93, 0x80000, RZ, 0xfc, !PT ;  /* 0x000800005d593812 */ /* 0x000fe200078efcff */
[----:B------:R-:W-:Y:S01]  /*3670*/  IMAD.MOV.U32 R91, RZ, RZ, R78 ;  /* 0x000000ffff5b7224 */ /* 0x000fe200078e004e */
[----:B------:R-:W-:Y:S01]  /*3680*/  MOV R93, R100 ;  /* 0x00000064005d7202 */ /* 0x000fe20000000f00 */
[----:B------:R-:W-:Y:S01]  /*3690*/  IMAD.MOV.U32 R92, RZ, RZ, R79 ;  /* 0x000000ffff5c7224 */ /* 0x000fe200078e004f */
[C---:B0-----:R-:W-:Y:S01]  /*36a0*/  DMUL R106, R96.reuse, R38 ;  /* 0x00000026606a7228 */ /* 0x041fe20000000000 */
[----:B------:R-:W-:Y:S01]  /*36b0*/  IMAD.MOV.U32 R98, RZ, RZ, R104 ;  /* 0x000000ffff627224 */ /* 0x000fe200078e0068 */
[----:B------:R-:W-:Y:S01]  /*36c0*/  SEL R78, R91, R88, P2 ;  /* 0x000000585b4e7207 */ /* 0x000fe20001000000 */
[----:B------:R-:W-:Y:S01]  /*36d0*/  IMAD.MOV.U32 R28, RZ, RZ, R101 ;  /* 0x000000ffff1c7224 */ /* 0x000fe200078e0065 */
[----:B------:R-:W-:Y:S01]  /*36e0*/  FSEL R79, R92, R45, P2 ;  /* 0x0000002d5c4f7208 */ /* 0x000fe20001000000 */
[----:B------:R-:W-:Y:S01]  /*36f0*/  IMAD.MOV.U32 R83, RZ, RZ, R109 ;  /* 0x000000ffff537224 */ /* 0x000fe200078e006d */
[----:B------:R-:W-:Y:S01]  /*3700*/  DMUL R100, R96, R30 ;  /* 0x0000001e60647228 */ /* 0x000fe20000000000 */
[----:B------:R-:W-:Y:S01]  /*3710*/  IMAD.MOV.U32 R29, RZ, RZ, R105 ;  /* 0x000000ffff1d7224 */ /* 0x000fe200078e0069 */
[----:B------:R-:W-:Y:S01]  /*3720*/  DSETP.MAX.AND P3, P2, R58, R102, PT ;  /* 0x000000663a00722a */ /* 0x000fe20003a6f000 */
[----:B------:R-:W-:Y:S01]  /*3730*/  IMAD.MOV.U32 R30, RZ, RZ, R58 ;  /* 0x000000ffff1e7224 */ /* 0x000fe200078e003a */
[----:B------:R-:W-:Y:S01]  /*3740*/  SEL R92, R93, R98, P6 ;  /* 0x000000625d5c7207 */ /* 0x000fe20003000000 */
[----:B------:R-:W-:Y:S01]  /*3750*/  IMAD.MOV.U32 R31, RZ, RZ, R102 ;  /* 0x000000ffff1f7224 */ /* 0x000fe200078e0066 */
[----:B------:R-:W-:Y:S01]  /*3760*/  FSEL R93, R28, R29, P6 ;  /* 0x0000001d1c5d7208 */ /* 0x000fe20003000000 */
[----:B------:R-:W-:Y:S01]  /*3770*/  IMAD.MOV.U32 R88, RZ, RZ, R59 ;  /* 0x000000ffff587224 */ /* 0x000fe200078e003b */
[----:B------:R-:W-:Y:S01]  /*3780*/  FSEL R59, R82, R83, P0 ;  /* 0x00000053523b7208 */ /* 0x000fe20000000000 */
[----:B------:R-:W-:Y:S01]  /*3790*/  IMAD.MOV.U32 R95, RZ, RZ, R86 ;  /* 0x000000ffff5f7224 */ /* 0x000fe200078e0056 */
[----:B------:R-:W-:Y:S01]  /*37a0*/  @P1 LOP3.LUT R59, R83, 0x80000, RZ, 0xfc, !PT ;  /* 0x00080000533b1812 */ /* 0x000fe200078efcff */
[----:B------:R-:W-:Y:S01]  /*37b0*/  IMAD.MOV.U32 R98, RZ, RZ, R87 ;  /* 0x000000ffff627224 */ /* 0x000fe200078e0057 */
[----:B------:R-:W-:Y:S01]  /*37c0*/  SEL R58, R30, R31, P3 ;  /* 0x0000001f1e3a7207 */ /* 0x000fe20001800000 */
[----:B------:R-:W-:Y:S01]  /*37d0*/  LDS.64 R82, [R24+0x400] ;  /* 0x0004000018527984 */ /* 0x000fe20000000a00 */
[----:B------:R-:W-:Y:S01]  /*37e0*/  @P4 LOP3.LUT R93, R29, 0x80000, RZ, 0xfc, !PT ;  /* 0x000800001d5d4812 */ /* 0x000fe200078efcff */
[----:B------:R-:W-:Y:S01]  /*37f0*/  DSETP.MAX.AND P0, P6, R86, R100, PT ;  /* 0x000000645600722a */ /* 0x000fe20003e0f000 */
[----:B------:R-:W-:Y:S01]  /*3800*/  IMAD.MOV.U32 R91, RZ, RZ, R103 ;  /* 0x000000ffff5b7224 */ /* 0x000fe200078e0067 */
[----:B------:R-:W0:Y:S01]  /*3810*/  LDS.128 R28, [R52+0x10] ;  /* 0x00001000341c7984 */ /* 0x000e220000000c00 */
[C---:B------:R-:W-:Y:S01]  /*3820*/  DMUL R86, R96.reuse, R34 ;  /* 0x0000002260567228 */ /* 0x040fe20000000000 */
[----:B------:R-:W-:Y:S01]  /*3830*/  MOV R38, R100 ;  /* 0x0000006400267202 */ /* 0x000fe20000000f00 */
[C---:B------:R-:W-:Y:S01]  /*3840*/  DMUL R104, R96.reuse, R42 ;  /* 0x0000002a60687228 */ /* 0x040fe20000000000 */
[----:B------:R-:W-:Y:S01]  /*3850*/  @P5 LOP3.LUT R79, R45, 0x80000, RZ, 0xfc, !PT ;  /* 0x000800002d4f5812 */ /* 0x000fe200078efcff */
[C---:B------:R-:W-:Y:S01]  /*3860*/  DMUL R34, R96.reuse, R46 ;  /* 0x0000002e60227228 */ /* 0x040fe20000000000 */
[----:B------:R-:W-:Y:S01]  /*3870*/  FSEL R39, R98, R101, P0 ;  /* 0x0000006562277208 */ /* 0x000fe20000000000 */
[----:B------:R-:W-:Y:S01]  /*3880*/  DMUL R102, R96, R50 ;  /* 0x0000003260667228 */ /* 0x000fe20000000000 */
[----:B------:R-:W-:Y:S01]  /*3890*/  SEL R38, R95, R38, P0 ;  /* 0x000000265f267207 */ /* 0x000fe20000000000 */
[----:B------:R-:W1:Y:S01]  /*38a0*/  LDS.64 R96, [R24+0x480] ;  /* 0x0004800018607984 */ /* 0x000e620000000a00 */
[----:B------:R-:W-:Y:S01]  /*38b0*/  IMAD.MOV.U32 R43, RZ, RZ, R33 ;  /* 0x000000ffff2b7224 */ /* 0x000fe200078e0021 */
[----:B------:R-:W-:Y:S01]  /*38c0*/  DSETP.MAX.AND P4, P1, R32, R86, PT ;  /* 0x000000562000722a */ /* 0x000fe2000398f000 */
[----:B------:R-:W-:Y:S01]  /*38d0*/  IMAD.MOV.U32 R46, RZ, RZ, R36 ;  /* 0x000000ffff2e7224 */ /* 0x000fe200078e0024 */
[----:B------:R-:W-:Y:S01]  /*38e0*/  DSETP.MAX.AND P0, P5, R36, R106, PT ;  /* 0x0000006a2400722a */ /* 0x000fe20003d0f000 */
[----:B------:R-:W-:Y:S01]  /*38f0*/  IMAD.MOV.U32 R33, RZ, RZ, R86 ;  /* 0x000000ffff217224 */ /* 0x000fe200078e0056 */
[----:B------:R-:W2:Y:S01]  /*3900*/  LDS.64 R98, [R24+0x580] ;  /* 0x0005800018627984 */ /* 0x000ea20000000a00 */
[----:B------:R-:W-:Y:S01]  /*3910*/  IMAD.MOV.U32 R36, RZ, RZ, R87 ;  /* 0x000000ffff247224 */ /* 0x000fe200078e0057 */
[----:B------:R-:W-:Y:S01]  /*3920*/  MOV R50, R104 ;  /* 0x0000006800327202 */ /* 0x000fe20000000f00 */
[----:B------:R-:W-:Y:S01]  /*3930*/  IMAD.MOV.U32 R47, RZ, RZ, R37 ;  /* 0x000000ffff2f7224 */ /* 0x000fe200078e0025 */
[----:B------:R-:W3:Y:S01]  /*3940*/  LDS.64 R86, [R24+0x500] ;  /* 0x0005000018567984 */ /* 0x000ee20000000a00 */
[----:B------:R-:W-:Y:S01]  /*3950*/  IMAD.MOV.U32 R42, RZ, RZ, R32 ;  /* 0x000000ffff2a7224 */ /* 0x000fe200078e0020 */
[----:B------:R-:W-:Y:S01]  /*3960*/  FSEL R43, R43, R36, P4 ;  /* 0x000000242b2b7208 */ /* 0x000fe20002000000 */
[----:B------:R-:W-:Y:S01]  /*3970*/  IMAD.MOV.U32 R37, RZ, RZ, R106 ;  /* 0x000000ffff257224 */ /* 0x000fe200078e006a */
[----:B------:R-:W-:Y:S01]  /*3980*/  FSEL R47, R47, R107, P0 ;  /* 0x0000006b2f2f7208 */ /* 0x000fe20000000000 */
[----:B------:R-:W-:Y:S01]  /*3990*/  IMAD.MOV.U32 R51, RZ, RZ, R40 ;  /* 0x000000ffff337224 */ /* 0x000fe200078e0028 */
[----:B------:R-:W-:Y:S01]  /*39a0*/  SEL R42, R42, R33, P4 ;  /* 0x000000212a2a7207 */ /* 0x000fe20002000000 */
[----:B------:R-:W-:Y:S01]  /*39b0*/  IMAD.MOV.U32 R45, RZ, RZ, R53 ;  /* 0x000000ffff2d7224 */ /* 0x000fe200078e0035 */
[----:B------:R-:W-:Y:S01]  /*39c0*/  SEL R46, R46, R37, P0 ;  /* 0x000000252e2e7207 */ /* 0x000fe20000000000 */
[----:B------:R-:W-:Y:S01]  /*39d0*/  DSETP.MAX.AND P0, P4, R40, R104, PT ;  /* 0x000000682800722a */ /* 0x000fe20003c0f000 */
[----:B------:R-:W-:Y:S01]  /*39e0*/  IMAD.MOV.U32 R37, RZ, RZ, R105 ;  /* 0x000000ffff257224 */ /* 0x000fe200078e0069 */
[----:B------:R-:W-:Y:S01]  /*39f0*/  @P1 LOP3.LUT R43, R36, 0x80000, RZ, 0xfc, !PT ;  /* 0x00080000242b1812 */ /* 0x000fe200078efcff */
[----:B------:R-:W-:Y:S01]  /*3a00*/  IMAD.MOV.U32 R32, RZ, RZ, R41 ;  /* 0x000000ffff207224 */ /* 0x000fe200078e0029 */
[----:B------:R-:W-:Y:S01]  /*3a10*/  @P5 LOP3.LUT R47, R107, 0x80000, RZ, 0xfc, !PT ;  /* 0x000800006b2f5812 */ /* 0x000fe200078efcff */
[----:B------:R-:W-:Y:S01]  /*3a20*/  DSETP.MAX.AND P5, P1, R44, R34, PT ;  /* 0x000000222c00722a */ /* 0x000fe200039af000 */
[----:B------:R-:W-:Y:S01]  /*3a30*/  SEL R50, R51, R50, P0 ;  /* 0x0000003233327207 */ /* 0x000fe20000000000 */
[----:B------:R-:W-:Y:S01]  /*3a40*/  IMAD.MOV.U32 R100, RZ, RZ, R44 ;  /* 0x000000ffff647224 */ /* 0x000fe200078e002c */
[----:B------:R-:W-:Y:S01]  /*3a50*/  @P6 LOP3.LUT R39, R101, 0x80000, RZ, 0xfc, !PT ;  /* 0x0008000065276812 */ /* 0x000fe200078efcff */
[----:B------:R-:W-:Y:S01]  /*3a60*/  IMAD.MOV.U32 R40, RZ, RZ, R48 ;  /* 0x000000ffff287224 */ /* 0x000fe200078e0030 */
[----:B------:R-:W-:Y:S01]  /*3a70*/  FSEL R51, R32, R37, P0 ;  /* 0x0000002520337208 */ /* 0x000fe20000000000 */
[----:B------:R-:W-:Y:S01]  /*3a80*/  DSETP.MAX.AND P6, P0, R48, R102, PT ;  /* 0x000000663000722a */ /* 0x000fe200038cf000 */
[----:B------:R-:W-:Y:S01]  /*3a90*/  MOV R36, R49 ;  /* 0x0000003100247202 */ /* 0x000fe20000000f00 */
[----:B------:R-:W-:Y:S01]  /*3aa0*/  IMAD.MOV.U32 R33, RZ, RZ, R34 ;  /* 0x000000ffff217224 */ /* 0x000fe200078e0022 */
[----:B0-----:R-:W-:Y:S01]  /*3ab0*/  DMUL R48, R28, R82 ;  /* 0x000000521c307228 */ /* 0x001fe20000000000 */
[----:B------:R-:W-:Y:S01]  /*3ac0*/  IMAD.MOV.U32 R101, RZ, RZ, R45 ;  /* 0x000000ffff657224 */ /* 0x000fe200078e002d */
[----:B------:R-:W-:Y:S01]  /*3ad0*/  FSEL R53, R88, R91, P3 ;  /* 0x0000005b58357208 */ /* 0x000fe20001800000 */
[----:B------:R-:W-:Y:S01]  /*3ae0*/  IMAD.MOV.U32 R44, RZ, RZ, R35 ;  /* 0x000000ffff2c7224 */ /* 0x000fe200078e0023 */
[----:B------:R-:W-:Y:S01]  /*3af0*/  SEL R100, R100, R33, P5 ;  /* 0x0000002164647207 */ /* 0x000fe20002800000 */
[----:B------:R-:W-:Y:S01]  /*3b00*/  IMAD.MOV.U32 R45, RZ, RZ, R69 ;  /* 0x000000ffff2d7224 */ /* 0x000fe200078e0045 */
[----:B------:R-:W0:Y:S01]  /*3b10*/  LDS.128 R32, [R52+0x1010] ;  /* 0x0010100034207984 */ /* 0x000e220000000c00 */
[----:B------:R-:W-:Y:S01]  /*3b20*/  @P2 LOP3.LUT R53, R91, 0x80000, RZ, 0xfc, !PT ;  /* 0x000800005b352812 */ /* 0x000fe200078efcff */
[----:B------:R-:W-:Y:S01]  /*3b30*/  IMAD.MOV.U32 R91, RZ, RZ, R103 ;  /* 0x000000ffff5b7224 */ /* 0x000fe200078e0067 */
[----:B------:R-:W-:Y:S01]  /*3b40*/  FSEL R101, R101, R44, P5 ;  /* 0x0000002c65657208 */ /* 0x000fe20002800000 */
[----:B------:R-:W-:Y:S01]  /*3b50*/  DSETP.MAX.AND P3, P5, R68, R48, PT ;  /* 0x000000304400722a */ /* 0x000fe20003d6f000 */
[----:B------:R-:W-:Y:S01]  /*3b60*/  IMAD.MOV.U32 R41, RZ, RZ, R68 ;  /* 0x000000ffff297224 */ /* 0x000fe200078e0044 */
[C---:B-1----:R-:W-:Y:S01]  /*3b70*/  DMUL R104, R28.reuse, R96 ;  /* 0x000000601c687228 */ /* 0x042fe20000000000 */
[----:B------:R-:W-:Y:S01]  /*3b80*/  IMAD.MOV.U32 R69, RZ, RZ, R102 ;  /* 0x000000ffff457224 */ /* 0x000fe200078e0066 */
[----:B------:R-:W-:Y:S01]  /*3b90*/  @P4 LOP3.LUT R51, R37, 0x80000, RZ, 0xfc, !PT ;  /* 0x0008000025334812 */ /* 0x000fe200078efcff */
[----:B------:R-:W-:Y:S01]  /*3ba0*/  IMAD.MOV.U32 R88, RZ, RZ, R84 ;  /* 0x000000ffff587224 */ /* 0x000fe200078e0054 */
[----:B------:R-:W-:Y:S01]  /*3bb0*/  SEL R102, R41, R48, P3 ;  /* 0x0000003029667207 */ /* 0x000fe20001800000 */
[----:B------:R-:W-:Y:S01]  /*3bc0*/  IMAD.MOV.U32 R48, RZ, RZ, R77 ;  /* 0x000000ffff307224 */ /* 0x000fe200078e004d */
[----:B------:R-:W-:Y:S01]  /*3bd0*/  SEL R68, R40, R69, P6 ;  /* 0x0000004528447207 */ /* 0x000fe20003000000 */
[----:B--2---:R-:W-:Y:S01]  /*3be0*/  DMUL R40, R28, R98 ;  /* 0x000000621c287228 */ /* 0x004fe20000000000 */
[----:B------:R-:W-:Y:S01]  /*3bf0*/  FSEL R69, R36, R91, P6 ;  /* 0x0000005b24457208 */ /* 0x000fe20003000000 */
[----:B------:R-:W-:Y:S01]  /*3c00*/  IMAD.MOV.U32 R36, RZ, RZ, R49 ;  /* 0x000000ffff247224 */ /* 0x000fe200078e0031 */
[----:B------:R-:W-:Y:S01]  /*3c10*/  @P1 LOP3.LUT R101, R44, 0x80000, RZ, 0xfc, !PT ;  /* 0x000800002c651812 */ /* 0x000fe200078efcff */
[----:B------:R-:W-:Y:S01]  /*3c20*/  IMAD.MOV.U32 R44, RZ, RZ, R38 ;  /* 0x000000ffff2c7224 */ /* 0x000fe200078e0026 */
[----:B------:R-:W-:Y:S01]  /*3c30*/  @P0 LOP3.LUT R69, R91, 0x80000, RZ, 0xfc, !PT ;  /* 0x000800005b450812 */ /* 0x000fe200078efcff */
[----:B------:R-:W-:Y:S01]  /*3c40*/  DSETP.MAX.AND P0, P1, R76, R104, PT ;  /* 0x000000684c00722a */ /* 0x000fe2000390f000 */
[----:B------:R-:W-:Y:S01]  /*3c50*/  FSEL R103, R45, R36, P3 ;  /* 0x000000242d677208 */ /* 0x000fe20001800000 */
[----:B------:R-:W-:Y:S01]  /*3c60*/  IMAD.MOV.U32 R49, RZ, RZ, R105 ;  /* 0x000000ffff317224 */ /* 0x000fe200078e0069 */
[----:B------:R-:W-:Y:S01]  /*3c70*/  @P5 LOP3.LUT R103, R36, 0x80000, RZ, 0xfc, !PT ;  /* 0x0008000024675812 */ /* 0x000fe200078efcff */
[----:B---3--:R-:W-:Y:S01]  /*3c80*/  DMUL R36, R28, R86 ;  /* 0x000000561c247228 */ /* 0x008fe20000000000 */
[----:B------:R-:W-:Y:S01]  /*3c90*/  MOV R45, R76 ;  /* 0x0000004c002d7202 */ /* 0x000fe20000000f00 */
[----:B------:R-:W-:Y:S01]  /*3ca0*/  IMAD.MOV.U32 R76, RZ, RZ, R104 ;  /* 0x000000ffff4c7224 */ /* 0x000fe200078e0068 */
[----:B------:R-:W-:Y:S01]  /*3cb0*/  DSETP.MAX.AND P4, P5, R38, R40, PT ;  /* 0x000000282600722a */ /* 0x000fe20003d8f000 */
[----:B------:R-:W-:Y:S01]  /*3cc0*/  IMAD.MOV.U32 R28, RZ, RZ, R85 ;  /* 0x000000ffff1c7224 */ /* 0x000fe200078e0055 */
[----:B------:R-:W-:Y:S01]  /*3cd0*/  FSEL R77, R48, R49, P0 ;  /* 0x00000031304d7208 */ /* 0x000fe20000000000 */
[----:B------:R-:W-:Y:S01]  /*3ce0*/  IMAD.MOV.U32 R29, RZ, RZ, R39 ;  /* 0x000000ffff1d7224 */ /* 0x000fe200078e0027 */
[----:B------:R-:W-:Y:S01]  /*3cf0*/  SEL R76, R45, R76, P0 ;  /* 0x0000004c2d4c7207 */ /* 0x000fe20000000000 */
[----:B------:R-:W-:Y:S01]  /*3d00*/  DSETP.MAX.AND P2, P3, R84, R36, PT ;  /* 0x000000245400722a */ /* 0x000fe20003b4f000 */
[----:B------:R-:W-:Y:S01]  /*3d10*/  IMAD.MOV.U32 R48, RZ, RZ, R41 ;  /* 0x000000ffff307224 */ /* 0x000fe200078e0029 */
[----:B------:R-:W-:Y:S01]  /*3d20*/  MOV R85, R36 ;  /* 0x0000002400557202 */ /* 0x000fe20000000f00 */
[----:B------:R-:W-:Y:S01]  /*3d30*/  IMAD.MOV.U32 R45, RZ, RZ, R37 ;  /* 0x000000ffff2d7224 */ /* 0x000fe200078e0025 */
[----:B------:R-:W-:Y:S01]  /*3d40*/  @P1 LOP3.LUT R77, R49, 0x80000, RZ, 0xfc, !PT ;  /* 0x00080000314d1812 */ /* 0x000fe200078efcff */
[----:B------:R-:W1:Y:S01]  /*3d50*/  LDS.128 R36, [R52+0x2010] ;  /* 0x0020100034247984 */ /* 0x000e620000000c00 */
[----:B------:R-:W-:Y:S01]  /*3d60*/  IMAD.MOV.U32 R91, RZ, RZ, R73 ;  /* 0x000000ffff5b7224 */ /* 0x000fe200078e0049 */
[----:B------:R-:W-:Y:S01]  /*3d70*/  SEL R84, R88, R85, P2 ;  /* 0x0000005558547207 */ /* 0x000fe20001000000 */
[----:B------:R-:W-:Y:S01]  /*3d80*/  IMAD.MOV.U32 R73, RZ, RZ, R89 ;  /* 0x000000ffff497224 */ /* 0x000fe200078e0059 */
[-C--:B0-----:R-:W-:Y:S01]  /*3d90*/  DMUL R104, R82, R32.reuse ;  /* 0x0000002052687228 */ /* 0x081fe20000000000 */
[----:B------:R-:W-:Y:S01]  /*3da0*/  FSEL R85, R28, R45, P2 ;  /* 0x0000002d1c557208 */ /* 0x000fe20001000000 */
[-C--:B------:R-:W-:Y:S01]  /*3db0*/  DMUL R106, R96, R32.reuse ;  /* 0x00000020606a7228 */ /* 0x080fe20000000000 */
[----:B------:R-:W-:Y:S01]  /*3dc0*/  FSEL R29, R29, R48, P4 ;  /* 0x000000301d1d7208 */ /* 0x000fe20002000000 */
[----:B------:R-:W-:Y:S01]  /*3dd0*/  IMAD.MOV.U32 R89, RZ, RZ, R73 ;  /* 0x000000ffff597224 */ /* 0x000fe200078e0049 */
[----:B------:R-:W-:Y:S01]  /*3de0*/  SEL R28, R44, R40, P4 ;  /* 0x000000282c1c7207 */ /* 0x000fe20002000000 */
[----:B------:R-:W-:Y:S01]  /*3df0*/  IMAD.MOV.U32 R40, RZ, RZ, R75 ;  /* 0x000000ffff287224 */ /* 0x000fe200078e004b */
[----:B------:R-:W-:Y:S01]  /*3e00*/  @P5 LOP3.LUT R29, R48, 0x80000, RZ, 0xfc, !PT ;  /* 0x00080000301d5812 */ /* 0x000fe200078efcff */
[----:B------:R-:W-:Y:S01]  /*3e10*/  DSETP.MAX.AND P5, P2, R74, R104, PT ;  /* 0x000000684a00722a */ /* 0x000fe20003aaf000 */
[----:B------:R-:W-:Y:S01]  /*3e20*/  @P3 LOP3.LUT R85, R45, 0x80000, RZ, 0xfc, !PT ;  /* 0x000800002d553812 */ /* 0x000fe200078efcff */
[----:B------:R-:W-:Y:S01]  /*3e30*/  IMAD.MOV.U32 R48, RZ, RZ, R74 ;  /* 0x000000ffff307224 */ /* 0x000fe200078e004a */
[----:B------:R-:W-:Y:S01]  /*3e40*/  DSETP.MAX.AND P3, P1, R90, R106, PT ;  /* 0x0000006a5a00722a */ /* 0x000fe2000396f000 */
[----:B------:R-:W-:Y:S01]  /*3e50*/  IMAD.MOV.U32 R75, RZ, RZ, R104 ;  /* 0x000000ffff4b7224 */ /* 0x000fe200078e0068 */
[----:B------:R-:W-:Y:S01]  /*3e60*/  MOV R41, R90 ;  /* 0x0000005a00297202 */ /* 0x000fe20000000f00 */
[----:B------:R-:W-:Y:S01]  /*3e70*/  IMAD.MOV.U32 R45, RZ, RZ, R105 ;  /* 0x000000ffff2d7224 */ /* 0x000fe200078e0069 */
[----:B------:R-:W-:Y:S01]  /*3e80*/  DMUL R104, R86, R32 ;  /* 0x0000002056687228 */ /* 0x000fe20000000000 */
[----:B------:R-:W-:-:S02]  /*3e90*/  IMAD.MOV.U32 R74, RZ, RZ, R106 ;  /* 0x000000ffff4a7224 */ /* 0x000fc400078e006a */
[----:B------:R-:W-:Y:S01]  /*3ea0*/  IMAD.MOV.U32 R49, RZ, RZ, R107 ;  /* 0x000000ffff317224 */ /* 0x000fe200078e006b */
[----:B------:R-:W-:Y:S01]  /*3eb0*/  DMUL R106, R98, R32 ;  /* 0x00000020626a7228 */ /* 0x000fe20000000000 */
[----:B------:R-:W-:Y:S01]  /*3ec0*/  IMAD.MOV.U32 R44, RZ, RZ, R91 ;  /* 0x000000ffff2c7224 */ /* 0x000fe200078e005b */
[----:B------:R-:W-:Y:S01]  /*3ed0*/  MOV R33, R43 ;  /* 0x0000002b00217202 */ /* 0x000fe20000000f00 */
[----:B------:R-:W-:Y:S01]  /*3ee0*/  IMAD.MOV.U32 R32, RZ, RZ, R72 ;  /* 0x000000ffff207224 */ /* 0x000fe200078e0048 */
[----:B------:R-:W-:Y:S01]  /*3ef0*/  DSETP.MAX.AND P4, P0, R72, R104, PT ;  /* 0x000000684800722a */ /* 0x000fe2000388f000 */
[----:B------:R-:W-:Y:S01]  /*3f00*/  SEL R74, R41, R74, P3 ;  /* 0x0000004a294a7207 */ /* 0x000fe20001800000 */
[----:B------:R-:W-:Y:S01]  /*3f10*/  IMAD.MOV.U32 R91, RZ, RZ, R104 ;  /* 0x000000ffff5b7224 */ /* 0x000fe200078e0068 */
[----:B------:R-:W-:Y:S01]  /*3f20*/  SEL R72, R48, R75, P5 ;  /* 0x0000004b30487207 */ /* 0x000fe20002800000 */
[----:B------:R-:W-:Y:S01]  /*3f30*/  IMAD.MOV.U32 R75, RZ, RZ, R42 ;  /* 0x000000ffff4b7224 */ /* 0x000fe200078e002a */
[----:B------:R-:W-:Y:S01]  /*3f40*/  FSEL R73, R40, R45, P5 ;  /* 0x0000002d28497208 */ /* 0x000fe20002800000 */
[----:B------:R-:W-:Y:S01]  /*3f50*/  DSETP.MAX.AND P5, P6, R42, R106, PT ;  /* 0x0000006a2a00722a */ /* 0x000fe20003eaf000 */
[----:B------:R-:W-:Y:S01]  /*3f60*/  IMAD.MOV.U32 R40, RZ, RZ, R106 ;  /* 0x000000ffff287224 */ /* 0x000fe200078e006a */
[----:B------:R-:W-:Y:S01]  /*3f70*/  SEL R90, R32, R91, P4 ;  /* 0x0000005b205a7207 */ /* 0x000fe20002000000 */
[----:B------:R-:W-:Y:S01]  /*3f80*/  IMAD.MOV.U32 R48, RZ, RZ, R105 ;  /* 0x000000ffff307224 */ /* 0x000fe200078e0069 */
[----:B------:R-:W-:Y:S01]  /*3f90*/  @P2 LOP3.LUT R73, R45, 0x80000, RZ, 0xfc, !PT ;  /* 0x000800002d492812 */ /* 0x000fe200078efcff */
[----:B------:R-:W-:Y:S01]  /*3fa0*/  IMAD.MOV.U32 R88, RZ, RZ, R107 ;  /* 0x000000ffff587224 */ /* 0x000fe200078e006b */
[----:B------:R-:W-:Y:S01]  /*3fb0*/  SEL R32, R75, R40, P5 ;  /* 0x000000284b207207 */ /* 0x000fe20002800000 */
[-C--:B-1----:R-:W-:Y:S01]  /*3fc0*/  DMUL R104, R82, R36.reuse ;  /* 0x0000002452687228 */ /* 0x082fe20000000000 */
[----:B------:R-:W0:Y:S01]  /*3fd0*/  LDS.128 R40, [R52+0x3010] ;  /* 0x0030100034287984 */ /* 0x000e220000000c00 */
[-C--:B------:R-:W-:Y:S01]  /*3fe0*/  DMUL R108, R96, R36.reuse ;  /* 0x00000024606c7228 */ /* 0x080fe20000000000 */
[----:B------:R-:W-:Y:S01]  /*3ff0*/  FSEL R75, R44, R49, P3 ;  /* 0x000000312c4b7208 */ /* 0x000fe20001800000 */
[----:B------:R-:W-:Y:S01]  /*4000*/  IMAD.MOV.U32 R45, RZ, RZ, R80 ;  /* 0x000000ffff2d7224 */ /* 0x000fe200078e0050 */
[----:B------:R-:W-:Y:S01]  /*4010*/  FSEL R89, R89, R48, P4 ;  /* 0x0000003059597208 */ /* 0x000fe20002000000 */
[-C--:B------:R-:W-:Y:S01]  /*4020*/  DMUL R106, R86, R36.reuse ;  /* 0x00000024566a7228 */ /* 0x080fe20000000000 */
[----:B------:R-:W-:Y:S01]  /*4030*/  FSEL R33, R33, R88, P5 ;  /* 0x0000005821217208 */ /* 0x000fe20002800000 */
[----:B------:R-:W-:Y:S01]  /*4040*/  DSETP.MAX.AND P5, P2, R80, R104, PT ;  /* 0x000000685000722a */ /* 0x000fe20003aaf000 */
[----:B------:R-:W-:Y:S01]  /*4050*/  @P1 LOP3.LUT R75, R49, 0x80000, RZ, 0xfc, !PT ;  /* 0x00080000314b1812 */ /* 0x000fe200078efcff */
[----:B------:R-:W-:Y:S01]  /*4060*/  IMAD.MOV.U32 R80, RZ, RZ, R64 ;  /* 0x000000ffff507224 */ /* 0x000fe200078e0040 */
[----:B------:R-:W-:Y:S01]  /*4070*/  @P0 LOP3.LUT R89, R48, 0x80000, RZ, 0xfc, !PT ;  /* 0x0008000030590812 */ /* 0x000fe200078efcff */
[----:B------:R-:W-:Y:S01]  /*4080*/  IMAD.MOV.U32 R48, RZ, RZ, R65 ;  /* 0x000000ffff307224 */ /* 0x000fe200078e0041 */
[----:B------:R-:W-:Y:S01]  /*4090*/  DSETP.MAX.AND P3, P1, R64, R108, PT ;  /* 0x0000006c4000722a */ /* 0x000fe2000396f000 */
[----:B------:R-:W-:Y:S01]  /*40a0*/  @P6 LOP3.LUT R33, R88, 0x80000, RZ, 0xfc, !PT ;  /* 0x0008000058216812 */ /* 0x000fe200078efcff */
[----:B------:R-:W-:Y:S01]  /*40b0*/  IMAD.MOV.U32 R64, RZ, RZ, R108 ;  /* 0x000000ffff407224 */ /* 0x000fe200078e006c */
[----:B------:R-:W-:Y:S01]  /*40c0*/  MOV R49, R105 ;  /* 0x0000006900317202 */ /* 0x000fe20000000f00 */
        /* <DEDUP_REMOVED lines=20> */
[----:B------:R-:W1:Y:S01]  /*4210*/  LDS.128 R44, [R52+0x4010] ;  /* 0x00401000342c7984 */ /* 0x000e620000000c00 */
[----:B------:R-:W-:Y:S01]  /*4220*/  SEL R104, R81, R104, P4 ;  /* 0x0000006851687207 */ /* 0x000fe20002000000 */
[----:B------:R-:W-:Y:S01]  /*4230*/  IMAD.MOV.U32 R49, RZ, RZ, R70 ;  /* 0x000000ffff317224 */ /* 0x000fe200078e0046 */
[----:B------:R-:W-:Y:S01]  /*4240*/  FSEL R81, R56, R95, P5 ;  /* 0x0000005f38517208 */ /* 0x000fe20002800000 */
[-C--:B0-----:R-:W-:Y:S01]  /*4250*/  DMUL R106, R82, R40.reuse ;  /* 0x00000028526a7228 */ /* 0x081fe20000000000 */
[----:B------:R-:W-:Y:S01]  /*4260*/  @P6 LOP3.LUT R81, R95, 0x80000, RZ, 0xfc, !PT ;  /* 0x000800005f516812 */ /* 0x000fe200078efcff */
[-C--:B------:R-:W-:Y:S01]  /*4270*/  DMUL R108, R96, R40.reuse ;  /* 0x00000028606c7228 */ /* 0x080fe20000000000 */
[----:B------:R-:W-:Y:S01]  /*4280*/  IMAD.MOV.U32 R95, RZ, RZ, R67 ;  /* 0x000000ffff5f7224 */ /* 0x000fe200078e0043 */
[----:B------:R-:W-:Y:S01]  /*4290*/  FSEL R105, R37, R88, P4 ;  /* 0x0000005825697208 */ /* 0x000fe20002000000 */
[----:B------:R-:W-:Y:S01]  /*42a0*/  IMAD.MOV.U32 R48, RZ, RZ, R71 ;  /* 0x000000ffff307224 */ /* 0x000fe200078e0047 */
[----:B------:R-:W-:Y:S01]  /*42b0*/  @P1 LOP3.LUT R91, R65, 0x80000, RZ, 0xfc, !PT ;  /* 0x00080000415b1812 */ /* 0x000fe200078efcff */
[----:B------:R-:W-:Y:S01]  /*42c0*/  IMAD.MOV.U32 R67, RZ, RZ, R94 ;  /* 0x000000ffff437224 */ /* 0x000fe200078e005e */
[----:B------:R-:W-:Y:S01]  /*42d0*/  DSETP.MAX.AND P5, P2, R70, R106, PT ;  /* 0x0000006a4600722a */ /* 0x000fe20003aaf000 */
[----:B------:R-:W-:Y:S01]  /*42e0*/  @P0 LOP3.LUT R105, R88, 0x80000, RZ, 0xfc, !PT ;  /* 0x0008000058690812 */ /* 0x000fe200078efcff */
[----:B------:R-:W-:Y:S01]  /*42f0*/  IMAD.MOV.U32 R70, RZ, RZ, R106 ;  /* 0x000000ffff467224 */ /* 0x000fe200078e006a */
[----:B------:R-:W-:Y:S01]  /*4300*/  MOV R37, R107 ;  /* 0x0000006b00257202 */ /* 0x000fe20000000f00 */
[-C--:B------:R-:W-:Y:S01]  /*4310*/  DMUL R106, R86, R40.reuse ;  /* 0x00000028566a7228 */ /* 0x080fe20000000000 */
[----:B------:R-:W-:Y:S01]  /*4320*/  IMAD.MOV.U32 R88, RZ, RZ, R108 ;  /* 0x000000ffff587224 */ /* 0x000fe200078e006c */
[----:B------:R-:W-:Y:S01]  /*4330*/  DSETP.MAX.AND P3, P1, R94, R108, PT ;  /* 0x0000006c5e00722a */ /* 0x000fe2000396f000 */
[----:B------:R-:W-:Y:S01]  /*4340*/  IMAD.MOV.U32 R65, RZ, RZ, R109 ;  /* 0x000000ffff417224 */ /* 0x000fe200078e006d */
[----:B------:R-:W-:Y:S01]  /*4350*/  DMUL R108, R98, R40 ;  /* 0x00000028626c7228 */ /* 0x000fe20000000000 */
[----:B------:R-:W-:Y:S01]  /*4360*/  SEL R70, R49, R70, P5 ;  /* 0x0000004631467207 */ /* 0x000fe20002800000 */
[----:B------:R-:W-:Y:S01]  /*4370*/  IMAD.MOV.U32 R40, RZ, RZ, R79 ;  /* 0x000000ffff287224 */ /* 0x000fe200078e004f */
[----:B------:R-:W-:Y:S01]  /*4380*/  MOV R49, R50 ;  /* 0x0000003200317202 */ /* 0x000fe20000000f00 */
[----:B------:R-:W-:Y:S01]  /*4390*/  DSETP.MAX.AND P4, P0, R78, R106, PT ;  /* 0x0000006a4e00722a */ /* 0x000fe2000388f000 */
[----:B------:R-:W-:Y:S01]  /*43a0*/  IMAD.MOV.U32 R41, RZ, RZ, R78 ;  /* 0x000000ffff297224 */ /* 0x000fe200078e004e */
[----:B------:R-:W-:Y:S01]  /*43b0*/  FSEL R79, R48, R37, P5 ;  /* 0x00000025304f7208 */ /* 0x000fe20002800000 */
[----:B------:R-:W-:Y:S01]  /*43c0*/  IMAD.MOV.U32 R71, RZ, RZ, R51 ;  /* 0x000000ffff477224 */ /* 0x000fe200078e0033 */
[----:B------:R-:W-:Y:S01]  /*43d0*/  DSETP.MAX.AND P5, P6, R50, R108, PT ;  /* 0x0000006c3200722a */ /* 0x000fe20003eaf000 */
[----:B------:R-:W-:Y:S01]  /*43e0*/  SEL R94, R67, R88, P3 ;  /* 0x00000058435e7207 */ /* 0x000fe20001800000 */
[----:B------:R-:W-:Y:S01]  /*43f0*/  IMAD.MOV.U32 R50, RZ, RZ, R106 ;  /* 0x000000ffff327224 */ /* 0x000fe200078e006a */
[----:B------:R-:W-:Y:S01]  /*4400*/  @P2 LOP3.LUT R79, R37, 0x80000, RZ, 0xfc, !PT ;  /* 0x00080000254f2812 */ /* 0x000fe200078efcff */
[----:B------:R-:W-:-:S02]  /*4410*/  IMAD.MOV.U32 R48, RZ, RZ, R108 ;  /* 0x000000ffff307224 */ /* 0x000fc400078e006c */
[----:B------:R-:W-:Y:S01]  /*4420*/  IMAD.MOV.U32 R56, RZ, RZ, R95 ;  /* 0x000000ffff387224 */ /* 0x000fe200078e005f */
[----:B------:R-:W-:Y:S01]  /*4430*/  SEL R108, R41, R50, P4 ;  /* 0x00000032296c7207 */ /* 0x000fe20002000000 */
[----:B------:R-:W-:Y:S01]  /*4440*/  IMAD.MOV.U32 R95, RZ, RZ, R107 ;  /* 0x000000ffff5f7224 */ /* 0x000fe200078e006b */
[----:B------:R-:W-:Y:S01]  /*4450*/  SEL R88, R49, R48, P5 ;  /* 0x0000003031587207 */ /* 0x000fe20002800000 */
[----:B------:R-:W-:Y:S01]  /*4460*/  IMAD.MOV.U32 R78, RZ, RZ, R109 ;  /* 0x000000ffff4e7224 */ /* 0x000fe200078e006d */
[----:B------:R-:W0:Y:S01]  /*4470*/  LDS.128 R48, [R52+0x5010] ;  /* 0x0050100034307984 */ /* 0x000e220000000c00 */
[-C--:B-1----:R-:W-:Y:S01]  /*4480*/  DMUL R110, R82, R44.reuse ;  /* 0x0000002c526e7228 */ /* 0x082fe20000000000 */
[----:B------:R-:W-:Y:S01]  /*4490*/  FSEL R109, R40, R95, P4 ;  /* 0x0000005f286d7208 */ /* 0x000fe20002000000 */
[-C--:B------:R-:W-:Y:S01]  /*44a0*/  DMUL R114, R96, R44.reuse ;  /* 0x0000002c60727228 */ /* 0x080fe20000000000 */
[----:B------:R-:W-:Y:S01]  /*44b0*/  FSEL R41, R71, R78, P5 ;  /* 0x0000004e47297208 */ /* 0x000fe20002800000 */
[----:B------:R-:W-:Y:S01]  /*44c0*/  DMUL R112, R86, R44 ;  /* 0x0000002c56707228 */ /* 0x000fe20000000000 */
[----:B------:R-:W-:Y:S01]  /*44d0*/  IMAD.MOV.U32 R67, RZ, RZ, R61 ;  /* 0x000000ffff437224 */ /* 0x000fe200078e003d */
[----:B------:R-:W-:Y:S01]  /*44e0*/  FSEL R107, R56, R65, P3 ;  /* 0x00000041386b7208 */ /* 0x000fe20001800000 */
[----:B------:R-:W-:Y:S01]  /*44f0*/  IMAD.MOV.U32 R40, RZ, RZ, R55 ;  /* 0x000000ffff287224 */ /* 0x000fe200078e0037 */
[----:B------:R-:W-:Y:S01]  /*4500*/  DSETP.MAX.AND P5, P4, R54, R110, PT ;  /* 0x0000006e3600722a */ /* 0x000fe20003caf000 */
[----:B------:R-:W-:Y:S01]  /*4510*/  @P1 LOP3.LUT R107, R65, 0x80000, RZ, 0xfc, !PT ;  /* 0x00080000416b1812 */ /* 0x000fe200078efcff */
[----:B------:R-:W-:Y:S01]  /*4520*/  IMAD.MOV.U32 R55, RZ, RZ, R111 ;  /* 0x000000ffff377224 */ /* 0x000fe200078e006f */
[----:B------:R-:W-:Y:S01]  /*4530*/  DSETP.MAX.AND P1, P2, R66, R114, PT ;  /* 0x000000724200722a */ /* 0x000fe20003a2f000 */
[----:B------:R-:W-:Y:S01]  /*4540*/  IMAD.MOV.U32 R61, RZ, RZ, R67 ;  /* 0x000000ffff3d7224 */ /* 0x000fe200078e0043 */
[----:B------:R-:W-:Y:S01]  /*4550*/  @P0 LOP3.LUT R109, R95, 0x80000, RZ, 0xfc, !PT ;  /* 0x000800005f6d0812 */ /* 0x000fe200078efcff */
[----:B------:R-:W-:Y:S01]  /*4560*/  DSETP.MAX.AND P3, P0, R92, R112, PT ;  /* 0x000000705c00722a */ /* 0x000fe2000386f000 */
[----:B------:R-:W-:Y:S01]  /*4570*/  FSEL R67, R40, R55, P5 ;  /* 0x0000003728437208 */ /* 0x000fe20002800000 */
[----:B------:R-:W-:Y:S01]  /*4580*/  IMAD.MOV.U32 R40, RZ, RZ, R112 ;  /* 0x000000ffff287224 */ /* 0x000fe200078e0070 */
[----:B------:R-:W-:Y:S01]  /*4590*/  @P6 LOP3.LUT R41, R78, 0x80000, RZ, 0xfc, !PT ;  /* 0x000800004e296812 */ /* 0x000fe200078efcff */
[----:B------:R-:W-:-:S02]  /*45a0*/  IMAD.MOV.U32 R71, RZ, RZ, R113 ;  /* 0x000000ffff477224 */ /* 0x000fc400078e0071 */
[----:B------:R-:W1:Y:S01]  /*45b0*/  LDS.64 R112, [R24+0x600] ;  /* 0x0006000018707984 */ /* 0x000e620000000a00 */
[----:B------:R-:W-:Y:S01]  /*45c0*/  IMAD.MOV.U32 R56, RZ, RZ, R66 ;  /* 0x000000ffff387224 */ /* 0x000fe200078e0042 */
[----:B------:R-:W-:Y:S01]  /*45d0*/  @P4 LOP3.LUT R67, R55, 0x80000, RZ, 0xfc, !PT ;  /* 0x0008000037434812 */ /* 0x000fe200078efcff */
[----:B------:R-:W-:Y:S02]  /*45e0*/  IMAD.MOV.U32 R65, RZ, RZ, R114 ;  /* 0x000000ffff417224 */ /* 0x000fe400078e0072 */
[----:B------:R-:W-:Y:S01]  /*45f0*/  IMAD.MOV.U32 R66, RZ, RZ, R115 ;  /* 0x000000ffff427224 */ /* 0x000fe200078e0073 */
[----:B------:R-:W-:Y:S01]  /*4600*/  DMUL R114, R98, R44 ;  /* 0x0000002c62727228 */ /* 0x000fe20000000000 */
[----:B------:R-:W-:Y:S01]  /*4610*/  IMAD.MOV.U32 R37, RZ, RZ, R54 ;  /* 0x000000ffff257224 */ /* 0x000fe200078e0036 */
[----:B------:R-:W-:Y:S01]  /*4620*/  MOV R54, R110 ;  /* 0x0000006e00367202 */ /* 0x000fe20000000f00 */
[----:B------:R-:W-:Y:S01]  /*4630*/  IMAD.MOV.U32 R45, RZ, RZ, R92 ;  /* 0x000000ffff2d7224 */ /* 0x000fe200078e005c */
[----:B------:R-:W-:Y:S01]  /*4640*/  MOV R44, R93 ;  /* 0x0000005d002c7202 */ /* 0x000fe20000000f00 */
[----:B------:R-:W-:Y:S01]  /*4650*/  IMAD.MOV.U32 R111, RZ, RZ, R67 ;  /* 0x000000ffff6f7224 */ /* 0x000fe200078e0043 */
[----:B------:R-:W-:Y:S01]  /*4660*/  SEL R110, R37, R54, P5 ;  /* 0x00000036256e7207 */ /* 0x000fe20002800000 */
[----:B------:R-:W-:Y:S01]  /*4670*/  IMAD.MOV.U32 R54, RZ, RZ, R100 ;  /* 0x000000ffff367224 */ /* 0x000fe200078e0064 */
[----:B------:R-:W-:Y:S01]  /*4680*/  DSETP.MAX.AND P5, P6, R100, R114, PT ;  /* 0x000000726400722a */ /* 0x000fe20003eaf000 */
[----:B------:R-:W-:Y:S01]  /*4690*/  IMAD.MOV.U32 R37, RZ, RZ, R101 ;  /* 0x000000ffff257224 */ /* 0x000fe200078e0065 */
[----:B------:R-:W-:Y:S01]  /*46a0*/  SEL R100, R45, R40, P3 ;  /* 0x000000282d647207 */ /* 0x000fe20001800000 */
[----:B------:R-:W-:Y:S01]  /*46b0*/  IMAD.MOV.U32 R78, RZ, RZ, R114 ;  /* 0x000000ffff4e7224 */ /* 0x000fe200078e0072 */
[----:B------:R-:W-:Y:S01]  /*46c0*/  FSEL R45, R61, R66, P1 ;  /* 0x000000423d2d7208 */ /* 0x000fe20000800000 */
[-C--:B0-----:R-:W-:Y:S01]  /*46d0*/  DMUL R96, R96, R48.reuse ;  /* 0x0000003060607228 */ /* 0x081fe20000000000 */
[----:B------:R-:W-:Y:S01]  /*46e0*/  IMAD.MOV.U32 R92, RZ, RZ, R115 ;  /* 0x000000ffff5c7224 */ /* 0x000fe200078e0073 */
[-C--:B------:R-:W-:Y:S01]  /*46f0*/  DMUL R82, R82, R48.reuse ;  /* 0x0000003052527228 */ /* 0x080fe20000000000 */
[----:B------:R-:W-:Y:S01]  /*4700*/  IMAD.MOV.U32 R61, RZ, RZ, R59 ;  /* 0x000000ffff3d7224 */ /* 0x000fe200078e003b */
[-C--:B------:R-:W-:Y:S01]  /*4710*/  DMUL R86, R86, R48.reuse ;  /* 0x0000003056567228 */ /* 0x080fe20000000000 */
[----:B------:R-:W-:Y:S01]  /*4720*/  MOV R59, R53 ;  /* 0x00000035003b7202 */ /* 0x000fe20000000f00 */
[----:B------:R-:W-:Y:S01]  /*4730*/  DMUL R98, R98, R48 ;  /* 0x0000003062627228 */ /* 0x000fe20000000000 */
[----:B------:R-:W-:Y:S01]  /*4740*/  SEL R56, R56, R65, P1 ;  /* 0x0000004138387207 */ /* 0x000fe20000800000 */
[----:B------:R-:W-:Y:S01]  /*4750*/  IMAD.MOV.U32 R49, RZ, RZ, R62 ;  /* 0x000000ffff317224 */ /* 0x000fe200078e003e */
[----:B------:R-:W-:Y:S01]  /*4760*/  SEL R54, R54, R78, P5 ;  /* 0x0000004e36367207 */ /* 0x000fe20002800000 */
[----:B------:R-:W-:Y:S01]  /*4770*/  IMAD.MOV.U32 R65, RZ, RZ, R60 ;  /* 0x000000ffff417224 */ /* 0x000fe200078e003c */
[----:B------:R-:W-:Y:S01]  /*4780*/  FSEL R101, R44, R71, P3 ;  /* 0x000000472c657208 */ /* 0x000fe20001800000 */
[----:B------:R-:W-:Y:S01]  /*4790*/  IMAD.MOV.U32 R44, RZ, RZ, R96 ;  /* 0x000000ffff2c7224 */ /* 0x000fe200078e0060 */
[----:B------:R-:W-:Y:S01]  /*47a0*/  @P2 LOP3.LUT R45, R66, 0x80000, RZ, 0xfc, !PT ;  /* 0x00080000422d2812 */ /* 0x000fe200078efcff */
[----:B------:R-:W-:Y:S01]  /*47b0*/  DSETP.MAX.AND P2, P1, R60, R96, PT ;  /* 0x000000603c00722a */ /* 0x000fe2000394f000 */
[----:B------:R-:W-:Y:S01]  /*47c0*/  FSEL R55, R37, R92, P5 ;  /* 0x0000005c25377208 */ /* 0x000fe20002800000 */
[----:B------:R-:W-:Y:S01]  /*47d0*/  DSETP.MAX.AND P5, P3, R62, R82, PT ;  /* 0x000000523e00722a */ /* 0x000fe20003baf000 */
[----:B------:R-:W-:Y:S01]  /*47e0*/  @P0 LOP3.LUT R101, R71, 0x80000, RZ, 0xfc, !PT ;  /* 0x0008000047650812 */ /* 0x000fe200078efcff */
[----:B------:R-:W-:Y:S01]  /*47f0*/  IMAD.MOV.U32 R62, RZ, RZ, R61 ;  /* 0x000000ffff3e7224 */ /* 0x000fe200078e003d */
[----:B------:R-:W-:Y:S01]  /*4800*/  DSETP.MAX.AND P4, P0, R58, R86, PT ;  /* 0x000000563a00722a */ /* 0x000fe2000388f000 */
[----:B------:R-:W-:Y:S01]  /*4810*/  IMAD.MOV.U32 R48, RZ, RZ, R82 ;  /* 0x000000ffff307224 */ /* 0x000fe200078e0052 */
[----:B------:R-:W-:Y:S01]  /*4820*/  MOV R37, R83 ;  /* 0x0000005300257202 */ /* 0x000fe20000000f00 */
[----:B------:R-:W-:Y:S01]  /*4830*/  IMAD.MOV.U32 R60, RZ, RZ, R58 ;  /* 0x000000ffff3c7224 */ /* 0x000fe200078e003a */
[----:B------:R-:W-:Y:S01]  /*4840*/  SEL R58, R65, R44, P2 ;  /* 0x0000002c413a7207 */ /* 0x000fe20001000000 */
[----:B------:R-:W-:Y:S01]  /*4850*/  IMAD.MOV.U32 R61, RZ, RZ, R86 ;  /* 0x000000ffff3d7224 */ /* 0x000fe200078e0056 */
[----:B------:R-:W-:Y:S01]  /*4860*/  SEL R48, R49, R48, P5 ;  /* 0x0000003031307207 */ /* 0x000fe20002800000 */
[----:B------:R-:W-:Y:S01]  /*4870*/  IMAD.MOV.U32 R40, RZ, RZ, R63 ;  /* 0x000000ffff287224 */ /* 0x000fe200078e003f */
[----:B------:R-:W-:Y:S01]  /*4880*/  @P6 LOP3.LUT R55, R92, 0x80000, RZ, 0xfc, !PT ;  /* 0x000800005c376812 */ /* 0x000fe200078efcff */
[----:B------:R-:W-:Y:S01]  /*4890*/  IMAD.MOV.U32 R83, RZ, RZ, R59 ;  /* 0x000000ffff537224 */ /* 0x000fe200078e003b */
[----:B------:R-:W-:Y:S01]  /*48a0*/  SEL R44, R60, R61, P4 ;  /* 0x0000003d3c2c7207 */ /* 0x000fe20002000000 */
[----:B-1----:R-:W-:Y:S01]  /*48b0*/  DMUL R60, R112, R30 ;  /* 0x0000001e703c7228 */ /* 0x002fe20000000000 */
[----:B------:R-:W-:Y:S01]  /*48c0*/  FSEL R49, R40, R37, P5 ;  /* 0x0000002528317208 */ /* 0x000fe20002800000 */
[----:B------:R-:W-:Y:S01]  /*48d0*/  DSETP.MAX.AND P5, P6, R68, R98, PT ;  /* 0x000000624400722a */ /* 0x000fe20003eaf000 */
[----:B------:R-:W-:Y:S01]  /*48e0*/  IMAD.MOV.U32 R59, RZ, RZ, R68 ;  /* 0x000000ffff3b7224 */ /* 0x000fe200078e0044 */
[C---:B------:R-:W-:Y:S01]  /*48f0*/  DMUL R92, R112.reuse, R34 ;  /* 0x00000022705c7228 */ /* 0x040fe20000000000 */
[----:B------:R-:W-:Y:S01]  /*4900*/  IMAD.MOV.U32 R40, RZ, RZ, R98 ;  /* 0x000000ffff287224 */ /* 0x000fe200078e0062 */
[----:B------:R-:W-:Y:S01]  /*4910*/  FSEL R83, R83, R87, P4 ;  /* 0x0000005753537208 */ /* 0x000fe20002000000 */
[----:B------:R-:W-:Y:S01]  /*4920*/  IMAD.MOV.U32 R63, RZ, RZ, R97 ;  /* 0x000000ffff3f7224 */ /* 0x000fe200078e0061 */
[----:B------:R-:W-:Y:S01]  /*4930*/  @P0 LOP3.LUT R83, R87, 0x80000, RZ, 0xfc, !PT ;  /* 0x0008000057530812 */ /* 0x000fe200078efcff */
[----:B------:R-:W-:Y:S01]  /*4940*/  IMAD.MOV.U32 R53, RZ, RZ, R69 ;  /* 0x000000ffff357224 */ /* 0x000fe200078e0045 */
[----:B------:R-:W-:Y:S01]  /*4950*/  SEL R40, R59, R40, P5 ;  /* 0x000000283b287207 */ /* 0x000fe20002800000 */
[----:B------:R-:W-:Y:S01]  /*4960*/  IMAD.MOV.U32 R66, RZ, RZ, R60 ;  /* 0x000000ffff427224 */ /* 0x000fe200078e003c */
[----:B------:R-:W-:Y:S01]  /*4970*/  FSEL R59, R62, R63, P2 ;  /* 0x0000003f3e3b7208 */ /* 0x000fe20001000000 */
[----:B------:R-:W-:Y:S01]  /*4980*/  DMUL R86, R112, R38 ;  /* 0x0000002670567228 */ /* 0x000fe20000000000 */
[----:B------:R-:W-:Y:S01]  /*4990*/  FSEL R69, R53, R99, P5 ;  /* 0x0000006335457208 */ /* 0x000fe20002800000 */
[----:B------:R-:W-:Y:S01]  /*49a0*/  IMAD.MOV.U32 R71, RZ, RZ, R102 ;  /* 0x000000ffff477224 */ /* 0x000fe200078e0066 */
[----:B------:R-:W-:Y:S01]  /*49b0*/  @P1 LOP3.LUT R59, R63, 0x80000, RZ, 0xfc, !PT ;  /* 0x000800003f3b1812 */ /* 0x000fe200078efcff */
[----:B------:R-:W-:Y:S01]  /*49c0*/  DSETP.MAX.AND P1, P5, R102, R60, PT ;  /* 0x0000003c6600722a */ /* 0x000fe20003d2f000 */
[----:B------:R-:W-:Y:S01]  /*49d0*/  MOV R53, R61 ;  /* 0x0000003d00357202 */ /* 0x000fe20000000f00 */
[----:B------:R-:W-:Y:S01]  /*49e0*/  IMAD.MOV.U32 R78, RZ, RZ, R92 ;  /* 0x000000ffff4e7224 */ /* 0x000fe200078e005c */
[----:B------:R-:W0:Y:S01]  /*49f0*/  LDS.64 R60, [R24+0x680] ;  /* 0x00068000183c7984 */ /* 0x000e220000000a00 */
[----:B------:R-:W-:Y:S01]  /*4a00*/  @P3 LOP3.LUT R49, R37, 0x80000, RZ, 0xfc, !PT ;  /* 0x0008000025313812 */ /* 0x000fe200078efcff */
[----:B------:R-:W-:Y:S01]  /*4a10*/  IMAD.MOV.U32 R37, RZ, RZ, R57 ;  /* 0x000000ffff257224 */ /* 0x000fe200078e0039 */
[----:B------:R-:W-:Y:S01]  /*4a20*/  @P6 LOP3.LUT R69, R99, 0x80000, RZ, 0xfc, !PT ;  /* 0x0008000063456812 */ /* 0x000fe200078efcff */
[----:B------:R-:W-:Y:S01]  /*4a30*/  DSETP.MAX.AND P6, P0, R72, R92, PT ;  /* 0x0000005c4800722a */ /* 0x000fe200038cf000 */
[----:B------:R-:W-:Y:S01]  /*4a40*/  IMAD.MOV.U32 R68, RZ, RZ, R93 ;  /* 0x000000ffff447224 */ /* 0x000fe200078e005d */
[----:B------:R-:W-:Y:S01]  /*4a50*/  DMUL R92, R112, R42 ;  /* 0x0000002a705c7228 */ /* 0x000fe20000000000 */
[----:B------:R-:W-:Y:S01]  /*4a60*/  IMAD.MOV.U32 R57, RZ, RZ, R36 ;  /* 0x000000ffff397224 */ /* 0x000fe200078e0024 */
[----:B------:R-:W-:Y:S01]  /*4a70*/  DSETP.MAX.AND P4, P3, R36, R86, PT ;  /* 0x000000562400722a */ /* 0x000fe20003b8f000 */
[----:B------:R-:W-:Y:S01]  /*4a80*/  IMAD.MOV.U32 R62, RZ, RZ, R103 ;  /* 0x000000ffff3e7224 */ /* 0x000fe200078e0067 */
[----:B------:R-:W-:Y:S01]  /*4a90*/  SEL R36, R71, R66, P1 ;  /* 0x0000004247247207 */ /* 0x000fe20000800000 */
[----:B------:R-:W-:-:S02]  /*4aa0*/  IMAD.MOV.U32 R71, RZ, RZ, R79 ;  /* 0x000000ffff477224 */ /* 0x000fc400078e004f */
[----:B------:R-:W-:Y:S01]  /*4ab0*/  IMAD.MOV.U32 R82, RZ, RZ, R37 ;  /* 0x000000ffff527224 */ /* 0x000fe200078e0025 */
[----:B------:R-:W-:Y:S01]  /*4ac0*/  FSEL R37, R62, R53, P1 ;  /* 0x000000353e257208 */ /* 0x000fe20000800000 */
[----:B------:R-:W-:Y:S01]  /*4ad0*/  IMAD.MOV.U32 R65, RZ, RZ, R72 ;  /* 0x000000ffff417224 */ /* 0x000fe200078e0048 */
[----:B------:R-:W-:Y:S01]  /*4ae0*/  MOV R79, R93 ;  /* 0x0000005d004f7202 */ /* 0x000fe20000000f00 */
[----:B------:R-:W-:Y:S01]  /*4af0*/  DSETP.MAX.AND P2, P1, R70, R92, PT ;  /* 0x0000005c4600722a */ /* 0x000fe2000394f000 */
[----:B------:R-:W-:Y:S01]  /*4b00*/  IMAD.MOV.U32 R62, RZ, RZ, R92 ;  /* 0x000000ffff3e7224 */ /* 0x000fe200078e005c */
[C---:B------:R-:W-:Y:S01]  /*4b10*/  DMUL R92, R112.reuse, R46 ;  /* 0x0000002e705c7228 */ /* 0x040fe20000000000 */
        /* <DEDUP_REMOVED lines=10> */
[----:B------:R-:W-:Y:S01]  /*4bc0*/  IMAD.MOV.U32 R63, RZ, RZ, R49 ;  /* 0x000000ffff3f7224 */ /* 0x000fe200078e0031 */
[----:B------:R-:W-:Y:S01]  /*4bd0*/  FSEL R71, R82, R73, P4 ;  /* 0x0000004952477208 */ /* 0x000fe20002000000 */
[----:B------:R-:W-:Y:S01]  /*4be0*/  DSETP.MAX.AND P0, P4, R48, R112, PT ;  /* 0x000000703000722a */ /* 0x000fe20003c0f000 */
[----:B------:R-:W-:Y:S01]  /*4bf0*/  IMAD.MOV.U32 R72, RZ, RZ, R112 ;  /* 0x000000ffff487224 */ /* 0x000fe200078e0070 */
[----:B------:R-:W-:Y:S01]  /*4c00*/  SEL R48, R86, R62, P2 ;  /* 0x0000003e56307207 */ /* 0x000fe20001000000 */
[----:B------:R-:W-:Y:S01]  /*4c10*/  IMAD.MOV.U32 R68, RZ, RZ, R92 ;  /* 0x000000ffff447224 */ /* 0x000fe200078e005c */
[----:B------:R-:W-:Y:S01]  /*4c20*/  FSEL R49, R66, R79, P2 ;  /* 0x0000004f42317208 */ /* 0x000fe20001000000 */
[----:B------:R-:W-:Y:S01]  /*4c30*/  IMAD.MOV.U32 R66, RZ, RZ, R75 ;  /* 0x000000ffff427224 */ /* 0x000fe200078e004b */
[----:B------:R-:W-:Y:S01]  /*4c40*/  @P3 LOP3.LUT R71, R73, 0x80000, RZ, 0xfc, !PT ;  /* 0x0008000049473812 */ /* 0x000fe200078efcff */
[----:B------:R-:W-:Y:S01]  /*4c50*/  IMAD.MOV.U32 R82, RZ, RZ, R77 ;  /* 0x000000ffff527224 */ /* 0x000fe200078e004d */
[C---:B0-----:R-:W-:Y:S01]  /*4c60*/  DMUL R86, R60.reuse, R30 ;  /* 0x0000001e3c567228 */ /* 0x041fe20000000000 */
[----:B------:R-:W-:Y:S01]  /*4c70*/  FSEL R63, R63, R113, P0 ;  /* 0x000000713f3f7208 */ /* 0x000fe20000000000 */
[C---:B------:R-:W-:Y:S01]  /*4c80*/  DMUL R98, R60.reuse, R34 ;  /* 0x000000223c627228 */ /* 0x040fe20000000000 */
[----:B------:R-:W-:Y:S01]  /*4c90*/  @P1 LOP3.LUT R49, R79, 0x80000, RZ, 0xfc, !PT ;  /* 0x000800004f311812 */ /* 0x000fe200078efcff */
[----:B------:R-:W-:Y:S01]  /*4ca0*/  IMAD.MOV.U32 R79, RZ, RZ, R76 ;  /* 0x000000ffff4f7224 */ /* 0x000fe200078e004c */
[----:B------:R-:W-:Y:S01]  /*4cb0*/  SEL R62, R57, R72, P0 ;  /* 0x00000048393e7207 */ /* 0x000fe20000000000 */
[----:B------:R-:W-:Y:S01]  /*4cc0*/  DMUL R96, R60, R38 ;  /* 0x000000263c607228 */ /* 0x000fe20000000000 */
[----:B------:R-:W-:Y:S01]  /*4cd0*/  @P4 LOP3.LUT R63, R113, 0x80000, RZ, 0xfc, !PT ;  /* 0x00080000713f4812 */ /* 0x000fe200078efcff */
[----:B------:R-:W-:Y:S01]  /*4ce0*/  DSETP.MAX.AND P2, P3, R76, R86, PT ;  /* 0x000000564c00722a */ /* 0x000fe20003b4f000 */
[----:B------:R-:W-:Y:S01]  /*4cf0*/  SEL R78, R65, R78, P6 ;  /* 0x0000004e414e7207 */ /* 0x000fe20003000000 */
[----:B------:R-:W-:Y:S01]  /*4d00*/  IMAD.MOV.U32 R76, RZ, RZ, R74 ;  /* 0x000000ffff4c7224 */ /* 0x000fe200078e004a */
[----:B------:R-:W-:Y:S01]  /*4d10*/  DSETP.MAX.AND P4, P0, R74, R98, PT ;  /* 0x000000624a00722a */ /* 0x000fe2000388f000 */
[----:B------:R-:W-:Y:S01]  /*4d20*/  @P5 LOP3.LUT R37, R53, 0x80000, RZ, 0xfc, !PT ;  /* 0x0008000035255812 */ /* 0x000fe200078efcff */
[----:B------:R-:W0:Y:S01]  /*4d30*/  LDS.64 R74, [R24+0x700] ;  /* 0x00070000184a7984 */ /* 0x000e220000000a00 */
[----:B------:R-:W-:Y:S01]  /*4d40*/  DSETP.MAX.AND P6, P5, R110, R92, PT ;  /* 0x0000005c6e00722a */ /* 0x000fe20003dcf000 */
[----:B------:R-:W-:Y:S01]  /*4d50*/  IMAD.MOV.U32 R65, RZ, RZ, R110 ;  /* 0x000000ffff417224 */ /* 0x000fe200078e006e */
[----:B------:R-:W-:Y:S01]  /*4d60*/  MOV R72, R86 ;  /* 0x0000005600487202 */ /* 0x000fe20000000f00 */
[----:B------:R-:W-:Y:S01]  /*4d70*/  IMAD.MOV.U32 R53, RZ, RZ, R111 ;  /* 0x000000ffff357224 */ /* 0x000fe200078e006f */
[----:B------:R-:W-:Y:S01]  /*4d80*/  DMUL R110, R60, R42 ;  /* 0x0000002a3c6e7228 */ /* 0x000fe20000000000 */
[----:B------:R-:W-:Y:S01]  /*4d90*/  IMAD.MOV.U32 R57, RZ, RZ, R87 ;  /* 0x000000ffff397224 */ /* 0x000fe200078e0057 */
[----:B------:R-:W-:Y:S01]  /*4da0*/  SEL R68, R65, R68, P6 ;  /* 0x0000004441447207 */ /* 0x000fe20003000000 */
[----:B------:R-:W-:Y:S01]  /*4db0*/  IMAD.MOV.U32 R65, RZ, RZ, R91 ;  /* 0x000000ffff417224 */ /* 0x000fe200078e005b */
[----:B------:R-:W-:Y:S01]  /*4dc0*/  FSEL R53, R53, R93, P6 ;  /* 0x0000005d35357208 */ /* 0x000fe20003000000 */
[----:B------:R-:W-:Y:S01]  /*4dd0*/  IMAD.MOV.U32 R95, RZ, RZ, R107 ;  /* 0x000000ffff5f7224 */ /* 0x000fe200078e006b */
[----:B------:R-:W-:Y:S01]  /*4de0*/  FSEL R73, R82, R57, P2 ;  /* 0x0000003952497208 */ /* 0x000fe20001000000 */
[----:B------:R-:W-:Y:S01]  /*4df0*/  IMAD.MOV.U32 R92, RZ, RZ, R98 ;  /* 0x000000ffff5c7224 */ /* 0x000fe200078e0062 */
[----:B------:R-:W-:Y:S01]  /*4e00*/  SEL R72, R79, R72, P2 ;  /* 0x000000484f487207 */ /* 0x000fe20001000000 */
[----:B------:R-:W-:Y:S01]  /*4e10*/  IMAD.MOV.U32 R98, RZ, RZ, R95 ;  /* 0x000000ffff627224 */ /* 0x000fe200078e005f */
[----:B------:R-:W-:Y:S01]  /*4e20*/  @P5 LOP3.LUT R53, R93, 0x80000, RZ, 0xfc, !PT ;  /* 0x000800005d355812 */ /* 0x000fe200078efcff */
[----:B------:R-:W-:Y:S01]  /*4e30*/  DSETP.MAX.AND P5, P1, R64, R96, PT ;  /* 0x000000604000722a */ /* 0x000fe200039af000 */
[----:B------:R-:W-:Y:S01]  /*4e40*/  @P3 LOP3.LUT R73, R57, 0x80000, RZ, 0xfc, !PT ;  /* 0x0008000039493812 */ /* 0x000fe200078efcff */
[----:B------:R-:W-:Y:S01]  /*4e50*/  DSETP.MAX.AND P2, P3, R94, R110, PT ;  /* 0x0000006e5e00722a */ /* 0x000fe20003b4f000 */
[----:B------:R-:W-:Y:S01]  /*4e60*/  MOV R93, R94 ;  /* 0x0000005e005d7202 */ /* 0x000fe20000000f00 */
        /* <DEDUP_REMOVED lines=8> */
[----:B------:R-:W-:Y:S01]  /*4ef0*/  @P0 LOP3.LUT R61, R77, 0x80000, RZ, 0xfc, !PT ;  /* 0x000800004d3d0812 */ /* 0x000fe200078efcff */
[----:B------:R-:W-:Y:S01]  /*4f00*/  IMAD.MOV.U32 R91, RZ, RZ, R64 ;  /* 0x000000ffff5b7224 */ /* 0x000fe200078e0040 */
[----:B------:R-:W-:Y:S01]  /*4f10*/  FSEL R65, R82, R87, P5 ;  /* 0x0000005752417208 */ /* 0x000fe20002800000 */
[----:B------:R-:W-:Y:S01]  /*4f20*/  IMAD.MOV.U32 R96, RZ, RZ, R110 ;  /* 0x000000ffff607224 */ /* 0x000fe200078e006e */
[----:B------:R-:W-:Y:S01]  /*4f30*/  @P1 LOP3.LUT R65, R87, 0x80000, RZ, 0xfc, !PT ;  /* 0x0008000057411812 */ /* 0x000fe200078efcff */
[----:B------:R-:W-:Y:S01]  /*4f40*/  IMAD.MOV.U32 R57, RZ, RZ, R45 ;  /* 0x000000ffff397224 */ /* 0x000fe200078e002d */
[----:B------:R-:W-:Y:S01]  /*4f50*/  MOV R66, R59 ;  /* 0x0000003b00427202 */ /* 0x000fe20000000f00 */
[----:B------:R-:W-:Y:S01]  /*4f60*/  DSETP.MAX.AND P0, P1, R58, R94, PT ;  /* 0x0000005e3a00722a */ /* 0x000fe2000390f000 */
[----:B------:R-:W-:Y:S01]  /*4f70*/  SEL R76, R76, R92, P4 ;  /* 0x0000005c4c4c7207 */ /* 0x000fe20002000000 */
[----:B------:R-:W-:Y:S01]  /*4f80*/  IMAD.MOV.U32 R45, RZ, RZ, R56 ;  /* 0x000000ffff2d7224 */ /* 0x000fe200078e0038 */
[----:B------:R-:W-:Y:S01]  /*4f90*/  FSEL R59, R98, R79, P2 ;  /* 0x0000004f623b7208 */ /* 0x000fe20001000000 */
[----:B------:R-:W-:Y:S01]  /*4fa0*/  IMAD.MOV.U32 R60, RZ, RZ, R57 ;  /* 0x000000ffff3c7224 */ /* 0x000fe200078e0039 */
[----:B------:R-:W-:Y:S01]  /*4fb0*/  SEL R64, R91, R86, P5 ;  /* 0x000000565b407207 */ /* 0x000fe20002800000 */
[----:B------:R-:W1:Y:S01]  /*4fc0*/  LDS.64 R98, [R24+0x780] ;  /* 0x0007800018627984 */ /* 0x000e620000000a00 */
[----:B------:R-:W-:Y:S01]  /*4fd0*/  SEL R96, R93, R96, P2 ;  /* 0x000000605d607207 */ /* 0x000fe20001000000 */
[----:B------:R-:W-:Y:S01]  /*4fe0*/  DSETP.MAX.AND P4, P5, R56, R102, PT ;  /* 0x000000663800722a */ /* 0x000fe20003d8f000 */
[----:B------:R-:W-:Y:S01]  /*4ff0*/  IMAD.MOV.U32 R86, RZ, RZ, R102 ;  /* 0x000000ffff567224 */ /* 0x000fe200078e0066 */
[C---:B0-----:R-:W-:Y:S01]  /*5000*/  DMUL R92, R74.reuse, R30 ;  /* 0x0000001e4a5c7228 */ /* 0x041fe20000000000 */
[----:B------:R-:W-:Y:S01]  /*5010*/  IMAD.MOV.U32 R56, RZ, RZ, R58 ;  /* 0x000000ffff387224 */ /* 0x000fe200078e003a */
[C---:B------:R-:W-:Y:S01]  /*5020*/  DMUL R106, R74.reuse, R34 ;  /* 0x000000224a6a7228 */ /* 0x040fe20000000000 */
[----:B------:R-:W-:Y:S01]  /*5030*/  IMAD.MOV.U32 R57, RZ, RZ, R94 ;  /* 0x000000ffff397224 */ /* 0x000fe200078e005e */
[----:B------:R-:W-:Y:S01]  /*5040*/  SEL R58, R45, R86, P4 ;  /* 0x000000562d3a7207 */ /* 0x000fe20002000000 */
[----:B------:R-:W-:Y:S01]  /*5050*/  IMAD.MOV.U32 R91, RZ, RZ, R103 ;  /* 0x000000ffff5b7224 */ /* 0x000fe200078e0067 */
[----:B------:R-:W-:Y:S01]  /*5060*/  DMUL R102, R74, R38 ;  /* 0x000000264a667228 */ /* 0x000fe20000000000 */
[----:B------:R-:W-:Y:S01]  /*5070*/  IMAD.MOV.U32 R77, RZ, RZ, R95 ;  /* 0x000000ffff4d7224 */ /* 0x000fe200078e005f */
[----:B------:R-:W-:Y:S01]  /*5080*/  SEL R56, R56, R57, P0 ;  /* 0x0000003938387207 */ /* 0x000fe20000000000 */
[----:B------:R-:W-:Y:S01]  /*5090*/  IMAD.MOV.U32 R45, RZ, RZ, R85 ;  /* 0x000000ffff2d7224 */ /* 0x000fe200078e0055 */
[----:B------:R-:W-:Y:S01]  /*50a0*/  FSEL R57, R60, R91, P4 ;  /* 0x0000005b3c397208 */ /* 0x000fe20002000000 */
[----:B------:R-:W-:Y:S01]  /*50b0*/  DSETP.MAX.AND P4, P2, R84, R92, PT ;  /* 0x0000005c5400722a */ /* 0x000fe20003a8f000 */
[----:B------:R-:W-:Y:S01]  /*50c0*/  @P5 LOP3.LUT R57, R91, 0x80000, RZ, 0xfc, !PT ;  /* 0x000800005b395812 */ /* 0x000fe200078efcff */
[----:B------:R-:W-:Y:S01]  /*50d0*/  IMAD.MOV.U32 R60, RZ, RZ, R93 ;  /* 0x000000ffff3c7224 */ /* 0x000fe200078e005d */
[----:B------:R-:W-:Y:S01]  /*50e0*/  @P3 LOP3.LUT R59, R79, 0x80000, RZ, 0xfc, !PT ;  /* 0x000800004f3b3812 */ /* 0x000fe200078efcff */
[----:B------:R-:W-:Y:S01]  /*50f0*/  IMAD.MOV.U32 R94, RZ, RZ, R84 ;  /* 0x000000ffff5e7224 */ /* 0x000fe200078e0054 */
[----:B------:R-:W-:Y:S01]  /*5100*/  MOV R82, R90 ;  /* 0x0000005a00527202 */ /* 0x000fe20000000f00 */
[----:B------:R-:W-:Y:S01]  /*5110*/  IMAD.MOV.U32 R95, RZ, RZ, R92 ;  /* 0x000000ffff5f7224 */ /* 0x000fe200078e005c */
[----:B------:R-:W-:Y:S01]  /*5120*/  FSEL R79, R45, R60, P4 ;  /* 0x0000003c2d4f7208 */ /* 0x000fe20002000000 */
[----:B------:R-:W-:Y:S01]  /*5130*/  IMAD.MOV.U32 R91, RZ, RZ, R89 ;  /* 0x000000ffff5b7224 */ /* 0x000fe200078e0059 */
[----:B------:R-:W-:Y:S01]  /*5140*/  DMUL R92, R74, R42 ;  /* 0x0000002a4a5c7228 */ /* 0x000fe20000000000 */
[----:B------:R-:W-:Y:S01]  /*5150*/  IMAD.MOV.U32 R85, RZ, RZ, R105 ;  /* 0x000000ffff557224 */ /* 0x000fe200078e0069 */
[----:B------:R-:W-:Y:S01]  /*5160*/  SEL R94, R94, R95, P4 ;  /* 0x0000005f5e5e7207 */ /* 0x000fe20002000000 */
[----:B------:R-:W-:-:S02]  /*5170*/  IMAD.MOV.U32 R87, RZ, RZ, R91 ;  /* 0x000000ffff577224 */ /* 0x000fc400078e005b */
[----:B------:R-:W-:Y:S01]  /*5180*/  @P2 LOP3.LUT R79, R60, 0x80000, RZ, 0xfc, !PT ;  /* 0x000800003c4f2812 */ /* 0x000fe200078efcff */
[----:B------:R-:W-:Y:S01]  /*5190*/  DSETP.MAX.AND P5, P3, R90, R106, PT ;  /* 0x0000006a5a00722a */ /* 0x000fe20003baf000 */
[----:B------:R-:W-:Y:S01]  /*51a0*/  IMAD.MOV.U32 R60, RZ, RZ, R104 ;  /* 0x000000ffff3c7224 */ /* 0x000fe200078e0068 */
[----:B------:R-:W-:Y:S01]  /*51b0*/  DSETP.MAX.AND P2, P4, R104, R102, PT ;  /* 0x000000666800722a */ /* 0x000fe20003c4f000 */
[----:B------:R-:W-:Y:S01]  /*51c0*/  IMAD.MOV.U32 R45, RZ, RZ, R106 ;  /* 0x000000ffff2d7224 */ /* 0x000fe200078e006a */
[----:B------:R-:W-:Y:S01]  /*51d0*/  DMUL R104, R74, R46 ;  /* 0x0000002e4a687228 */ /* 0x000fe20000000000 */
[----:B------:R-:W-:Y:S01]  /*51e0*/  IMAD.MOV.U32 R86, RZ, RZ, R107 ;  /* 0x000000ffff567224 */ /* 0x000fe200078e006b */
[----:B------:R-:W-:Y:S01]  /*51f0*/  MOV R90, R92 ;  /* 0x0000005c005a7202 */ /* 0x000fe20000000f00 */
        /* <DEDUP_REMOVED lines=13> */
[----:B------:R-:W-:Y:S01]  /*52d0*/  DSETP.MAX.AND P6, P4, R100, R104, PT ;  /* 0x000000686400722a */ /* 0x000fe20003ccf000 */
[----:B------:R-:W-:Y:S01]  /*52e0*/  IMAD.MOV.U32 R92, RZ, RZ, R104 ;  /* 0x000000ffff5c7224 */ /* 0x000fe200078e0068 */
[----:B------:R-:W-:Y:S01]  /*52f0*/  DMUL R102, R74, R50 ;  /* 0x000000324a667228 */ /* 0x000fe20000000000 */
[----:B------:R-:W-:Y:S01]  /*5300*/  IMAD.MOV.U32 R95, RZ, RZ, R105 ;  /* 0x000000ffff5f7224 */ /* 0x000fe200078e0069 */
[C---:B-1----:R-:W-:Y:S01]  /*5310*/  DMUL R100, R98.reuse, R30 ;  /* 0x0000001e62647228 */ /* 0x042fe20000000000 */
[----:B------:R-:W-:Y:S01]  /*5320*/  SEL R74, R45, R90, P2 ;  /* 0x0000005a2d4a7207 */ /* 0x000fe20001000000 */
[----:B------:R-:W-:Y:S01]  /*5330*/  IMAD.MOV.U32 R84, RZ, RZ, R109 ;  /* 0x000000ffff547224 */ /* 0x000fe200078e006d */
[----:B------:R-:W-:Y:S01]  /*5340*/  MOV R45, R83 ;  /* 0x00000053002d7202 */ /* 0x000fe20000000f00 */
[----:B------:R-:W-:Y:S01]  /*5350*/  IMAD.MOV.U32 R30, RZ, RZ, R44 ;  /* 0x000000ffff1e7224 */ /* 0x000fe200078e002c */
[----:B------:R-:W-:Y:S01]  /*5360*/  SEL R92, R93, R92, P6 ;  /* 0x0000005c5d5c7207 */ /* 0x000fe20003000000 */
[----:B------:R-:W-:Y:S01]  /*5370*/  DMUL R106, R98, R34 ;  /* 0x00000022626a7228 */ /* 0x000fe20000000000 */
[----:B------:R-:W-:Y:S01]  /*5380*/  FSEL R91, R66, R77, P0 ;  /* 0x0000004d425b7208 */ /* 0x000fe20000000000 */
[----:B------:R-:W-:Y:S01]  /*5390*/  IMAD.MOV.U32 R83, RZ, RZ, R45 ;  /* 0x000000ffff537224 */ /* 0x000fe200078e002d */
[----:B------:R-:W-:Y:S01]  /*53a0*/  FSEL R93, R86, R95, P6 ;  /* 0x0000005f565d7208 */ /* 0x000fe20003000000 */
[----:B------:R-:W-:Y:S01]  /*53b0*/  DSETP.MAX.AND P0, P6, R28, R100, PT ;  /* 0x000000641c00722a */ /* 0x000fe20003e0f000 */
[----:B------:R-:W-:Y:S01]  /*53c0*/  FSEL R75, R84, R89, P2 ;  /* 0x00000059544b7208 */ /* 0x000fe20001000000 */
[----:B------:R-:W-:Y:S01]  /*53d0*/  DSETP.MAX.AND P3, P2, R44, R102, PT ;  /* 0x000000662c00722a */ /* 0x000fe20003a6f000 */
[----:B------:R-:W-:Y:S01]  /*53e0*/  IMAD.MOV.U32 R84, RZ, RZ, R29 ;  /* 0x000000ffff547224 */ /* 0x000fe200078e001d */
[C---:B------:R-:W-:Y:S01]  /*53f0*/  DMUL R108, R98.reuse, R38 ;  /* 0x00000026626c7228 */ /* 0x040fe20000000000 */
[----:B------:R-:W-:Y:S01]  /*5400*/  IMAD.MOV.U32 R29, RZ, RZ, R102 ;  /* 0x000000ffff1d7224 */ /* 0x000fe200078e0066 */
[C---:B------:R-:W-:Y:S01]  /*5410*/  DMUL R34, R98.reuse, R46 ;  /* 0x0000002e62227228 */ /* 0x040fe20000000000 */
[----:B------:R-:W-:Y:S01]  /*5420*/  IMAD.MOV.U32 R45, RZ, RZ, R103 ;  /* 0x000000ffff2d7224 */ /* 0x000fe200078e0067 */
[C---:B------:R-:W-:Y:S01]  /*5430*/  DMUL R102, R98.reuse, R42 ;  /* 0x0000002a62667228 */ /* 0x040fe20000000000 */
[----:B------:R-:W-:Y:S01]  /*5440*/  IMAD.MOV.U32 R44, RZ, RZ, R28 ;  /* 0x000000ffff2c7224 */ /* 0x000fe200078e001c */
[----:B------:R-:W-:Y:S01]  /*5450*/  SEL R66, R30, R29, P3 ;  /* 0x0000001d1e427207 */ /* 0x000fe20001800000 */
[----:B------:R-:W-:Y:S01]  /*5460*/  DMUL R104, R98, R50 ;  /* 0x0000003262687228 */ /* 0x000fe20000000000 */
[----:B------:R-:W-:Y:S01]  /*5470*/  LDS.128 R28, [R52+0x20] ;  /* 0x00002000341c7984 */ /* 0x000fe20000000c00 */
[----:B------:R-:W-:Y:S01]  /*5480*/  IMAD.MOV.U32 R47, RZ, RZ, R100 ;  /* 0x000000ffff2f7224 */ /* 0x000fe200078e0064 */
[----:B------:R-:W-:Y:S01]  /*5490*/  FSEL R39, R84, R101, P0 ;  /* 0x0000006554277208 */ /* 0x000fe20000000000 */
[----:B------:R-:W-:Y:S01]  /*54a0*/  IMAD.MOV.U32 R43, RZ, RZ, R33 ;  /* 0x000000ffff2b7224 */ /* 0x000fe200078e0021 */
[----:B------:R-:W0:Y:S01]  /*54b0*/  LDS.64 R98, [R24+0x800] ;  /* 0x0008000018627984 */ /* 0x000e220000000a00 */
[----:B------:R-:W-:Y:S01]  /*54c0*/  @P6 LOP3.LUT R39, R101, 0x80000, RZ, 0xfc, !PT ;  /* 0x0008000065276812 */ /* 0x000fe200078efcff */
[----:B------:R-:W-:Y:S01]  /*54d0*/  IMAD.MOV.U32 R51, RZ, RZ, R108 ;  /* 0x000000ffff337224 */ /* 0x000fe200078e006c */
[----:B------:R-:W-:Y:S01]  /*54e0*/  @P1 LOP3.LUT R91, R77, 0x80000, RZ, 0xfc, !PT ;  /* 0x000800004d5b1812 */ /* 0x000fe200078efcff */
[----:B------:R-:W1:Y:S01]  /*54f0*/  LDS.64 R100, [R24+0x880] ;  /* 0x0008800018647984 */ /* 0x000e620000000a00 */
[----:B------:R-:W-:Y:S01]  /*5500*/  @P5 LOP3.LUT R75, R89, 0x80000, RZ, 0xfc, !PT ;  /* 0x00080000594b5812 */ /* 0x000fe200078efcff */
[----:B------:R-:W-:Y:S01]  /*5510*/  IMAD.MOV.U32 R50, RZ, RZ, R102 ;  /* 0x000000ffff327224 */ /* 0x000fe200078e0066 */
[----:B------:R-:W-:Y:S01]  /*5520*/  @P4 LOP3.LUT R93, R95, 0x80000, RZ, 0xfc, !PT ;  /* 0x000800005f5d4812 */ /* 0x000fe200078efcff */
[----:B------:R-:W-:Y:S01]  /*5530*/  DSETP.MAX.AND P4, P1, R32, R106, PT ;  /* 0x0000006a2000722a */ /* 0x000fe2000398f000 */
[----:B------:R-:W-:Y:S01]  /*5540*/  SEL R38, R44, R47, P0 ;  /* 0x0000002f2c267207 */ /* 0x000fe20000000000 */
[----:B------:R-:W-:Y:S01]  /*5550*/  DSETP.MAX.AND P0, P5, R80, R108, PT ;  /* 0x0000006c5000722a */ /* 0x000fe20003d0f000 */
[----:B------:R-:W-:Y:S01]  /*5560*/  IMAD.MOV.U32 R44, RZ, RZ, R80 ;  /* 0x000000ffff2c7224 */ /* 0x000fe200078e0050 */
[----:B------:R-:W-:Y:S01]  /*5570*/  MOV R89, R41 ;  /* 0x0000002900597202 */ /* 0x000fe20000000f00 */
        /* <DEDUP_REMOVED lines=8> */
[----:B------:R-:W2:Y:S01]  /*5600*/  LDS.64 R80, [R24+0x900] ;  /* 0x0009000018507984 */ /* 0x000ea20000000a00 */
[----:B------:R-:W-:Y:S01]  /*5610*/  FSEL R47, R47, R109, P0 ;  /* 0x0000006d2f2f7208 */ /* 0x000fe20000000000 */
[----:B------:R-:W-:Y:S01]  /*5620*/  DSETP.MAX.AND P0, P4, R88, R102, PT ;  /* 0x000000665800722a */ /* 0x000fe20003c0f000 */
[----:B------:R-:W-:Y:S01]  /*5630*/  IMAD.MOV.U32 R77, RZ, RZ, R103 ;  /* 0x000000ffff4d7224 */ /* 0x000fe200078e0067 */
[----:B------:R-:W3:Y:S01]  /*5640*/  LDS.64 R88, [R24+0x980] ;  /* 0x0009800018587984 */ /* 0x000ee20000000a00 */
[----:B------:R-:W-:Y:S01]  /*5650*/  @P1 LOP3.LUT R43, R107, 0x80000, RZ, 0xfc, !PT ;  /* 0x000800006b2b1812 */ /* 0x000fe200078efcff */
[----:B------:R-:W-:Y:S01]  /*5660*/  IMAD.MOV.U32 R41, RZ, RZ, R69 ;  /* 0x000000ffff297224 */ /* 0x000fe200078e0045 */
[----:B------:R-:W-:Y:S01]  /*5670*/  @P5 LOP3.LUT R47, R109, 0x80000, RZ, 0xfc, !PT ;  /* 0x000800006d2f5812 */ /* 0x000fe200078efcff */
[----:B------:R-:W-:Y:S01]  /*5680*/  DSETP.MAX.AND P5, P1, R54, R34, PT ;  /* 0x000000223600722a */ /* 0x000fe200039af000 */
[----:B------:R-:W-:Y:S01]  /*5690*/  IMAD.MOV.U32 R33, RZ, RZ, R54 ;  /* 0x000000ffff217224 */ /* 0x000fe200078e0036 */
[----:B------:R-:W-:Y:S01]  /*56a0*/  MOV R54, R34 ;  /* 0x0000002200367202 */ /* 0x000fe20000000f00 */
[----:B------:R-:W-:Y:S01]  /*56b0*/  IMAD.MOV.U32 R69, RZ, RZ, R41 ;  /* 0x000000ffff457224 */ /* 0x000fe200078e0029 */
[----:B------:R-:W-:Y:S01]  /*56c0*/  SEL R50, R51, R50, P0 ;  /* 0x0000003233327207 */ /* 0x000fe20000000000 */
[----:B------:R-:W-:Y:S01]  /*56d0*/  IMAD.MOV.U32 R46, RZ, RZ, R55 ;  /* 0x000000ffff2e7224 */ /* 0x000fe200078e0037 */
[----:B------:R-:W-:Y:S01]  /*56e0*/  FSEL R51, R32, R77, P0 ;  /* 0x0000004d20337208 */ /* 0x000fe20000000000 */
[----:B------:R-:W-:Y:S01]  /*56f0*/  DSETP.MAX.AND P6, P0, R40, R104, PT ;  /* 0x000000682800722a */ /* 0x000fe200038cf000 */
[----:B------:R-:W-:Y:S01]  /*5700*/  SEL R54, R33, R54, P5 ;  /* 0x0000003621367207 */ /* 0x000fe20002800000 */
[----:B------:R-:W-:Y:S01]  /*5710*/  IMAD.MOV.U32 R41, RZ, RZ, R35 ;  /* 0x000000ffff297224 */ /* 0x000fe200078e0023 */
[----:B------:R-:W-:Y:S01]  /*5720*/  FSEL R103, R83, R45, P3 ;  /* 0x0000002d53677208 */ /* 0x000fe20001800000 */
[----:B------:R-:W4:Y:S01]  /*5730*/  LDS.128 R32, [R52+0x1020] ;  /* 0x0010200034207984 */ /* 0x000f220000000c00 */
[C---:B0-----:R-:W-:Y:S01]  /*5740*/  DMUL R108, R28.reuse, R98 ;  /* 0x000000621c6c7228 */ /* 0x041fe20000000000 */
[----:B------:R-:W-:Y:S01]  /*5750*/  IMAD.MOV.U32 R84, RZ, RZ, R40 ;  /* 0x000000ffff547224 */ /* 0x000fe200078e0028 */
[----:B------:R-:W-:Y:S01]  /*5760*/  FSEL R55, R46, R41, P5 ;  /* 0x000000292e377208 */ /* 0x000fe20002800000 */
[----:B------:R-:W-:Y:S01]  /*5770*/  IMAD.MOV.U32 R106, RZ, RZ, R36 ;  /* 0x000000ffff6a7224 */ /* 0x000fe200078e0024 */
[----:B------:R-:W-:Y:S01]  /*5780*/  @P1 LOP3.LUT R55, R41, 0x80000, RZ, 0xfc, !PT ;  /* 0x0008000029371812 */ /* 0x000fe200078efcff */
[----:B-1----:R-:W-:Y:S01]  /*5790*/  DMUL R40, R28, R100 ;  /* 0x000000641c287228 */ /* 0x002fe20000000000 */
[----:B------:R-:W-:Y:S01]  /*57a0*/  IMAD.MOV.U32 R107, RZ, RZ, R37 ;  /* 0x000000ffff6b7224 */ /* 0x000fe200078e0025 */
[----:B------:R-:W-:Y:S01]  /*57b0*/  @P2 LOP3.LUT R103, R45, 0x80000, RZ, 0xfc, !PT ;  /* 0x000800002d672812 */ /* 0x000fe200078efcff */
[----:B------:R-:W-:Y:S01]  /*57c0*/  DSETP.MAX.AND P3, P5, R36, R108, PT ;  /* 0x0000006c2400722a */ /* 0x000fe20003d6f000 */
[----:B------:R-:W-:Y:S01]  /*57d0*/  IMAD.MOV.U32 R45, RZ, RZ, R72 ;  /* 0x000000ffff2d7224 */ /* 0x000fe200078e0048 */
[----:B------:R-:W-:Y:S01]  /*57e0*/  @P4 LOP3.LUT R51, R77, 0x80000, RZ, 0xfc, !PT ;  /* 0x000800004d334812 */ /* 0x000fe200078efcff */
[----:B------:R-:W-:-:S02]  /*57f0*/  IMAD.MOV.U32 R36, RZ, RZ, R105 ;  /* 0x000000ffff247224 */ /* 0x000fc400078e0069 */
[----:B------:R-:W-:Y:S01]  /*5800*/  IMAD.MOV.U32 R37, RZ, RZ, R104 ;  /* 0x000000ffff257224 */ /* 0x000fe200078e0068 */
[----:B------:R-:W-:Y:S01]  /*5810*/  SEL R106, R106, R108, P3 ;  /* 0x0000006c6a6a7207 */ /* 0x000fe20001800000 */
[----:B------:R-:W-:Y:S01]  /*5820*/  IMAD.MOV.U32 R46, RZ, RZ, R109 ;  /* 0x000000ffff2e7224 */ /* 0x000fe200078e006d */
[----:B------:R-:W-:Y:S01]  /*5830*/  FSEL R105, R69, R36, P6 ;  /* 0x0000002445697208 */ /* 0x000fe20003000000 */
[----:B------:R-:W-:Y:S01]  /*5840*/  IMAD.MOV.U32 R69, RZ, RZ, R41 ;  /* 0x000000ffff457224 */ /* 0x000fe200078e0029 */
[----:B------:R-:W-:Y:S01]  /*5850*/  @P0 LOP3.LUT R105, R36, 0x80000, RZ, 0xfc, !PT ;  /* 0x0008000024690812 */ /* 0x000fe200078efcff */
[----:B------:R-:W-:Y:S01]  /*5860*/  DSETP.MAX.AND P0, P1, R72, R40, PT ;  /* 0x000000284800722a */ /* 0x000fe2000390f000 */
[----:B------:R-:W-:Y:S01]  /*5870*/  SEL R104, R84, R37, P6 ;  /* 0x0000002554687207 */ /* 0x000fe20003000000 */
[----:B------:R-:W-:Y:S01]  /*5880*/  IMAD.MOV.U32 R72, RZ, RZ, R40 ;  /* 0x000000ffff487224 */ /* 0x000fe200078e0028 */
[C---:B--2---:R-:W-:Y:S01]  /*5890*/  DMUL R36, R28.reuse, R80 ;  /* 0x000000501c247228 */ /* 0x044fe20000000000 */
[----:B------:R-:W-:Y:S01]  /*58a0*/  IMAD.MOV.U32 R95, RZ, RZ, R79 ;  /* 0x000000ffff5f7224 */ /* 0x000fe200078e004f */
[----:B---3--:R-:W-:Y:S01]  /*58b0*/  DMUL R40, R28, R88 ;  /* 0x000000581c287228 */ /* 0x008fe20000000000 */
[----:B------:R-:W-:Y:S01]  /*58c0*/  FSEL R107, R107, R46, P3 ;  /* 0x0000002e6b6b7208 */ /* 0x000fe20001800000 */
[----:B------:R-:W-:Y:S01]  /*58d0*/  IMAD.MOV.U32 R77, RZ, RZ, R94 ;  /* 0x000000ffff4d7224 */ /* 0x000fe200078e005e */
[----:B------:R-:W-:Y:S01]  /*58e0*/  @P5 LOP3.LUT R107, R46, 0x80000, RZ, 0xfc, !PT ;  /* 0x000800002e6b5812 */ /* 0x000fe200078efcff */
[----:B------:R-:W-:Y:S01]  /*58f0*/  IMAD.MOV.U32 R28, RZ, RZ, R38 ;  /* 0x000000ffff1c7224 */ /* 0x000fe200078e0026 */
[----:B------:R-:W-:Y:S01]  /*5900*/  MOV R46, R73 ;  /* 0x00000049002e7202 */ /* 0x000fe20000000f00 */
[----:B------:R-:W-:Y:S01]  /*5910*/  IMAD.MOV.U32 R73, RZ, RZ, R95 ;  /* 0x000000ffff497224 */ /* 0x000fe200078e005f */
[----:B------:R-:W-:Y:S01]  /*5920*/  DSETP.MAX.AND P2, P3, R94, R36, PT ;  /* 0x000000245e00722a */ /* 0x000fe20003b4f000 */
[----:B------:R-:W-:Y:S01]  /*5930*/  IMAD.MOV.U32 R29, RZ, RZ, R39 ;  /* 0x000000ffff1d7224 */ /* 0x000fe200078e0027 */
[----:B------:R-:W-:Y:S01]  /*5940*/  DSETP.MAX.AND P4, P5, R38, R40, PT ;  /* 0x000000282600722a */ /* 0x000fe20003d8f000 */
[----:B------:R-:W-:Y:S01]  /*5950*/  FSEL R95, R46, R69, P0 ;  /* 0x000000452e5f7208 */ /* 0x000fe20000000000 */
[----:B------:R-:W-:Y:S01]  /*5960*/  IMAD.MOV.U32 R46, RZ, RZ, R37 ;  /* 0x000000ffff2e7224 */ /* 0x000fe200078e0025 */
[----:B------:R-:W-:Y:S01]  /*5970*/  SEL R94, R45, R72, P0 ;  /* 0x000000482d5e7207 */ /* 0x000fe20000000000 */
[----:B------:R-:W-:Y:S01]  /*5980*/  IMAD.MOV.U32 R84, RZ, RZ, R41 ;  /* 0x000000ffff547224 */ /* 0x000fe200078e0029 */
[----:B------:R-:W-:Y:S01]  /*5990*/  MOV R72, R36 ;  /* 0x0000002400487202 */ /* 0x000fe20000000f00 */
[-C--:B----4-:R-:W-:Y:S01]  /*59a0*/  DMUL R108, R98, R32.reuse ;  /* 0x00000020626c7228 */ /* 0x090fe20000000000 */
[----:B------:R-:W0:Y:S01]  /*59b0*/  LDS.128 R36, [R52+0x2020] ;  /* 0x0020200034247984 */ /* 0x000e220000000c00 */
[-C--:B------:R-:W-:Y:S01]  /*59c0*/  DMUL R110, R100, R32.reuse ;  /* 0x00000020646e7228 */ /* 0x080fe20000000000 */
[----:B------:R-:W-:Y:S01]  /*59d0*/  SEL R72, R77, R72, P2 ;  /* 0x000000484d487207 */ /* 0x000fe20001000000 */
[----:B------:R-:W-:Y:S01]  /*59e0*/  IMAD.MOV.U32 R79, RZ, RZ, R67 ;  /* 0x000000ffff4f7224 */ /* 0x000fe200078e0043 */
[----:B------:R-:W-:Y:S01]  /*59f0*/  MOV R77, R61 ;  /* 0x0000003d004d7202 */ /* 0x000fe20000000f00 */
[----:B------:R-:W-:Y:S01]  /*5a00*/  IMAD.MOV.U32 R67, RZ, RZ, R78 ;  /* 0x000000ffff437224 */ /* 0x000fe200078e004e */
[----:B------:R-:W-:Y:S01]  /*5a10*/  FSEL R29, R29, R84, P4 ;  /* 0x000000541d1d7208 */ /* 0x000fe20002000000 */
[----:B------:R-:W-:Y:S01]  /*5a20*/  IMAD.MOV.U32 R83, RZ, RZ, R87 ;  /* 0x000000ffff537224 */ /* 0x000fe200078e0057 */
[----:B------:R-:W-:Y:S01]  /*5a30*/  FSEL R73, R73, R46, P2 ;  /* 0x0000002e49497208 */ /* 0x000fe20001000000 */
[----:B------:R-:W-:Y:S01]  /*5a40*/  IMAD.MOV.U32 R45, RZ, RZ, R109 ;  /* 0x000000ffff2d7224 */ /* 0x000fe200078e006d */
[----:B------:R-:W-:Y:S01]  /*5a50*/  @P5 LOP3.LUT R29, R84, 0x80000, RZ, 0xfc, !PT ;  /* 0x00080000541d5812 */ /* 0x000fe200078efcff */
[----:B------:R-:W-:Y:S01]  /*5a60*/  DSETP.MAX.AND P5, P2, R78, R108, PT ;  /* 0x0000006c4e00722a */ /* 0x000fe20003aaf000 */
[----:B------:R-:W-:Y:S01]  /*5a70*/  @P1 LOP3.LUT R95, R69, 0x80000, RZ, 0xfc, !PT ;  /* 0x00080000455f1812 */ /* 0x000fe200078efcff */
[----:B------:R-:W-:Y:S01]  /*5a80*/  IMAD.MOV.U32 R84, RZ, RZ, R108 ;  /* 0x000000ffff547224 */ /* 0x000fe200078e006c */
[----:B------:R-:W-:Y:S01]  /*5a90*/  @P3 LOP3.LUT R73, R46, 0x80000, RZ, 0xfc, !PT ;  /* 0x000800002e493812 */ /* 0x000fe200078efcff */
        /* <DEDUP_REMOVED lines=8> */
[----:B------:R-:W-:Y:S01]  /*5b20*/  IMAD.MOV.U32 R41, RZ, RZ, R76 ;  /* 0x000000ffff297224 */ /* 0x000fe200078e004c */
[----:B------:R-:W-:Y:S01]  /*5b30*/  SEL R76, R67, R84, P5 ;  /* 0x00000054434c7207 */ /* 0x000fe20002800000 */
[----:B------:R-:W-:Y:S01]  /*5b40*/  IMAD.MOV.U32 R46, RZ, RZ, R77 ;  /* 0x000000ffff2e7224 */ /* 0x000fe200078e004d */
[----:B------:R-:W-:Y:S01]  /*5b50*/  FSEL R77, R40, R45, P5 ;  /* 0x0000002d284d7208 */ /* 0x000fe20002800000 */
[----:B------:R-:W-:Y:S01]  /*5b60*/  DSETP.MAX.AND P4, P0, R82, R108, PT ;  /* 0x0000006c5200722a */ /* 0x000fe2000388f000 */
[----:B------:R-:W-:Y:S01]  /*5b70*/  IMAD.MOV.U32 R67, RZ, RZ, R43 ;  /* 0x000000ffff437224 */ /* 0x000fe200078e002b */
[----:B------:R-:W-:Y:S01]  /*5b80*/  DSETP.MAX.AND P5, P6, R42, R110, PT ;  /* 0x0000006e2a00722a */ /* 0x000fe20003eaf000 */
[----:B------:R-:W-:Y:S01]  /*5b90*/  IMAD.MOV.U32 R32, RZ, RZ, R82 ;  /* 0x000000ffff207224 */ /* 0x000fe200078e0052 */
        /* <DEDUP_REMOVED lines=8> */
[-C--:B0-----:R-:W-:Y:S01]  /*5c20*/  DMUL R86, R98, R36.reuse ;  /* 0x0000002462567228 */ /* 0x081fe20000000000 */
[----:B------:R-:W0:Y:S01]  /*5c30*/  LDS.128 R40, [R52+0x3020] ;  /* 0x0030200034287984 */ /* 0x000e220000000c00 */
[----:B------:R-:W-:Y:S01]  /*5c40*/  IMAD.MOV.U32 R69, RZ, RZ, R109 ;  /* 0x000000ffff457224 */ /* 0x000fe200078e006d */
[-C--:B------:R-:W-:Y:S01]  /*5c50*/  DMUL R110, R100, R36.reuse ;  /* 0x00000024646e7228 */ /* 0x080fe20000000000 */
[----:B------:R-:W-:Y:S01]  /*5c60*/  FSEL R79, R46, R61, P3 ;  /* 0x0000003d2e4f7208 */ /* 0x000fe20001800000 */
[----:B------:R-:W-:Y:S01]  /*5c70*/  IMAD.MOV.U32 R45, RZ, RZ, R70 ;  /* 0x000000ffff2d7224 */ /* 0x000fe200078e0046 */
[----:B------:R-:W-:Y:S01]  /*5c80*/  @P1 LOP3.LUT R79, R61, 0x80000, RZ, 0xfc, !PT ;  /* 0x000800003d4f1812 */ /* 0x000fe200078efcff */
[----:B------:R-:W-:Y:S01]  /*5c90*/  DMUL R108, R80, R36 ;  /* 0x00000024506c7228 */ /* 0x000fe20000000000 */
[----:B------:R-:W-:Y:S01]  /*5ca0*/  FSEL R83, R33, R69, P4 ;  /* 0x0000004521537208 */ /* 0x000fe20002000000 */
        /* <DEDUP_REMOVED lines=8> */
[----:B------:R-:W-:Y:S01]  /*5d30*/  DSETP.MAX.AND P3, P1, R64, R110, PT ;  /* 0x0000006e4000722a */ /* 0x000fe2000396f000 */
[----:B------:R-:W-:Y:S01]  /*5d40*/  IMAD.MOV.U32 R46, RZ, RZ, R71 ;  /* 0x000000ffff2e7224 */ /* 0x000fe200078e0047 */
[----:B------:R-:W-:Y:S01]  /*5d50*/  DSETP.MAX.AND P4, P0, R60, R108, PT ;  /* 0x0000006c3c00722a */ /* 0x000fe2000388f000 */
[----:B------:R-:W-:-:S02]  /*5d60*/  IMAD.MOV.U32 R65, RZ, RZ, R110 ;  /* 0x000000ffff417224 */ /* 0x000fc400078e006e */
[----:B------:R-:W-:Y:S01]  /*5d70*/  IMAD.MOV.U32 R64, RZ, RZ, R111 ;  /* 0x000000ffff407224 */ /* 0x000fe200078e006f */
[----:B------:R-:W-:Y:S01]  /*5d80*/  DMUL R110, R88, R36 ;  /* 0x00000024586e7228 */ /* 0x000fe20000000000 */
[----:B------:R-:W-:Y:S01]  /*5d90*/  IMAD.MOV.U32 R67, RZ, RZ, R87 ;  /* 0x000000ffff437224 */ /* 0x000fe200078e0057 */
[----:B------:R-:W-:Y:S01]  /*5da0*/  SEL R36, R45, R82, P5 ;  /* 0x000000522d247207 */ /* 0x000fe20002800000 */
[----:B------:R-:W-:Y:S01]  /*5db0*/  IMAD.MOV.U32 R45, RZ, RZ, R47 ;  /* 0x000000ffff2d7224 */ /* 0x000fe200078e002f */
[----:B------:R-:W-:Y:S01]  /*5dc0*/  MOV R37, R61 ;  /* 0x0000003d00257202 */ /* 0x000fe20000000f00 */
[----:B------:R-:W-:Y:S01]  /*5dd0*/  IMAD.MOV.U32 R47, RZ, RZ, R44 ;  /* 0x000000ffff2f7224 */ /* 0x000fe200078e002c */
[----:B------:R-:W-:Y:S01]  /*5de0*/  FSEL R61, R46, R67, P5 ;  /* 0x000000432e3d7208 */ /* 0x000fe20002800000 */
[----:B------:R-:W-:Y:S01]  /*5df0*/  IMAD.MOV.U32 R71, RZ, RZ, R60 ;  /* 0x000000ffff477224 */ /* 0x000fe200078e003c */
[----:B------:R-:W-:Y:S01]  /*5e00*/  SEL R90, R70, R65, P3 ;  /* 0x00000041465a7207 */ /* 0x000fe20001800000 */
[----:B------:R-:W-:Y:S01]  /*5e10*/  DSETP.MAX.AND P5, P6, R44, R110, PT ;  /* 0x0000006e2c00722a */ /* 0x000fe20003eaf000 */
[----:B------:R-:W-:Y:S01]  /*5e20*/  IMAD.MOV.U32 R60, RZ, RZ, R45 ;  /* 0x000000ffff3c7224 */ /* 0x000fe200078e002d */
[----:B------:R-:W-:Y:S01]  /*5e30*/  @P2 LOP3.LUT R61, R67, 0x80000, RZ, 0xfc, !PT ;  /* 0x00080000433d2812 */ /* 0x000fe200078efcff */
[----:B------:R-:W-:-:S02]  /*5e40*/  IMAD.MOV.U32 R44, RZ, RZ, R110 ;  /* 0x000000ffff2c7224 */ /* 0x000fc400078e006e */
[----:B------:R-:W-:Y:S02]  /*5e50*/  IMAD.MOV.U32 R86, RZ, RZ, R108 ;  /* 0x000000ffff567224 */ /* 0x000fe400078e006c */
[----:B------:R-:W-:Y:S01]  /*5e60*/  IMAD.MOV.U32 R82, RZ, RZ, R109 ;  /* 0x000000ffff527224 */ /* 0x000fe200078e006d */
[----:B------:R-:W-:Y:S01]  /*5e70*/  SEL R70, R47, R44, P5 ;  /* 0x0000002c2f467207 */ /* 0x000fe20002800000 */
[-C--:B0-----:R-:W-:Y:S01]  /*5e80*/  DMUL R108, R98, R40.reuse ;  /* 0x00000028626c7228 */ /* 0x081fe20000000000 */
[----:B------:R-:W0:Y:S01]  /*5e90*/  LDS.128 R44, [R52+0x4020] ;  /* 0x00402000342c7984 */ /* 0x000e220000000c00 */
[----:B------:R-:W-:Y:S01]  /*5ea0*/  IMAD.MOV.U32 R85, RZ, RZ, R111 ;  /* 0x000000ffff557224 */ /* 0x000fe200078e006f */
[-C--:B------:R-:W-:Y:S01]  /*5eb0*/  DMUL R110, R100, R40.reuse ;  /* 0x00000028646e7228 */ /* 0x080fe20000000000 */
[----:B------:R-:W-:Y:S01]  /*5ec0*/  IMAD.MOV.U32 R97, RZ, RZ, R59 ;  /* 0x000000ffff617224 */ /* 0x000fe200078e003b */
[----:B------:R-:W-:Y:S02]  /*5ed0*/  SEL R86, R71, R86, P4 ;  /* 0x0000005647567207 */ /* 0x000fe40002000000 */
[----:B------:R-:W-:Y:S01]  /*5ee0*/  FSEL R71, R69, R64, P3 ;  /* 0x0000004045477208 */ /* 0x000fe20001800000 */
[----:B------:R-:W-:Y:S01]  /*5ef0*/  IMAD.MOV.U32 R59, RZ, RZ, R97 ;  /* 0x000000ffff3b7224 */ /* 0x000fe200078e0061 */
[----:B------:R-:W-:Y:S01]  /*5f00*/  FSEL R65, R60, R85, P5 ;  /* 0x000000553c417208 */ /* 0x000fe20002800000 */
[----:B------:R-:W-:Y:S01]  /*5f10*/  DSETP.MAX.AND P5, P2, R48, R108, PT ;  /* 0x0000006c3000722a */ /* 0x000fe20003aaf000 */
[----:B------:R-:W-:Y:S01]  /*5f20*/  FSEL R87, R37, R82, P4 ;  /* 0x0000005225577208 */ /* 0x000fe20002000000 */
[----:B------:R-:W-:Y:S01]  /*5f30*/  IMAD.MOV.U32 R37, RZ, RZ, R109 ;  /* 0x000000ffff257224 */ /* 0x000fe200078e006d */
[----:B------:R-:W-:Y:S01]  /*5f40*/  @P1 LOP3.LUT R71, R64, 0x80000, RZ, 0xfc, !PT ;  /* 0x0008000040471812 */ /* 0x000fe200078efcff */
[----:B------:R-:W-:Y:S01]  /*5f50*/  IMAD.MOV.U32 R64, RZ, RZ, R49 ;  /* 0x000000ffff407224 */ /* 0x000fe200078e0031 */
[----:B------:R-:W-:Y:S01]  /*5f60*/  MOV R60, R48 ;  /* 0x00000030003c7202 */ /* 0x000fe20000000f00 */
[----:B------:R-:W-:Y:S01]  /*5f70*/  IMAD.MOV.U32 R48, RZ, RZ, R108 ;  /* 0x000000ffff307224 */ /* 0x000fe200078e006c */
[-C--:B------:R-:W-:Y:S01]  /*5f80*/  DMUL R108, R80, R40.reuse ;  /* 0x00000028506c7228 */ /* 0x080fe20000000000 */
[----:B------:R-:W-:Y:S01]  /*5f90*/  IMAD.MOV.U32 R49, RZ, RZ, R96 ;  /* 0x000000ffff317224 */ /* 0x000fe200078e0060 */
[----:B------:R-:W-:Y:S01]  /*5fa0*/  DSETP.MAX.AND P3, P1, R96, R110, PT ;  /* 0x0000006e6000722a */ /* 0x000fe2000396f000 */
[----:B------:R-:W-:Y:S01]  /*5fb0*/  @P0 LOP3.LUT R87, R82, 0x80000, RZ, 0xfc, !PT ;  /* 0x0008000052570812 */ /* 0x000fe200078efcff */
[----:B------:R-:W-:Y:S01]  /*5fc0*/  DMUL R96, R88, R40 ;  /* 0x0000002858607228 */ /* 0x000fe20000000000 */
[----:B------:R-:W-:Y:S01]  /*5fd0*/  @P6 LOP3.LUT R65, R85, 0x80000, RZ, 0xfc, !PT ;  /* 0x0008000055416812 */ /* 0x000fe200078efcff */
[----:B------:R-:W-:Y:S01]  /*5fe0*/  IMAD.MOV.U32 R40, RZ, RZ, R75 ;  /* 0x000000ffff287224 */ /* 0x000fe200078e004b */
[----:B------:R-:W-:Y:S01]  /*5ff0*/  SEL R60, R60, R48, P5 ;  /* 0x000000303c3c7207 */ /* 0x000fe20002800000 */
[----:B------:R-:W-:Y:S01]  /*6000*/  DSETP.MAX.AND P4, P0, R74, R108, PT ;  /* 0x0000006c4a00722a */ /* 0x000fe2000388f000 */
[----:B------:R-:W-:Y:S01]  /*6010*/  IMAD.MOV.U32 R41, RZ, RZ, R74 ;  /* 0x000000ffff297224 */ /* 0x000fe200078e004a */
[----:B------:R-:W-:Y:S01]  /*6020*/  FSEL R75, R64, R37, P5 ;  /* 0x00000025404b7208 */ /* 0x000fe20002800000 */
[----:B------:R-:W-:Y:S01]  /*6030*/  IMAD.MOV.U32 R48, RZ, RZ, R50 ;  /* 0x000000ffff307224 */ /* 0x000fe200078e0032 */
        /* <DEDUP_REMOVED lines=8> */
[----:B------:R-:W-:Y:S01]  /*60c0*/  SEL R96, R49, R82, P3 ;  /* 0x0000005231607207 */ /* 0x000fe20001800000 */
[----:B------:R-:W-:Y:S01]  /*60d0*/  IMAD.MOV.U32 R85, RZ, RZ, R109 ;  /* 0x000000ffff557224 */ /* 0x000fe200078e006d */
[----:B------:R-:W-:-:S02]  /*60e0*/  SEL R74, R48, R50, P5 ;  /* 0x00000032304a7207 */ /* 0x000fc40002800000 */
[----:B------:R-:W1:Y:S01]  /*60f0*/  LDS.128 R48, [R52+0x5020] ;  /* 0x0050200034307984 */ /* 0x000e620000000c00 */
[-C--:B0-----:R-:W-:Y:S01]  /*6100*/  DMUL R110, R98, R44.reuse ;  /* 0x0000002c626e7228 */ /* 0x081fe20000000000 */
[----:B------:R-:W-:Y:S01]  /*6110*/  FSEL R41, R69, R64, P5 ;  /* 0x0000004045297208 */ /* 0x000fe20002800000 */
[-C--:B------:R-:W-:Y:S01]  /*6120*/  DMUL R112, R100, R44.reuse ;  /* 0x0000002c64707228 */ /* 0x080fe20000000000 */
[----:B------:R-:W-:Y:S01]  /*6130*/  FSEL R97, R59, R67, P3 ;  /* 0x000000433b617208 */ /* 0x000fe20001800000 */
[----:B------:R-:W-:Y:S01]  /*6140*/  IMAD.MOV.U32 R69, RZ, RZ, R53 ;  /* 0x000000ffff457224 */ /* 0x000fe200078e0035 */
[----:B------:R-:W-:Y:S01]  /*6150*/  FSEL R109, R40, R85, P4 ;  /* 0x00000055286d7208 */ /* 0x000fe20002000000 */
[----:B------:R-:W-:Y:S01]  /*6160*/  IMAD.MOV.U32 R59, RZ, RZ, R57 ;  /* 0x000000ffff3b7224 */ /* 0x000fe200078e0039 */
[----:B------:R-:W-:Y:S01]  /*6170*/  @P6 LOP3.LUT R41, R64, 0x80000, RZ, 0xfc, !PT ;  /* 0x0008000040296812 */ /* 0x000fe200078efcff */
[----:B------:R-:W-:Y:S01]  /*6180*/  IMAD.MOV.U32 R40, RZ, RZ, R69 ;  /* 0x000000ffff287224 */ /* 0x000fe200078e0045 */
[----:B------:R-:W-:Y:S01]  /*6190*/  @P2 LOP3.LUT R75, R37, 0x80000, RZ, 0xfc, !PT ;  /* 0x00080000254b2812 */ /* 0x000fe200078efcff */
[----:B------:R-:W-:Y:S01]  /*61a0*/  DSETP.MAX.AND P5, P4, R68, R110, PT ;  /* 0x0000006e4400722a */ /* 0x000fe20003caf000 */
[----:B------:R-:W-:Y:S01]  /*61b0*/  @P1 LOP3.LUT R97, R67, 0x80000, RZ, 0xfc, !PT ;  /* 0x0008000043611812 */ /* 0x000fe200078efcff */
[----:B------:R-:W-:Y:S01]  /*61c0*/  IMAD.MOV.U32 R64, RZ, RZ, R110 ;  /* 0x000000ffff407224 */ /* 0x000fe200078e006e */
[----:B------:R-:W-:Y:S01]  /*61d0*/  MOV R57, R59 ;  /* 0x0000003b00397202 */ /* 0x000fe20000000f00 */
[----:B------:R-:W-:Y:S01]  /*61e0*/  IMAD.MOV.U32 R53, RZ, RZ, R111 ;  /* 0x000000ffff357224 */ /* 0x000fe200078e006f */
[-C--:B------:R-:W-:Y:S01]  /*61f0*/  DMUL R110, R80, R44.reuse ;  /* 0x0000002c506e7228 */ /* 0x080fe20000000000 */
[----:B------:R-:W-:Y:S01]  /*6200*/  IMAD.MOV.U32 R67, RZ, RZ, R58 ;  /* 0x000000ffff437224 */ /* 0x000fe200078e003a */
[----:B------:R-:W-:Y:S01]  /*6210*/  DSETP.MAX.AND P1, P2, R58, R112, PT ;  /* 0x000000703a00722a */ /* 0x000fe20003a2f000 */
[----:B------:R-:W-:Y:S01]  /*6220*/  IMAD.MOV.U32 R37, RZ, RZ, R68 ;  /* 0x000000ffff257224 */ /* 0x000fe200078e0044 */
[----:B------:R-:W-:Y:S01]  /*6230*/  @P0 LOP3.LUT R109, R85, 0x80000, RZ, 0xfc, !PT ;  /* 0x00080000556d0812 */ /* 0x000fe200078efcff */
[----:B------:R-:W-:Y:S01]  /*6240*/  IMAD.MOV.U32 R58, RZ, RZ, R112 ;  /* 0x000000ffff3a7224 */ /* 0x000fe200078e0070 */
[----:B------:R-:W-:Y:S01]  /*6250*/  FSEL R69, R40, R53, P5 ;  /* 0x0000003528457208 */ /* 0x000fe20002800000 */
[----:B------:R-:W-:Y:S01]  /*6260*/  IMAD.MOV.U32 R59, RZ, RZ, R113 ;  /* 0x000000ffff3b7224 */ /* 0x000fe200078e0071 */
[----:B------:R-:W-:Y:S01]  /*6270*/  DMUL R112, R88, R44 ;  /* 0x0000002c58707228 */ /* 0x000fe20000000000 */
[----:B------:R-:W-:Y:S01]  /*6280*/  @P4 LOP3.LUT R69, R53, 0x80000, RZ, 0xfc, !PT ;  /* 0x0008000035454812 */ /* 0x000fe200078efcff */
[----:B------:R-:W-:Y:S01]  /*6290*/  IMAD.MOV.U32 R45, RZ, RZ, R92 ;  /* 0x000000ffff2d7224 */ /* 0x000fe200078e005c */
[----:B------:R-:W-:Y:S01]  /*62a0*/  DSETP.MAX.AND P3, P0, R92, R110, PT ;  /* 0x0000006e5c00722a */ /* 0x000fe2000386f000 */
[----:B------:R-:W-:Y:S01]  /*62b0*/  IMAD.MOV.U32 R40, RZ, RZ, R110 ;  /* 0x000000ffff287224 */ /* 0x000fe200078e006e */
[----:B------:R-:W-:Y:S01]  /*62c0*/  SEL R92, R37, R64, P5 ;  /* 0x00000040255c7207 */ /* 0x000fe20002800000 */
[----:B------:R-:W-:Y:S01]  /*62d0*/  IMAD.MOV.U32 R37, RZ, RZ, R55 ;  /* 0x000000ffff257224 */ /* 0x000fe200078e0037 */
[----:B------:R-:W-:Y:S01]  /*62e0*/  SEL R58, R67, R58, P1 ;  /* 0x0000003a433a7207 */ /* 0x000fe20000800000 */
[----:B------:R-:W-:Y:S01]  /*62f0*/  DSETP.MAX.AND P5, P6, R54, R112, PT ;  /* 0x000000703600722a */ /* 0x000fe20003eaf000 */
[----:B------:R-:W-:Y:S01]  /*6300*/  IMAD.MOV.U32 R64, RZ, RZ, R54 ;  /* 0x000000ffff407224 */ /* 0x000fe200078e0036 */
[----:B------:R-:W-:Y:S01]  /*6310*/  MOV R55, R111 ;  /* 0x0000006f00377202 */ /* 0x000fe20000000f00 */
[----:B------:R-:W-:Y:S01]  /*6320*/  IMAD.MOV.U32 R54, RZ, RZ, R112 ;  /* 0x000000ffff367224 */ /* 0x000fe200078e0070 */
[----:B------:R-:W0:Y:S01]  /*6330*/  LDS.64 R110, [R24+0xa00] ;  /* 0x000a0000186e7984 */ /* 0x000e220000000a00 */
[----:B------:R-:W-:Y:S01]  /*6340*/  IMAD.MOV.U32 R68, RZ, RZ, R113 ;  /* 0x000000ffff447224 */ /* 0x000fe200078e0071 */
[----:B------:R-:W-:Y:S01]  /*6350*/  SEL R82, R45, R40, P3 ;  /* 0x000000282d527207 */ /* 0x000fe20001800000 */
[----:B------:R-:W-:Y:S01]  /*6360*/  IMAD.MOV.U32 R44, RZ, RZ, R93 ;  /* 0x000000ffff2c7224 */ /* 0x000fe200078e005d */
[-C--:B-1----:R-:W-:Y:S01]  /*6370*/  DMUL R112, R98, R48.reuse ;  /* 0x0000003062707228 */ /* 0x082fe20000000000 */
[----:B------:R-:W-:Y:S01]  /*6380*/  SEL R54, R64, R54, P5 ;  /* 0x0000003640367207 */ /* 0x000fe20002800000 */
[-C--:B------:R-:W-:Y:S01]  /*6390*/  DMUL R100, R100, R48.reuse ;  /* 0x0000003064647228 */ /* 0x080fe20000000000 */
[----:B------:R-:W-:Y:S01]  /*63a0*/  FSEL R45, R57, R59, P1 ;  /* 0x0000003b392d7208 */ /* 0x000fe20000800000 */
[-C--:B------:R-:W-:Y:S01]  /*63b0*/  DMUL R80, R80, R48.reuse ;  /* 0x0000003050507228 */ /* 0x080fe20000000000 */
[----:B------:R-:W-:Y:S01]  /*63c0*/  FSEL R99, R44, R55, P3 ;  /* 0x000000372c637208 */ /* 0x000fe20001800000 */
[----:B------:R-:W-:Y:S01]  /*63d0*/  DMUL R88, R88, R48 ;  /* 0x0000003058587228 */ /* 0x000fe20000000000 */
[----:B------:R-:W-:Y:S01]  /*63e0*/  FSEL R53, R37, R68, P5 ;  /* 0x0000004425357208 */ /* 0x000fe20002800000 */
[----:B------:R-:W-:Y:S01]  /*63f0*/  DSETP.MAX.AND P5, P3, R62, R112, PT ;  /* 0x000000703e00722a */ /* 0x000fe20003baf000 */
[----:B------:R-:W-:Y:S01]  /*6400*/  IMAD.MOV.U32 R57, RZ, RZ, R91 ;  /* 0x000000ffff397224 */ /* 0x000fe200078e005b */
[----:B------:R-:W-:Y:S01]  /*6410*/  @P2 LOP3.LUT R45, R59, 0x80000, RZ, 0xfc, !PT ;  /* 0x000800003b2d2812 */ /* 0x000fe200078efcff */
[----:B------:R-:W-:Y:S01]  /*6420*/  IMAD.MOV.U32 R48, RZ, RZ, R112 ;  /* 0x000000ffff307224 */ /* 0x000fe200078e0070 */
[----:B------:R-:W-:Y:S01]  /*6430*/  @P0 LOP3.LUT R99, R55, 0x80000, RZ, 0xfc, !PT ;  /* 0x0008000037630812 */ /* 0x000fe200078efcff */
[----:B------:R-:W-:Y:S01]  /*6440*/  IMAD.MOV.U32 R49, RZ, RZ, R62 ;  /* 0x000000ffff317224 */ /* 0x000fe200078e003e */
[----:B------:R-:W-:Y:S01]  /*6450*/  @P6 LOP3.LUT R53, R68, 0x80000, RZ, 0xfc, !PT ;  /* 0x0008000044356812 */ /* 0x000fe200078efcff */
[----:B------:R-:W-:Y:S01]  /*6460*/  IMAD.MOV.U32 R67, RZ, RZ, R103 ;  /* 0x000000ffff437224 */ /* 0x000fe200078e0067 */
[----:B------:R-:W-:Y:S01]  /*6470*/  DSETP.MAX.AND P2, P1, R56, R100, PT ;  /* 0x000000643800722a */ /* 0x000fe2000394f000 */
[----:B------:R-:W-:Y:S01]  /*6480*/  IMAD.MOV.U32 R37, RZ, RZ, R113 ;  /* 0x000000ffff257224 */ /* 0x000fe200078e0071 */
[----:B------:R-:W-:Y:S01]  /*6490*/  SEL R48, R49, R48, P5 ;  /* 0x0000003031307207 */ /* 0x000fe20002800000 */
[----:B------:R-:W-:Y:S01]  /*64a0*/  IMAD.MOV.U32 R40, RZ, RZ, R63 ;  /* 0x000000ffff287224 */ /* 0x000fe200078e003f */
[----:B------:R-:W-:Y:S01]  /*64b0*/  MOV R63, R105 ;  /* 0x00000069003f7202 */ /* 0x000fe20000000f00 */
[----:B------:R-:W-:Y:S01]  /*64c0*/  IMAD.MOV.U32 R44, RZ, RZ, R100 ;  /* 0x000000ffff2c7224 */ /* 0x000fe200078e0064 */
        /* <DEDUP_REMOVED lines=15> */
[C---:B0-----:R-:W-:Y:S01]  /*65c0*/  DMUL R100, R110.reuse, R30 ;  /* 0x0000001e6e647228 */ /* 0x041fe20000000000 */
[----:B------:R-:W0:Y:S01]  /*65d0*/  LDS.64 R62, [R24+0xa80] ;  /* 0x000a8000183e7984 */ /* 0x000e220000000a00 */
[----:B------:R-:W-:Y:S01]  /*65e0*/  IMAD.MOV.U32 R67, RZ, RZ, R88 ;  /* 0x000000ffff437224 */ /* 0x000fe200078e0058 */
[----:B------:R-:W-:Y:S01]  /*65f0*/  FSEL R55, R55, R66, P4 ;  /* 0x0000004237377208 */ /* 0x000fe20002000000 */
[C---:B------:R-:W-:Y:S01]  /*6600*/  DMUL R104, R110.reuse, R34 ;  /* 0x000000226e687228 */ /* 0x040fe20000000000 */
[----:B------:R-:W-:Y:S01]  /*6610*/  @P1 LOP3.LUT R57, R59, 0x80000, RZ, 0xfc, !PT ;  /* 0x000800003b391812 */ /* 0x000fe200078efcff */
[----:B------:R-:W-:Y:S01]  /*6620*/  DMUL R102, R110, R38 ;  /* 0x000000266e667228 */ /* 0x000fe20000000000 */
[----:B------:R-:W-:Y:S01]  /*6630*/  SEL R40, R64, R67, P5 ;  /* 0x0000004340287207 */ /* 0x000fe20002800000 */
[----:B------:R-:W-:Y:S01]  /*6640*/  DSETP.MAX.AND P1, P5, R106, R100, PT ;  /* 0x000000646a00722a */ /* 0x000fe20003d2f000 */
[----:B------:R-:W-:Y:S01]  /*6650*/  @P0 LOP3.LUT R55, R66, 0x80000, RZ, 0xfc, !PT ;  /* 0x0008000042370812 */ /* 0x000fe200078efcff */
[----:B------:R-:W-:Y:S01]  /*6660*/  IMAD.MOV.U32 R66, RZ, RZ, R100 ;  /* 0x000000ffff427224 */ /* 0x000fe200078e0064 */
[----:B------:R-:W-:Y:S01]  /*6670*/  @P3 LOP3.LUT R49, R37, 0x80000, RZ, 0xfc, !PT ;  /* 0x0008000025313812 */ /* 0x000fe200078efcff */
[----:B------:R-:W-:Y:S01]  /*6680*/  IMAD.MOV.U32 R59, RZ, RZ, R101 ;  /* 0x000000ffff3b7224 */ /* 0x000fe200078e0065 */
[----:B------:R-:W-:Y:S01]  /*6690*/  DMUL R100, R110, R42 ;  /* 0x0000002a6e647228 */ /* 0x000fe20000000000 */
[----:B------:R-:W-:Y:S01]  /*66a0*/  IMAD.MOV.U32 R37, RZ, RZ, R61 ;  /* 0x000000ffff257224 */ /* 0x000fe200078e003d */
[----:B------:R-:W-:Y:S01]  /*66b0*/  @P6 LOP3.LUT R81, R89, 0x80000, RZ, 0xfc, !PT ;  /* 0x0008000059516812 */ /* 0x000fe200078efcff */
[----:B------:R-:W-:Y:S01]  /*66c0*/  IMAD.MOV.U32 R85, RZ, RZ, R106 ;  /* 0x000000ffff557224 */ /* 0x000fe200078e006a */
[----:B------:R-:W-:Y:S01]  /*66d0*/  DSETP.MAX.AND P6, P0, R76, R104, PT ;  /* 0x000000684c00722a */ /* 0x000fe200038cf000 */
[----:B------:R-:W-:Y:S01]  /*66e0*/  IMAD.MOV.U32 R64, RZ, RZ, R107 ;  /* 0x000000ffff407224 */ /* 0x000fe200078e006b */
[----:B------:R-:W-:Y:S01]  /*66f0*/  MOV R88, R37 ;  /* 0x0000002500587202 */ /* 0x000fe20000000f00 */
[----:B------:R-:W-:Y:S01]  /*6700*/  IMAD.MOV.U32 R61, RZ, RZ, R75 ;  /* 0x000000ffff3d7224 */ /* 0x000fe200078e004b */
[----:B------:R-:W-:Y:S01]  /*6710*/  DSETP.MAX.AND P4, P3, R36, R102, PT ;  /* 0x000000662400722a */ /* 0x000fe20003b8f000 */
[----:B------:R-:W-:Y:S01]  /*6720*/  IMAD.MOV.U32 R91, RZ, RZ, R36 ;  /* 0x000000ffff5b7224 */ /* 0x000fe200078e0024 */
[----:B------:R-:W-:Y:S01]  /*6730*/  SEL R36, R85, R66, P1 ;  /* 0x0000004255247207 */ /* 0x000fe20000800000 */
[----:B------:R-:W-:Y:S01]  /*6740*/  IMAD.MOV.U32 R85, RZ, RZ, R60 ;  /* 0x000000ffff557224 */ /* 0x000fe200078e003c */
[----:B------:R-:W-:Y:S01]  /*6750*/  FSEL R37, R64, R59, P1 ;  /* 0x0000003b40257208 */ /* 0x000fe20000800000 */
[----:B------:R-:W-:Y:S01]  /*6760*/  DSETP.MAX.AND P2, P1, R60, R100, PT ;  /* 0x000000643c00722a */ /* 0x000fe2000394f000 */
[----:B------:R-:W-:Y:S01]  /*6770*/  IMAD.MOV.U32 R75, RZ, RZ, R101 ;  /* 0x000000ffff4b7224 */ /* 0x000fe200078e0065 */
[----:B------:R-:W-:Y:S01]  /*6780*/  MOV R67, R76 ;  /* 0x0000004c00437202 */ /* 0x000fe20000000f00 */
[----:B------:R-:W-:Y:S01]  /*6790*/  IMAD.MOV.U32 R60, RZ, RZ, R100 ;  /* 0x000000ffff3c7224 */ /* 0x000fe200078e0064 */
[C---:B------:R-:W-:Y:S01]  /*67a0*/  DMUL R100, R110.reuse, R46 ;  /* 0x0000002e6e647228 */ /* 0x040fe20000000000 */
[----:B------:R-:W-:Y:S01]  /*67b0*/  IMAD.MOV.U32 R68, RZ, RZ, R77 ;  /* 0x000000ffff447224 */ /* 0x000fe200078e004d */
[----:B------:R-:W-:Y:S01]  /*67c0*/  DMUL R110, R110, R50 ;  /* 0x000000326e6e7228 */ /* 0x000fe20000000000 */
[----:B------:R-:W-:Y:S01]  /*67d0*/  IMAD.MOV.U32 R80, RZ, RZ, R104 ;  /* 0x000000ffff507224 */ /* 0x000fe200078e0068 */
[----:B------:R-:W-:Y:S01]  /*67e0*/  @P5 LOP3.LUT R37, R59, 0x80000, RZ, 0xfc, !PT ;  /* 0x000800003b255812 */ /* 0x000fe200078efcff */
[----:B------:R-:W-:Y:S01]  /*67f0*/  IMAD.MOV.U32 R89, RZ, RZ, R105 ;  /* 0x000000ffff597224 */ /* 0x000fe200078e0069 */
[----:B------:R-:W-:Y:S01]  /*6800*/  MOV R98, R95 ;  /* 0x0000005f00627202 */ /* 0x000fe20000000f00 */
[----:B------:R-:W-:Y:S01]  /*6810*/  IMAD.MOV.U32 R93, RZ, RZ, R69 ;  /* 0x000000ffff5d7224 */ /* 0x000fe200078e0045 */
[----:B------:R-:W-:Y:S01]  /*6820*/  SEL R80, R67, R80, P6 ;  /* 0x0000005043507207 */ /* 0x000fe20003000000 */
[----:B------:R-:W-:Y:S01]  /*6830*/  IMAD.MOV.U32 R76, RZ, RZ, R102 ;  /* 0x000000ffff4c7224 */ /* 0x000fe200078e0066 */
[----:B------:R-:W-:Y:S01]  /*6840*/  FSEL R69, R68, R89, P6 ;  /* 0x0000005944457208 */ /* 0x000fe20003000000 */
[----:B------:R-:W-:Y:S01]  /*6850*/  IMAD.MOV.U32 R77, RZ, RZ, R103 ;  /* 0x000000ffff4d7224 */ /* 0x000fe200078e0067 */
[----:B------:R-:W-:Y:S01]  /*6860*/  @P0 LOP3.LUT R69, R89, 0x80000, RZ, 0xfc, !PT ;  /* 0x0008000059450812 */ /* 0x000fe200078efcff */
[----:B------:R-:W-:Y:S01]  /*6870*/  IMAD.MOV.U32 R66, RZ, RZ, R61 ;  /* 0x000000ffff427224 */ /* 0x000fe200078e003d */
[----:B------:R-:W-:Y:S01]  /*6880*/  MOV R61, R93 ;  /* 0x0000005d003d7202 */ /* 0x000fe20000000f00 */
[----:B------:R-:W-:Y:S01]  /*6890*/  IMAD.MOV.U32 R64, RZ, RZ, R92 ;  /* 0x000000ffff407224 */ /* 0x000fe200078e005c */
[----:B------:R-:W-:Y:S01]  /*68a0*/  DSETP.MAX.AND P6, P5, R92, R100, PT ;  /* 0x000000645c00722a */ /* 0x000fe20003dcf000 */
[----:B------:R-:W-:Y:S01]  /*68b0*/  SEL R76, R91, R76, P4 ;  /* 0x0000004c5b4c7207 */ /* 0x000fe20002000000 */
[----:B0-----:R-:W-:Y:S01]  /*68c0*/  DMUL R92, R62, R30 ;  /* 0x0000001e3e5c7228 */ /* 0x001fe20000000000 */
[----:B------:R-:W-:Y:S01]  /*68d0*/  FSEL R89, R88, R77, P4 ;  /* 0x0000004d58597208 */ /* 0x000fe20002000000 */
[----:B------:R-:W-:Y:S01]  /*68e0*/  IMAD.MOV.U32 R67, RZ, RZ, R49 ;  /* 0x000000ffff437224 */ /* 0x000fe200078e0031 */
[----:B------:R-:W-:Y:S01]  /*68f0*/  DSETP.MAX.AND P0, P4, R48, R110, PT ;  /* 0x0000006e3000722a */ /* 0x000fe20003c0f000 */
[----:B------:R-:W-:Y:S01]  /*6900*/  IMAD.MOV.U32 R59, RZ, RZ, R48 ;  /* 0x000000ffff3b7224 */ /* 0x000fe200078e0030 */
[----:B------:R-:W-:Y:S01]  /*6910*/  SEL R48, R85, R60, P2 ;  /* 0x0000003c55307207 */ /* 0x000fe20001000000 */
[----:B------:R-:W-:Y:S01]  /*6920*/  IMAD.MOV.U32 R49, RZ, RZ, R100 ;  /* 0x000000ffff317224 */ /* 0x000fe200078e0064 */
[----:B------:R-:W-:Y:S01]  /*6930*/  @P3 LOP3.LUT R89, R77, 0x80000, RZ, 0xfc, !PT ;  /* 0x000800004d593812 */ /* 0x000fe200078efcff */
[----:B------:R-:W-:Y:S01]  /*6940*/  IMAD.MOV.U32 R68, RZ, RZ, R110 ;  /* 0x000000ffff447224 */ /* 0x000fe200078e006e */
[----:B------:R-:W-:Y:S01]  /*6950*/  FSEL R61, R61, R101, P6 ;  /* 0x000000653d3d7208 */ /* 0x000fe20003000000 */
[----:B------:R-:W-:Y:S01]  /*6960*/  DMUL R102, R62, R38 ;  /* 0x000000263e667228 */ /* 0x000fe20000000000 */
[----:B------:R-:W-:Y:S01]  /*6970*/  SEL R64, R64, R49, P6 ;  /* 0x0000003140407207 */ /* 0x000fe20003000000 */
[----:B------:R-:W-:Y:S01]  /*6980*/  IMAD.MOV.U32 R91, RZ, RZ, R71 ;  /* 0x000000ffff5b7224 */ /* 0x000fe200078e0047 */
[----:B------:R-:W-:Y:S01]  /*6990*/  SEL R60, R59, R68, P0 ;  /* 0x000000443b3c7207 */ /* 0x000fe20000000000 */
[----:B------:R-:W-:Y:S01]  /*69a0*/  IMAD.MOV.U32 R68, RZ, RZ, R92 ;  /* 0x000000ffff447224 */ /* 0x000fe200078e005c */
[----:B------:R-:W-:Y:S01]  /*69b0*/  FSEL R49, R66, R75, P2 ;  /* 0x0000004b42317208 */ /* 0x000fe20001000000 */
[----:B------:R-:W-:Y:S01]  /*69c0*/  IMAD.MOV.U32 R59, RZ, RZ, R93 ;  /* 0x000000ffff3b7224 */ /* 0x000fe200078e005d */
[----:B------:R-:W-:Y:S01]  /*69d0*/  DSETP.MAX.AND P2, P3, R94, R92, PT ;  /* 0x0000005c5e00722a */ /* 0x000fe20003b4f000 */
[----:B------:R-:W-:Y:S01]  /*69e0*/  @P5 LOP3.LUT R61, R101, 0x80000, RZ, 0xfc, !PT ;  /* 0x00080000653d5812 */ /* 0x000fe200078efcff */
[----:B------:R-:W0:Y:S01]  /*69f0*/  LDS.64 R92, [R24+0xb00] ;  /* 0x000b0000185c7984 */ /* 0x000e220000000a00 */
[C---:B------:R-:W-:Y:S01]  /*6a00*/  DMUL R100, R62.reuse, R34 ;  /* 0x000000223e647228 */ /* 0x040fe20000000000 */
[----:B------:R-:W-:Y:S01]  /*6a10*/  FSEL R67, R67, R111, P0 ;  /* 0x0000006f43437208 */ /* 0x000fe20000000000 */
[----:B------:R-:W-:Y:S01]  /*6a20*/  DMUL R104, R62, R42 ;  /* 0x0000002a3e687228 */ /* 0x000fe20000000000 */
[----:B------:R-:W-:Y:S01]  /*6a30*/  @P1 LOP3.LUT R49, R75, 0x80000, RZ, 0xfc, !PT ;  /* 0x000800004b311812 */ /* 0x000fe200078efcff */
[----:B------:R-:W-:Y:S01]  /*6a40*/  IMAD.MOV.U32 R77, RZ, RZ, R94 ;  /* 0x000000ffff4d7224 */ /* 0x000fe200078e005e */
[----:B------:R-:W-:Y:S01]  /*6a50*/  @P4 LOP3.LUT R67, R111, 0x80000, RZ, 0xfc, !PT ;  /* 0x000800006f434812 */ /* 0x000fe200078efcff */
[----:B------:R-:W-:Y:S01]  /*6a60*/  DSETP.MAX.AND P5, P1, R90, R102, PT ;  /* 0x000000665a00722a */ /* 0x000fe200039af000 */
[----:B------:R-:W-:Y:S01]  /*6a70*/  IMAD.MOV.U32 R66, RZ, RZ, R79 ;  /* 0x000000ffff427224 */ /* 0x000fe200078e004f */
[----:B------:R-:W-:Y:S01]  /*6a80*/  DSETP.MAX.AND P4, P0, R78, R100, PT ;  /* 0x000000644e00722a */ /* 0x000fe2000388f000 */
[----:B------:R-:W-:Y:S01]  /*6a90*/  IMAD.MOV.U32 R88, RZ, RZ, R78 ;  /* 0x000000ffff587224 */ /* 0x000fe200078e004e */
[----:B------:R-:W-:Y:S01]  /*6aa0*/  FSEL R79, R98, R59, P2 ;  /* 0x0000003b624f7208 */ /* 0x000fe20001000000 */
[----:B------:R-:W-:Y:S01]  /*6ab0*/  IMAD.MOV.U32 R95, RZ, RZ, R100 ;  /* 0x000000ffff5f7224 */ /* 0x000fe200078e0064 */
[----:B------:R-:W-:Y:S01]  /*6ac0*/  MOV R71, R90 ;  /* 0x0000005a00477202 */ /* 0x000fe20000000f00 */
[----:B------:R-:W-:Y:S01]  /*6ad0*/  IMAD.MOV.U32 R100, RZ, RZ, R102 ;  /* 0x000000ffff647224 */ /* 0x000fe200078e0066 */
[----:B------:R-:W-:Y:S01]  /*6ae0*/  SEL R78, R77, R68, P2 ;  /* 0x000000444d4e7207 */ /* 0x000fe20001000000 */
[----:B------:R-:W-:Y:S01]  /*6af0*/  IMAD.MOV.U32 R85, RZ, RZ, R103 ;  /* 0x000000ffff557224 */ /* 0x000fe200078e0067 */
[----:B------:R-:W-:Y:S01]  /*6b00*/  @P3 LOP3.LUT R79, R59, 0x80000, RZ, 0xfc, !PT ;  /* 0x000800003b4f3812 */ /* 0x000fe200078efcff */
[----:B------:R-:W-:Y:S01]  /*6b10*/  IMAD.MOV.U32 R94, RZ, RZ, R91 ;  /* 0x000000ffff5e7224 */ /* 0x000fe200078e005b */
[----:B------:R-:W-:Y:S01]  /*6b20*/  DMUL R102, R62, R46 ;  /* 0x0000002e3e667228 */ /* 0x000fe20000000000 */
        /* <DEDUP_REMOVED lines=9> */
[----:B------:R-:W-:Y:S01]  /*6bc0*/  SEL R96, R88, R95, P4 ;  /* 0x0000005f58607207 */ /* 0x000fe20002000000 */
[----:B------:R-:W-:Y:S01]  /*6bd0*/  IMAD.MOV.U32 R88, RZ, RZ, R102 ;  /* 0x000000ffff587224 */ /* 0x000fe200078e0066 */
[----:B------:R-:W-:Y:S01]  /*6be0*/  SEL R90, R101, R90, P2 ;  /* 0x0000005a655a7207 */ /* 0x000fe20001000000 */
[----:B------:R-:W-:Y:S01]  /*6bf0*/  IMAD.MOV.U32 R71, RZ, RZ, R103 ;  /* 0x000000ffff477224 */ /* 0x000fe200078e0067 */
[----:B------:R-:W-:Y:S01]  /*6c00*/  FSEL R77, R66, R75, P4 ;  /* 0x0000004b424d7208 */ /* 0x000fe20002000000 */
[----:B------:R-:W1:Y:S01]  /*6c10*/  LDS.64 R100, [R24+0xb80] ;  /* 0x000b800018647984 */ /* 0x000e620000000a00 */
[----:B------:R-:W-:Y:S01]  /*6c20*/  FSEL R63, R94, R85, P5 ;  /* 0x000000555e3f7208 */ /* 0x000fe20002800000 */
[----:B------:R-:W-:Y:S01]  /*6c30*/  IMAD.MOV.U32 R62, RZ, RZ, R59 ;  /* 0x000000ffff3e7224 */ /* 0x000fe200078e003b */
[----:B------:R-:W-:Y:S01]  /*6c40*/  DSETP.MAX.AND P4, P5, R58, R102, PT ;  /* 0x000000663a00722a */ /* 0x000fe20003d8f000 */
[----:B------:R-:W-:Y:S01]  /*6c50*/  @P0 LOP3.LUT R77, R75, 0x80000, RZ, 0xfc, !PT ;  /* 0x000800004b4d0812 */ /* 0x000fe200078efcff */
[----:B------:R-:W-:Y:S01]  /*6c60*/  IMAD.MOV.U32 R59, RZ, RZ, R56 ;  /* 0x000000ffff3b7224 */ /* 0x000fe200078e0038 */
[----:B------:R-:W-:Y:S01]  /*6c70*/  @P1 LOP3.LUT R63, R85, 0x80000, RZ, 0xfc, !PT ;  /* 0x00080000553f1812 */ /* 0x000fe200078efcff */
        /* <DEDUP_REMOVED lines=8> */
[----:B------:R-:W-:Y:S01]  /*6d00*/  SEL R56, R59, R56, P0 ;  /* 0x000000383b387207 */ /* 0x000fe20000000000 */
[----:B------:R-:W-:Y:S01]  /*6d10*/  IMAD.MOV.U32 R75, RZ, RZ, R105 ;  /* 0x000000ffff4b7224 */ /* 0x000fe200078e0069 */
[----:B------:R-:W-:Y:S01]  /*6d20*/  FSEL R59, R98, R91, P2 ;  /* 0x0000005b623b7208 */ /* 0x000fe20001000000 */
[----:B------:R-:W-:Y:S01]  /*6d30*/  DMUL R104, R92, R38 ;  /* 0x000000265c687228 */ /* 0x000fe20000000000 */
        /* <DEDUP_REMOVED lines=8> */
[----:B------:R-:W-:Y:S01]  /*6dc0*/  DSETP.MAX.AND P5, P3, R84, R106, PT ;  /* 0x0000006a5400722a */ /* 0x000fe20003baf000 */
[----:B------:R-:W-:Y:S01]  /*6dd0*/  IMAD.MOV.U32 R73, RZ, RZ, R85 ;  /* 0x000000ffff497224 */ /* 0x000fe200078e0055 */
[----:B------:R-:W-:Y:S01]  /*6de0*/  FSEL R91, R62, R71, P4 ;  /* 0x000000473e5b7208 */ /* 0x000fe20002000000 */
[----:B------:R-:W-:Y:S01]  /*6df0*/  DMUL R102, R92, R42 ;  /* 0x0000002a5c667228 */ /* 0x000fe20000000000 */
[----:B------:R-:W-:Y:S01]  /*6e00*/  SEL R94, R94, R95, P4 ;  /* 0x0000005f5e5e7207 */ /* 0x000fe20002000000 */
[----:B------:R-:W-:Y:S01]  /*6e10*/  IMAD.MOV.U32 R83, RZ, RZ, R107 ;  /* 0x000000ffff537224 */ /* 0x000fe200078e006b */
[----:B------:R-:W-:Y:S01]  /*6e20*/  MOV R97, R77 ;  /* 0x0000004d00617202 */ /* 0x000fe20000000f00 */
[----:B------:R-:W-:Y:S01]  /*6e30*/  IMAD.MOV.U32 R88, RZ, RZ, R87 ;  /* 0x000000ffff587224 */ /* 0x000fe200078e0057 */
[----:B------:R-:W-:Y:S01]  /*6e40*/  @P2 LOP3.LUT R91, R71, 0x80000, RZ, 0xfc, !PT ;  /* 0x00080000475b2812 */ /* 0x000fe200078efcff */
[----:B------:R-:W-:Y:S01]  /*6e50*/  DSETP.MAX.AND P2, P4, R86, R104, PT ;  /* 0x000000685600722a */ /* 0x000fe20003c4f000 */
[----:B------:R-:W-:Y:S01]  /*6e60*/  IMAD.MOV.U32 R45, RZ, RZ, R84 ;  /* 0x000000ffff2d7224 */ /* 0x000fe200078e0054 */
[----:B------:R-:W-:Y:S01]  /*6e70*/  MOV R84, R106 ;  /* 0x0000006a00547202 */ /* 0x000fe20000000f00 */
[----:B------:R-:W-:Y:S01]  /*6e80*/  IMAD.MOV.U32 R62, RZ, RZ, R86 ;  /* 0x000000ffff3e7224 */ /* 0x000fe200078e0056 */
[----:B------:R-:W-:Y:S01]  /*6e90*/  FSEL R85, R73, R83, P5 ;  /* 0x0000005349557208 */ /* 0x000fe20002800000 */
[----:B------:R-:W-:Y:S01]  /*6ea0*/  IMAD.MOV.U32 R71, RZ, RZ, R104 ;  /* 0x000000ffff477224 */ /* 0x000fe200078e0068 */
[----:B------:R-:W-:Y:S01]  /*6eb0*/  @P3 LOP3.LUT R85, R83, 0x80000, RZ, 0xfc, !PT ;  /* 0x0008000053553812 */ /* 0x000fe200078efcff */
[----:B------:R-:W-:Y:S01]  /*6ec0*/  IMAD.MOV.U32 R87, RZ, RZ, R105 ;  /* 0x000000ffff577224 */ /* 0x000fe200078e0069 */
[----:B------:R-:W-:Y:S01]  /*6ed0*/  DMUL R104, R92, R46 ;  /* 0x0000002e5c687228 */ /* 0x000fe20000000000 */
[----:B------:R-:W-:Y:S01]  /*6ee0*/  SEL R84, R45, R84, P5 ;  /* 0x000000542d547207 */ /* 0x000fe20002800000 */
[----:B------:R-:W-:Y:S01]  /*6ef0*/  IMAD.MOV.U32 R83, RZ, RZ, R99 ;  /* 0x000000ffff537224 */ /* 0x000fe200078e0063 */
[----:B------:R-:W-:Y:S01]  /*6f00*/  SEL R62, R62, R71, P2 ;  /* 0x000000473e3e7207 */ /* 0x000fe20001000000 */
[----:B------:R-:W-:Y:S01]  /*6f10*/  IMAD.MOV.U32 R72, RZ, RZ, R102 ;  /* 0x000000ffff487224 */ /* 0x000fe200078e0066 */
[----:B------:R-:W-:Y:S01]  /*6f20*/  FSEL R73, R88, R87, P2 ;  /* 0x0000005758497208 */ /* 0x000fe20001000000 */
[----:B------:R-:W-:Y:S01]  /*6f30*/  DSETP.MAX.AND P2, P5, R108, R102, PT ;  /* 0x000000666c00722a */ /* 0x000fe20003d4f000 */
[----:B------:R-:W-:Y:S01]  /*6f40*/  IMAD.MOV.U32 R45, RZ, RZ, R108 ;  /* 0x000000ffff2d7224 */ /* 0x000fe200078e006c */
[----:B------:R-:W-:Y:S01]  /*6f50*/  @P4 LOP3.LUT R73, R87, 0x80000, RZ, 0xfc, !PT ;  /* 0x0008000057494812 */ /* 0x000fe200078efcff */
[----:B------:R-:W-:Y:S01]  /*6f60*/  IMAD.MOV.U32 R71, RZ, RZ, R103 ;  /* 0x000000ffff477224 */ /* 0x000fe200078e0067 */
[----:B------:R-:W-:Y:S01]  /*6f70*/  DMUL R102, R92, R50 ;  /* 0x000000325c667228 */ /* 0x000fe20000000000 */
[----:B------:R-:W-:Y:S01]  /*6f80*/  IMAD.MOV.U32 R88, RZ, RZ, R109 ;  /* 0x000000ffff587224 */ /* 0x000fe200078e006d */
[----:B------:R-:W-:Y:S01]  /*6f90*/  DSETP.MAX.AND P6, P4, R82, R104, PT ;  /* 0x000000685200722a */ /* 0x000fe20003ccf000 */
[----:B------:R-:W-:Y:S01]  /*6fa0*/  IMAD.MOV.U32 R93, RZ, RZ, R82 ;  /* 0x000000ffff5d7224 */ /* 0x000fe200078e0052 */
[----:B-1----:R-:W-:Y:S01]  /*6fb0*/  DMUL R98, R100, R30 ;  /* 0x0000001e64627228 */ /* 0x002fe20000000000 */
[----:B------:R-:W-:Y:S01]  /*6fc0*/  SEL R82, R45, R72, P2 ;  /* 0x000000482d527207 */ /* 0x000fe20001000000 */
[----:B------:R-:W-:Y:S01]  /*6fd0*/  IMAD.MOV.U32 R95, RZ, RZ, R105 ;  /* 0x000000ffff5f7224 */ /* 0x000fe200078e0069 */
[----:B------:R-:W-:Y:S01]  /*6fe0*/  MOV R92, R104 ;  /* 0x00000068005c7202 */ /* 0x000fe20000000f00 */
[----:B------:R-:W-:Y:S01]  /*6ff0*/  IMAD.MOV.U32 R86, RZ, RZ, R83 ;  /* 0x000000ffff567224 */ /* 0x000fe200078e0053 */
[----:B------:R-:W-:Y:S01]  /*7000*/  FSEL R83, R88, R71, P2 ;  /* 0x0000004758537208 */ /* 0x000fe20001000000 */
[----:B------:R-:W-:Y:S01]  /*7010*/  IMAD.MOV.U32 R45, RZ, RZ, R55 ;  /* 0x000000ffff2d7224 */ /* 0x000fe200078e0037 */
[----:B------:R-:W-:Y:S01]  /*7020*/  SEL R92, R93, R92, P6 ;  /* 0x0000005c5d5c7207 */ /* 0x000fe20003000000 */
[----:B------:R-:W-:Y:S01]  /*7030*/  IMAD.MOV.U32 R55, RZ, RZ, R29 ;  /* 0x000000ffff377224 */ /* 0x000fe200078e001d */
[----:B------:R-:W-:Y:S01]  /*7040*/  FSEL R87, R66, R75, P0 ;  /* 0x0000004b42577208 */ /* 0x000fe20000000000 */
[----:B------:R-:W-:Y:S01]  /*7050*/  IMAD.MOV.U32 R30, RZ, RZ, R44 ;  /* 0x000000ffff1e7224 */ /* 0x000fe200078e002c */
[----:B------:R-:W-:Y:S01]  /*7060*/  FSEL R93, R86, R95, P6 ;  /* 0x0000005f565d7208 */ /* 0x000fe20003000000 */
[----:B------:R-:W-:Y:S01]  /*7070*/  DSETP.MAX.AND P3, P2, R44, R102, PT ;  /* 0x000000662c00722a */ /* 0x000fe20003a6f000 */
[----:B------:R-:W-:Y:S01]  /*7080*/  IMAD.MOV.U32 R72, RZ, RZ, R45 ;  /* 0x000000ffff487224 */ /* 0x000fe200078e002d */
[----:B------:R-:W-:Y:S01]  /*7090*/  DSETP.MAX.AND P0, P6, R28, R98, PT ;  /* 0x000000621c00722a */ /* 0x000fe20003e0f000 */
[----:B------:R-:W-:Y:S01]  /*70a0*/  MOV R44, R28 ;  /* 0x0000001c002c7202 */ /* 0x000fe20000000f00 */
[----:B------:R-:W-:Y:S01]  /*70b0*/  IMAD.MOV.U32 R29, RZ, RZ, R102 ;  /* 0x000000ffff1d7224 */ /* 0x000fe200078e0066 */
[C---:B------:R-:W-:Y:S01]  /*70c0*/  DMUL R106, R100.reuse, R34 ;  /* 0x00000022646a7228 */ /* 0x040fe20000000000 */
[----:B------:R-:W-:Y:S01]  /*70d0*/  IMAD.MOV.U32 R45, RZ, RZ, R103 ;  /* 0x000000ffff2d7224 */ /* 0x000fe200078e0067 */
[C---:B------:R-:W-:Y:S01]  /*70e0*/  DMUL R34, R100.reuse, R46 ;  /* 0x0000002e64227228 */ /* 0x040fe20000000000 */
[----:B------:R-:W-:Y:S01]  /*70f0*/  @P5 LOP3.LUT R83, R71, 0x80000, RZ, 0xfc, !PT ;  /* 0x0008000047535812 */ /* 0x000fe200078efcff */
[----:B------:R-:W-:Y:S01]  /*7100*/  IMAD.MOV.U32 R47, RZ, RZ, R98 ;  /* 0x000000ffff2f7224 */ /* 0x000fe200078e0062 */
[----:B------:R-:W-:Y:S01]  /*7110*/  SEL R66, R30, R29, P3 ;  /* 0x0000001d1e427207 */ /* 0x000fe20001800000 */
[----:B------:R-:W-:Y:S01]  /*7120*/  IMAD.MOV.U32 R46, RZ, RZ, R99 ;  /* 0x000000ffff2e7224 */ /* 0x000fe200078e0063 */
[----:B------:R-:W-:Y:S01]  /*7130*/  LDS.128 R28, [R52+0x30] ;  /* 0x00003000341c7984 */ /* 0x000fe20000000c00 */
[C---:B------:R-:W-:Y:S01]  /*7140*/  DMUL R108, R100.reuse, R38 ;  /* 0x00000026646c7228 */ /* 0x040fe20000000000 */
[----:B------:R-:W-:Y:S01]  /*7150*/  MOV R71, R65 ;  /* 0x0000004100477202 */ /* 0x000fe20000000f00 */
[C---:B------:R-:W-:Y:S01]  /*7160*/  DMUL R104, R100.reuse, R42 ;  /* 0x0000002a64687228 */ /* 0x040fe20000000000 */
[----:B------:R-:W0:Y:S01]  /*7170*/  LDS.64 R98, [R24+0xc00] ;  /* 0x000c000018627984 */ /* 0x000e220000000a00 */
[----:B------:R-:W-:Y:S01]  /*7180*/  DMUL R102, R100, R50 ;  /* 0x0000003264667228 */ /* 0x000fe20000000000 */
[----:B------:R-:W-:Y:S01]  /*7190*/  @P1 LOP3.LUT R87, R75, 0x80000, RZ, 0xfc, !PT ;  /* 0x000800004b571812 */ /* 0x000fe200078efcff */
[----:B------:R-:W-:Y:S01]  /*71a0*/  IMAD.MOV.U32 R43, RZ, RZ, R33 ;  /* 0x000000ffff2b7224 */ /* 0x000fe200078e0021 */
[----:B------:R-:W1:Y:S01]  /*71b0*/  LDS.64 R100, [R24+0xc80] ;  /* 0x000c800018647984 */ /* 0x000e620000000a00 */
[----:B------:R-:W-:Y:S01]  /*71c0*/  @P4 LOP3.LUT R93, R95, 0x80000, RZ, 0xfc, !PT ;  /* 0x000800005f5d4812 */ /* 0x000fe200078efcff */
[----:B------:R-:W-:Y:S01]  /*71d0*/  DSETP.MAX.AND P4, P1, R32, R106, PT ;  /* 0x0000006a2000722a */ /* 0x000fe2000398f000 */
[----:B------:R-:W-:Y:S01]  /*71e0*/  FSEL R39, R55, R46, P0 ;  /* 0x0000002e37277208 */ /* 0x000fe20000000000 */
[----:B------:R-:W-:Y:S01]  /*71f0*/  IMAD.MOV.U32 R42, RZ, RZ, R32 ;  /* 0x000000ffff2a7224 */ /* 0x000fe200078e0020 */
[----:B------:R-:W-:Y:S01]  /*7200*/  SEL R38, R44, R47, P0 ;  /* 0x0000002f2c267207 */ /* 0x000fe20000000000 */
[----:B------:R-:W-:Y:S01]  /*7210*/  DSETP.MAX.AND P0, P5, R70, R108, PT ;  /* 0x0000006c4600722a */ /* 0x000fe20003d0f000 */
[----:B------:R-:W-:Y:S01]  /*7220*/  IMAD.MOV.U32 R44, RZ, RZ, R70 ;  /* 0x000000ffff2c7224 */ /* 0x000fe200078e0046 */
[----:B------:R-:W-:Y:S01]  /*7230*/  FSEL R43, R43, R107, P4 ;  /* 0x0000006b2b2b7208 */ /* 0x000fe20002000000 */
[----:B------:R-:W-:Y:S01]  /*7240*/  IMAD.MOV.U32 R47, RZ, RZ, R71 ;  /* 0x000000ffff2f7224 */ /* 0x000fe200078e0047 */
[----:B------:R-:W-:Y:S01]  /*7250*/  @P6 LOP3.LUT R39, R46, 0x80000, RZ, 0xfc, !PT ;  /* 0x000800002e276812 */ /* 0x000fe200078efcff */
[----:B------:R-:W-:Y:S01]  /*7260*/  IMAD.MOV.U32 R33, RZ, RZ, R106 ;  /* 0x000000ffff217224 */ /* 0x000fe200078e006a */
[----:B------:R-:W2:Y:S01]  /*7270*/  LDS.64 R70, [R24+0xd00] ;  /* 0x000d000018467984 */ /* 0x000ea20000000a00 */
[----:B------:R-:W-:Y:S01]  /*7280*/  IMAD.MOV.U32 R51, RZ, RZ, R108 ;  /* 0x000000ffff337224 */ /* 0x000fe200078e006c */
[----:B------:R-:W-:Y:S01]  /*7290*/  FSEL R47, R47, R109, P0 ;  /* 0x0000006d2f2f7208 */ /* 0x000fe20000000000 */
[----:B------:R-:W-:Y:S01]  /*72a0*/  IMAD.MOV.U32 R75, RZ, RZ, R41 ;  /* 0x000000ffff4b7224 */ /* 0x000fe200078e0029 */
[----:B------:R-:W-:Y:S01]  /*72b0*/  SEL R42, R42, R33, P4 ;  /* 0x000000212a2a7207 */ /* 0x000fe20002000000 */
[----:B------:R-:W-:Y:S01]  /*72c0*/  IMAD.MOV.U32 R55, RZ, RZ, R53 ;  /* 0x000000ffff377224 */ /* 0x000fe200078e0035 */
[----:B------:R-:W-:Y:S01]  /*72d0*/  SEL R44, R44, R51, P0 ;  /* 0x000000332c2c7207 */ /* 0x000fe20000000000 */
[----:B------:R-:W-:Y:S01]  /*72e0*/  IMAD.MOV.U32 R32, RZ, RZ, R75 ;  /* 0x000000ffff207224 */ /* 0x000fe200078e004b */
[----:B------:R-:W-:Y:S01]  /*72f0*/  MOV R51, R74 ;  /* 0x0000004a00337202 */ /* 0x000fe20000000f00 */
[----:B------:R-:W-:Y:S01]  /*7300*/  DSETP.MAX.AND P0, P4, R74, R104, PT ;  /* 0x000000684a00722a */ /* 0x000fe20003c0f000 */
[----:B------:R-:W-:Y:S01]  /*7310*/  IMAD.MOV.U32 R50, RZ, RZ, R104 ;  /* 0x000000ffff327224 */ /* 0x000fe200078e0068 */
[----:B------:R-:W3:Y:S01]  /*7320*/  LDS.64 R74, [R24+0xd80] ;  /* 0x000d8000184a7984 */ /* 0x000ee20000000a00 */
[----:B------:R-:W-:Y:S01]  /*7330*/  IMAD.MOV.U32 R65, RZ, RZ, R105 ;  /* 0x000000ffff417224 */ /* 0x000fe200078e0069 */
        /* <DEDUP_REMOVED lines=13> */
[C---:B0-----:R-:W-:Y:S01]  /*7410*/  DMUL R106, R28.reuse, R98 ;  /* 0x000000621c6a7228 */ /* 0x041fe20000000000 */
[----:B------:R-:W0:Y:S01]  /*7420*/  LDS.128 R32, [R52+0x1030] ;  /* 0x0010300034207984 */ /* 0x000e220000000c00 */
[----:B------:R-:W-:Y:S01]  /*7430*/  FSEL R53, R72, R45, P3 ;  /* 0x0000002d48357208 */ /* 0x000fe20001800000 */
[----:B------:R-:W-:Y:S01]  /*7440*/  IMAD.MOV.U32 R86, RZ, RZ, R40 ;  /* 0x000000ffff567224 */ /* 0x000fe200078e0028 */
[----:B------:R-:W-:Y:S01]  /*7450*/  FSEL R55, R46, R41, P5 ;  /* 0x000000292e377208 */ /* 0x000fe20002800000 */
[----:B------:R-:W-:Y:S01]  /*7460*/  IMAD.MOV.U32 R104, RZ, RZ, R36 ;  /* 0x000000ffff687224 */ /* 0x000fe200078e0024 */
[----:B------:R-:W-:Y:S01]  /*7470*/  @P1 LOP3.LUT R55, R41, 0x80000, RZ, 0xfc, !PT ;  /* 0x0008000029371812 */ /* 0x000fe200078efcff */
[----:B-1----:R-:W-:Y:S01]  /*7480*/  DMUL R40, R28, R100 ;  /* 0x000000641c287228 */ /* 0x002fe20000000000 */
        /* <DEDUP_REMOVED lines=13> */
[----:B------:R-:W-:Y:S01]  /*7560*/  SEL R102, R86, R37, P6 ;  /* 0x0000002556667207 */ /* 0x000fe20003000000 */
[C---:B--2---:R-:W-:Y:S01]  /*7570*/  DMUL R36, R28.reuse, R70 ;  /* 0x000000461c247228 */ /* 0x044fe20000000000 */
[----:B------:R-:W-:Y:S01]  /*7580*/  @P5 LOP3.LUT R105, R46, 0x80000, RZ, 0xfc, !PT ;  /* 0x000800002e695812 */ /* 0x000fe200078efcff */
[----:B------:R-:W-:Y:S01]  /*7590*/  IMAD.MOV.U32 R46, RZ, RZ, R78 ;  /* 0x000000ffff2e7224 */ /* 0x000fe200078e004e */
[----:B------:R-:W-:Y:S01]  /*75a0*/  @P2 LOP3.LUT R53, R45, 0x80000, RZ, 0xfc, !PT ;  /* 0x000800002d352812 */ /* 0x000fe200078efcff */
[----:B------:R-:W-:Y:S01]  /*75b0*/  IMAD.MOV.U32 R78, RZ, RZ, R40 ;  /* 0x000000ffff4e7224 */ /* 0x000fe200078e0028 */
[----:B---3--:R-:W-:Y:S01]  /*75c0*/  DMUL R40, R28, R74 ;  /* 0x0000004a1c287228 */ /* 0x008fe20000000000 */
[----:B------:R-:W-:Y:S01]  /*75d0*/  SEL R104, R104, R106, P3 ;  /* 0x0000006a68687207 */ /* 0x000fe20001800000 */
[----:B------:R-:W-:Y:S01]  /*75e0*/  IMAD.MOV.U32 R81, RZ, RZ, R94 ;  /* 0x000000ffff517224 */ /* 0x000fe200078e005e */
[----:B------:R-:W-:Y:S01]  /*75f0*/  FSEL R79, R72, R65, P0 ;  /* 0x00000041484f7208 */ /* 0x000fe20000000000 */
[----:B------:R-:W-:Y:S01]  /*7600*/  DSETP.MAX.AND P2, P3, R94, R36, PT ;  /* 0x000000245e00722a */ /* 0x000fe20003b4f000 */
[----:B------:R-:W-:Y:S01]  /*7610*/  IMAD.MOV.U32 R45, RZ, RZ, R38 ;  /* 0x000000ffff2d7224 */ /* 0x000fe200078e0026 */
[----:B------:R-:W-:Y:S01]  /*7620*/  MOV R94, R36 ;  /* 0x00000024005e7202 */ /* 0x000fe20000000f00 */
[----:B------:R-:W-:Y:S01]  /*7630*/  IMAD.MOV.U32 R29, RZ, RZ, R39 ;  /* 0x000000ffff1d7224 */ /* 0x000fe200078e0027 */
[----:B------:R-:W-:Y:S01]  /*7640*/  @P1 LOP3.LUT R79, R65, 0x80000, RZ, 0xfc, !PT ;  /* 0x00080000414f1812 */ /* 0x000fe200078efcff */
[----:B------:R-:W-:Y:S01]  /*7650*/  DSETP.MAX.AND P4, P5, R38, R40, PT ;  /* 0x000000282600722a */ /* 0x000fe20003d8f000 */
[----:B------:R-:W-:Y:S01]  /*7660*/  IMAD.MOV.U32 R65, RZ, RZ, R37 ;  /* 0x000000ffff417224 */ /* 0x000fe200078e0025 */
[----:B------:R-:W-:Y:S01]  /*7670*/  SEL R78, R46, R78, P0 ;  /* 0x0000004e2e4e7207 */ /* 0x000fe20000000000 */
[----:B------:R-:W1:Y:S01]  /*7680*/  LDS.128 R36, [R52+0x2030] ;  /* 0x0020300034247984 */ /* 0x000e620000000c00 */
[----:B------:R-:W-:Y:S01]  /*7690*/  SEL R94, R81, R94, P2 ;  /* 0x0000005e515e7207 */ /* 0x000fe20001000000 */
[-C--:B0-----:R-:W-:Y:S01]  /*76a0*/  DMUL R106, R98, R32.reuse ;  /* 0x00000020626a7228 */ /* 0x081fe20000000000 */
[----:B------:R-:W-:Y:S01]  /*76b0*/  IMAD.MOV.U32 R46, RZ, RZ, R41 ;  /* 0x000000ffff2e7224 */ /* 0x000fe200078e0029 */
[----:B------:R-:W-:Y:S01]  /*76c0*/  DMUL R108, R100, R32 ;  /* 0x00000020646c7228 */ /* 0x000fe20000000000 */
[----:B------:R-:W-:-:S02]  /*76d0*/  IMAD.MOV.U32 R28, RZ, RZ, R95 ;  /* 0x000000ffff1c7224 */ /* 0x000fc400078e005f */
        /* <DEDUP_REMOVED lines=8> */
[----:B------:R-:W-:Y:S01]  /*7760*/  IMAD.MOV.U32 R80, RZ, RZ, R106 ;  /* 0x000000ffff507224 */ /* 0x000fe200078e006a */
[----:B------:R-:W-:Y:S01]  /*7770*/  @P3 LOP3.LUT R95, R65, 0x80000, RZ, 0xfc, !PT ;  /* 0x00080000415f3812 */ /* 0x000fe200078efcff */
[----:B------:R-:W-:Y:S01]  /*7780*/  IMAD.MOV.U32 R45, RZ, RZ, R107 ;  /* 0x000000ffff2d7224 */ /* 0x000fe200078e006b */
[-C--:B------:R-:W-:Y:S01]  /*7790*/  DMUL R106, R70, R32.reuse ;  /* 0x00000020466a7228 */ /* 0x080fe20000000000 */
[----:B------:R-:W-:Y:S01]  /*77a0*/  IMAD.MOV.U32 R72, RZ, RZ, R108 ;  /* 0x000000ffff487224 */ /* 0x000fe200078e006c */
[----:B------:R-:W-:Y:S01]  /*77b0*/  DSETP.MAX.AND P3, P1, R96, R108, PT ;  /* 0x0000006c6000722a */ /* 0x000fe2000396f000 */
[----:B------:R-:W-:Y:S01]  /*77c0*/  IMAD.MOV.U32 R65, RZ, RZ, R109 ;  /* 0x000000ffff417224 */ /* 0x000fe200078e006d */
[----:B------:R-:W-:Y:S01]  /*77d0*/  DMUL R108, R74, R32 ;  /* 0x000000204a6c7228 */ /* 0x000fe20000000000 */
[----:B------:R-:W-:Y:S01]  /*77e0*/  IMAD.MOV.U32 R40, RZ, RZ, R81 ;  /* 0x000000ffff287224 */ /* 0x000fe200078e0051 */
[----:B------:R-:W-:Y:S01]  /*77f0*/  SEL R80, R69, R80, P5 ;  /* 0x0000005045507207 */ /* 0x000fe20002800000 */
[----:B------:R-:W-:Y:S01]  /*7800*/  IMAD.MOV.U32 R46, RZ, RZ, R97 ;  /* 0x000000ffff2e7224 */ /* 0x000fe200078e0061 */
[----:B------:R-:W-:Y:S01]  /*7810*/  DSETP.MAX.AND P4, P0, R84, R106, PT ;  /* 0x0000006a5400722a */ /* 0x000fe2000388f000 */
[----:B------:R-:W-:Y:S01]  /*7820*/  MOV R33, R43 ;  /* 0x0000002b00217202 */ /* 0x000fe20000000f00 */
[----:B------:R-:W-:Y:S01]  /*7830*/  IMAD.MOV.U32 R32, RZ, RZ, R84 ;  /* 0x000000ffff207224 */ /* 0x000fe200078e0054 */
[----:B------:R-:W-:Y:S01]  /*7840*/  FSEL R81, R40, R45, P5 ;  /* 0x0000002d28517208 */ /* 0x000fe20002800000 */
        /* <DEDUP_REMOVED lines=9> */
[-C--:B-1----:R-:W-:Y:S01]  /*78e0*/  DMUL R108, R100, R36.reuse ;  /* 0x00000024646c7228 */ /* 0x082fe20000000000 */
[----:B------:R-:W-:Y:S01]  /*78f0*/  IMAD.MOV.U32 R69, RZ, RZ, R107 ;  /* 0x000000ffff457224 */ /* 0x000fe200078e006b */
[----:B------:R-:W-:Y:S01]  /*7900*/  SEL R32, R85, R40, P5 ;  /* 0x0000002855207207 */ /* 0x000fe20002800000 */
[-C--:B------:R-:W-:Y:S01]  /*7910*/  DMUL R106, R98, R36.reuse ;  /* 0x00000024626a7228 */ /* 0x080fe20000000000 */
[----:B------:R-:W0:Y:S01]  /*7920*/  LDS.128 R40, [R52+0x3030] ;  /* 0x0030300034287984 */ /* 0x000e220000000c00 */
[----:B------:R-:W-:Y:S01]  /*7930*/  FSEL R33, R33, R77, P5 ;  /* 0x0000004d21217208 */ /* 0x000fe20002800000 */
[----:B------:R-:W-:Y:S01]  /*7940*/  IMAD.MOV.U32 R45, RZ, RZ, R76 ;  /* 0x000000ffff2d7224 */ /* 0x000fe200078e004c */
[----:B------:R-:W-:Y:S01]  /*7950*/  @P6 LOP3.LUT R33, R77, 0x80000, RZ, 0xfc, !PT ;  /* 0x000800004d216812 */ /* 0x000fe200078efcff */
[----:B------:R-:W-:Y:S01]  /*7960*/  IMAD.MOV.U32 R77, RZ, RZ, R89 ;  /* 0x000000ffff4d7224 */ /* 0x000fe200078e0059 */
[----:B------:R-:W-:Y:S01]  /*7970*/  FSEL R97, R97, R69, P4 ;  /* 0x0000004561617208 */ /* 0x000fe20002000000 */
[----:B------:R-:W-:Y:S01]  /*7980*/  DMUL R88, R70, R36 ;  /* 0x0000002446587228 */ /* 0x000fe20000000000 */
[----:B------:R-:W-:Y:S01]  /*7990*/  @P0 LOP3.LUT R97, R69, 0x80000, RZ, 0xfc, !PT ;  /* 0x0008000045610812 */ /* 0x000fe200078efcff */
[----:B------:R-:W-:Y:S01]  /*79a0*/  IMAD.MOV.U32 R69, RZ, RZ, R63 ;  /* 0x000000ffff457224 */ /* 0x000fe200078e003f */
[----:B------:R-:W-:Y:S01]  /*79b0*/  FSEL R85, R46, R65, P3 ;  /* 0x000000412e557208 */ /* 0x000fe20001800000 */
[----:B------:R-:W-:Y:S01]  /*79c0*/  DSETP.MAX.AND P5, P2, R76, R106, PT ;  /* 0x0000006a4c00722a */ /* 0x000fe20003aaf000 */
[----:B------:R-:W-:Y:S01]  /*79d0*/  @P1 LOP3.LUT R85, R65, 0x80000, RZ, 0xfc, !PT ;  /* 0x0008000041551812 */ /* 0x000fe200078efcff */
[----:B------:R-:W-:Y:S01]  /*79e0*/  IMAD.MOV.U32 R76, RZ, RZ, R68 ;  /* 0x000000ffff4c7224 */ /* 0x000fe200078e0044 */
[----:B------:R-:W-:Y:S01]  /*79f0*/  MOV R86, R106 ;  /* 0x0000006a00567202 */ /* 0x000fe20000000f00 */
[----:B------:R-:W-:Y:S01]  /*7a00*/  IMAD.MOV.U32 R72, RZ, RZ, R69 ;  /* 0x000000ffff487224 */ /* 0x000fe200078e0045 */
[----:B------:R-:W-:Y:S01]  /*7a10*/  DSETP.MAX.AND P3, P1, R68, R108, PT ;  /* 0x0000006c4400722a */ /* 0x000fe2000396f000 */
[----:B------:R-:W-:Y:S01]  /*7a20*/  IMAD.MOV.U32 R63, RZ, RZ, R73 ;  /* 0x000000ffff3f7224 */ /* 0x000fe200078e0049 */
[----:B------:R-:W-:Y:S01]  /*7a30*/  MOV R73, R62 ;  /* 0x0000003e00497202 */ /* 0x000fe20000000f00 */
[----:B------:R-:W-:-:S02]  /*7a40*/  IMAD.MOV.U32 R68, RZ, RZ, R108 ;  /* 0x000000ffff447224 */ /* 0x000fc400078e006c */
[----:B------:R-:W-:Y:S01]  /*7a50*/  IMAD.MOV.U32 R69, RZ, RZ, R109 ;  /* 0x000000ffff457224 */ /* 0x000fe200078e006d */
[----:B------:R-:W-:Y:S01]  /*7a60*/  DMUL R108, R74, R36 ;  /* 0x000000244a6c7228 */ /* 0x000fe20000000000 */
        /* <DEDUP_REMOVED lines=12> */
[----:B------:R-:W-:Y:S01]  /*7b30*/  @P2 LOP3.LUT R63, R65, 0x80000, RZ, 0xfc, !PT ;  /* 0x00080000413f2812 */ /* 0x000fe200078efcff */
[----:B------:R-:W-:Y:S01]  /*7b40*/  IMAD.MOV.U32 R44, RZ, RZ, R108 ;  /* 0x000000ffff2c7224 */ /* 0x000fe200078e006c */
[----:B------:R-:W-:Y:S01]  /*7b50*/  @P1 LOP3.LUT R77, R69, 0x80000, RZ, 0xfc, !PT ;  /* 0x00080000454d1812 */ /* 0x000fe200078efcff */
[----:B------:R-:W-:Y:S01]  /*7b60*/  IMAD.MOV.U32 R86, RZ, RZ, R89 ;  /* 0x000000ffff567224 */ /* 0x000fe200078e0059 */
[----:B------:R-:W-:Y:S01]  /*7b70*/  MOV R89, R109 ;  /* 0x0000006d00597202 */ /* 0x000fe20000000f00 */
[----:B------:R-:W-:Y:S01]  /*7b80*/  IMAD.MOV.U32 R106, RZ, RZ, R88 ;  /* 0x000000ffff6a7224 */ /* 0x000fe200078e0058 */
[----:B------:R-:W-:Y:S01]  /*7b90*/  SEL R68, R47, R44, P5 ;  /* 0x0000002c2f447207 */ /* 0x000fe20002800000 */
[-C--:B0-----:R-:W-:Y:S01]  /*7ba0*/  DMUL R108, R98, R40.reuse ;  /* 0x00000028626c7228 */ /* 0x081fe20000000000 */
[----:B------:R-:W0:Y:S01]  /*7bb0*/  LDS.128 R44, [R52+0x4030] ;  /* 0x00403000342c7984 */ /* 0x000e220000000c00 */
[-C--:B------:R-:W-:Y:S01]  /*7bc0*/  DMUL R110, R100, R40.reuse ;  /* 0x00000028646e7228 */ /* 0x080fe20000000000 */
        /* <DEDUP_REMOVED lines=8> */
[-C--:B------:R-:W-:Y:S01]  /*7c50*/  DMUL R88, R70, R40.reuse ;  /* 0x0000002846587228 */ /* 0x080fe20000000000 */
[----:B------:R-:W-:Y:S01]  /*7c60*/  IMAD.MOV.U32 R49, RZ, RZ, R90 ;  /* 0x000000ffff317224 */ /* 0x000fe200078e005a */
[----:B------:R-:W-:Y:S01]  /*7c70*/  DSETP.MAX.AND P3, P1, R90, R110, PT ;  /* 0x0000006e5a00722a */ /* 0x000fe2000396f000 */
[----:B------:R-:W-:Y:S01]  /*7c80*/  IMAD.MOV.U32 R62, RZ, RZ, R48 ;  /* 0x000000ffff3e7224 */ /* 0x000fe200078e0030 */
[----:B------:R-:W-:Y:S01]  /*7c90*/  DMUL R90, R74, R40 ;  /* 0x000000284a5a7228 */ /* 0x000fe20000000000 */
[----:B------:R-:W-:Y:S01]  /*7ca0*/  IMAD.MOV.U32 R48, RZ, RZ, R108 ;  /* 0x000000ffff307224 */ /* 0x000fe200078e006c */
[----:B------:R-:W-:Y:S01]  /*7cb0*/  @P0 LOP3.LUT R107, R86, 0x80000, RZ, 0xfc, !PT ;  /* 0x00080000566b0812 */ /* 0x000fe200078efcff */
[----:B------:R-:W-:Y:S01]  /*7cc0*/  IMAD.MOV.U32 R37, RZ, RZ, R109 ;  /* 0x000000ffff257224 */ /* 0x000fe200078e006d */
[----:B------:R-:W-:Y:S01]  /*7cd0*/  DSETP.MAX.AND P4, P0, R82, R88, PT ;  /* 0x000000585200722a */ /* 0x000fe2000388f000 */
[----:B------:R-:W-:Y:S01]  /*7ce0*/  IMAD.MOV.U32 R40, RZ, RZ, R83 ;  /* 0x000000ffff287224 */ /* 0x000fe200078e0053 */
[----:B------:R-:W-:Y:S01]  /*7cf0*/  SEL R62, R62, R48, P5 ;  /* 0x000000303e3e7207 */ /* 0x000fe20002800000 */
        /* <DEDUP_REMOVED lines=11> */
[----:B------:R-:W-:-:S02]  /*7db0*/  SEL R86, R49, R86, P3 ;  /* 0x0000005631567207 */ /* 0x000fc40001800000 */
[----:B------:R-:W-:Y:S02]  /*7dc0*/  SEL R82, R48, R50, P5 ;  /* 0x0000003230527207 */ /* 0x000fe40002800000 */
[----:B------:R-:W1:Y:S01]  /*7dd0*/  LDS.128 R48, [R52+0x5030] ;  /* 0x0050300034307984 */ /* 0x000e620000000c00 */
[----:B------:R-:W-:Y:S01]  /*7de0*/  FSEL R91, R59, R65, P3 ;  /* 0x000000413b5b7208 */ /* 0x000fe20001800000 */
[----:B------:R-:W-:Y:S01]  /*7df0*/  IMAD.MOV.U32 R59, RZ, RZ, R57 ;  /* 0x000000ffff3b7224 */ /* 0x000fe200078e0039 */
[----:B------:R-:W-:Y:S01]  /*7e00*/  @P1 LOP3.LUT R91, R65, 0x80000, RZ, 0xfc, !PT ;  /* 0x00080000415b1812 */ /* 0x000fe200078efcff */
[-C--:B0-----:R-:W-:Y:S01]  /*7e10*/  DMUL R110, R98, R44.reuse ;  /* 0x0000002c626e7228 */ /* 0x081fe20000000000 */
[----:B------:R-:W-:Y:S01]  /*7e20*/  IMAD.MOV.U32 R65, RZ, RZ, R61 ;  /* 0x000000ffff417224 */ /* 0x000fe200078e003d */
[----:B------:R-:W-:Y:S01]  /*7e30*/  FSEL R109, R40, R89, P4 ;  /* 0x00000059286d7208 */ /* 0x000fe20002000000 */
[-C--:B------:R-:W-:Y:S01]  /*7e40*/  DMUL R112, R74, R44.reuse ;  /* 0x0000002c4a707228 */ /* 0x080fe20000000000 */
[----:B------:R-:W-:Y:S01]  /*7e50*/  @P0 LOP3.LUT R109, R89, 0x80000, RZ, 0xfc, !PT ;  /* 0x00080000596d0812 */ /* 0x000fe200078efcff */
[-C--:B------:R-:W-:Y:S01]  /*7e60*/  DMUL R88, R100, R44.reuse ;  /* 0x0000002c64587228 */ /* 0x080fe20000000000 */
[----:B------:R-:W-:Y:S01]  /*7e70*/  FSEL R41, R69, R72, P5 ;  /* 0x0000004845297208 */ /* 0x000fe20002800000 */
[----:B------:R-:W-:Y:S01]  /*7e80*/  IMAD.MOV.U32 R40, RZ, RZ, R65 ;  /* 0x000000ffff287224 */ /* 0x000fe200078e0041 */
[----:B------:R-:W-:Y:S01]  /*7e90*/  @P2 LOP3.LUT R83, R37, 0x80000, RZ, 0xfc, !PT ;  /* 0x0008000025532812 */ /* 0x000fe200078efcff */
[----:B------:R-:W-:Y:S01]  /*7ea0*/  IMAD.MOV.U32 R37, RZ, RZ, R64 ;  /* 0x000000ffff257224 */ /* 0x000fe200078e0040 */
[----:B------:R-:W-:Y:S01]  /*7eb0*/  DSETP.MAX.AND P5, P4, R64, R110, PT ;  /* 0x0000006e4000722a */ /* 0x000fe20003caf000 */
[----:B------:R-:W-:Y:S01]  /*7ec0*/  IMAD.MOV.U32 R61, RZ, RZ, R111 ;  /* 0x000000ffff3d7224 */ /* 0x000fe200078e006f */
[----:B------:R-:W-:Y:S01]  /*7ed0*/  @P6 LOP3.LUT R41, R72, 0x80000, RZ, 0xfc, !PT ;  /* 0x0008000048296812 */ /* 0x000fe200078efcff */
[----:B------:R-:W-:Y:S01]  /*7ee0*/  IMAD.MOV.U32 R64, RZ, RZ, R110 ;  /* 0x000000ffff407224 */ /* 0x000fe200078e006e */
[----:B------:R-:W-:Y:S01]  /*7ef0*/  DMUL R110, R70, R44 ;  /* 0x0000002c466e7228 */ /* 0x000fe20000000000 */
[----:B------:R-:W-:Y:S01]  /*7f00*/  IMAD.MOV.U32 R65, RZ, RZ, R58 ;  /* 0x000000ffff417224 */ /* 0x000fe200078e003a */
[----:B------:R-:W-:Y:S01]  /*7f10*/  DSETP.MAX.AND P1, P2, R58, R88, PT ;  /* 0x000000583a00722a */ /* 0x000fe20003a2f000 */
[----:B------:R-:W-:Y:S01]  /*7f20*/  FSEL R69, R40, R61, P5 ;  /* 0x0000003d28457208 */ /* 0x000fe20002800000 */
[----:B------:R-:W-:Y:S01]  /*7f30*/  IMAD.MOV.U32 R58, RZ, RZ, R88 ;  /* 0x000000ffff3a7224 */ /* 0x000fe200078e0058 */
[----:B------:R-:W-:Y:S01]  /*7f40*/  SEL R88, R37, R64, P5 ;  /* 0x0000004025587207 */ /* 0x000fe20002800000 */
[----:B------:R-:W-:Y:S01]  /*7f50*/  IMAD.MOV.U32 R37, RZ, RZ, R55 ;  /* 0x000000ffff257224 */ /* 0x000fe200078e0037 */
[----:B------:R-:W-:Y:S01]  /*7f60*/  DSETP.MAX.AND P5, P6, R54, R112, PT ;  /* 0x000000703600722a */ /* 0x000fe20003eaf000 */
[----:B------:R-:W-:Y:S01]  /*7f70*/  MOV R57, R59 ;  /* 0x0000003b00397202 */ /* 0x000fe20000000f00 */
[----:B------:R-:W-:Y:S01]  /*7f80*/  DSETP.MAX.AND P3, P0, R92, R110, PT ;  /* 0x0000006e5c00722a */ /* 0x000fe2000386f000 */
[----:B------:R-:W-:Y:S01]  /*7f90*/  IMAD.MOV.U32 R40, RZ, RZ, R110 ;  /* 0x000000ffff287224 */ /* 0x000fe200078e006e */
[----:B------:R-:W-:Y:S01]  /*7fa0*/  MOV R55, R111 ;  /* 0x0000006f00377202 */ /* 0x000fe20000000f00 */
[----:B------:R-:W-:Y:S01]  /*7fb0*/  IMAD.MOV.U32 R45, RZ, RZ, R92 ;  /* 0x000000ffff2d7224 */ /* 0x000fe200078e005c */
[----:B------:R-:W0:Y:S01]  /*7fc0*/  LDS.64 R110, [R24+0xe00] ;  /* 0x000e0000186e7984 */ /* 0x000e220000000a00 */
[----:B------:R-:W-:Y:S01]  /*7fd0*/  IMAD.MOV.U32 R64, RZ, RZ, R54 ;  /* 0x000000ffff407224 */ /* 0x000fe200078e0036 */
[----:B------:R-:W-:Y:S01]  /*7fe0*/  @P4 LOP3.LUT R69, R61, 0x80000, RZ, 0xfc, !PT ;  /* 0x000800003d454812 */ /* 0x000fe200078efcff */
[----:B------:R-:W-:Y:S01]  /*7ff0*/  IMAD.MOV.U32 R59, RZ, RZ, R89 ;  /* 0x000000ffff3b7224 */ /* 0x000fe200078e0059 */
[----:B------:R-:W-:Y:S01]  /*8000*/  SEL R58, R65, R58, P1 ;  /* 0x0000003a413a7207 */ /* 0x000fe20000800000 */
[----:B------:R-:W-:Y:S01]  /*8010*/  IMAD.MOV.U32 R44, RZ, RZ, R93 ;  /* 0x000000ffff2c7224 */ /* 0x000fe200078e005d */
[----:B------:R-:W-:Y:S01]  /*8020*/  SEL R90, R45, R40, P3 ;  /* 0x000000282d5a7207 */ /* 0x000fe20001800000 */
[----:B------:R-:W-:Y:S01]  /*8030*/  IMAD.MOV.U32 R54, RZ, RZ, R112 ;  /* 0x000000ffff367224 */ /* 0x000fe200078e0070 */
[----:B------:R-:W-:Y:S01]  /*8040*/  FSEL R45, R57, R59, P1 ;  /* 0x0000003b392d7208 */ /* 0x000fe20000800000 */
[-C--:B-1----:R-:W-:Y:S01]  /*8050*/  DMUL R98, R98, R48.reuse ;  /* 0x0000003062627228 */ /* 0x082fe20000000000 */
[----:B------:R-:W-:Y:S01]  /*8060*/  IMAD.MOV.U32 R72, RZ, RZ, R113 ;  /* 0x000000ffff487224 */ /* 0x000fe200078e0071 */
[-C--:B------:R-:W-:Y:S01]  /*8070*/  DMUL R100, R100, R48.reuse ;  /* 0x0000003064647228 */ /* 0x080fe20000000000 */
[----:B------:R-:W-:Y:S01]  /*8080*/  IMAD.MOV.U32 R61, RZ, RZ, R67 ;  /* 0x000000ffff3d7224 */ /* 0x000fe200078e0043 */
[-C--:B------:R-:W-:Y:S01]  /*8090*/  DMUL R70, R70, R48.reuse ;  /* 0x0000003046467228 */ /* 0x080fe20000000000 */
[----:B------:R-:W-:Y:S01]  /*80a0*/  SEL R54, R64, R54, P5 ;  /* 0x0000003640367207 */ /* 0x000fe20002800000 */
[----:B------:R-:W-:Y:S01]  /*80b0*/  DMUL R74, R74, R48 ;  /* 0x000000304a4a7228 */ /* 0x000fe20000000000 */
        /* <DEDUP_REMOVED lines=13> */
[----:B------:R-:W-:Y:S01]  /*8190*/  @P6 LOP3.LUT R65, R72, 0x80000, RZ, 0xfc, !PT ;  /* 0x0008000048416812 */ /* 0x000fe200078efcff */
        /* <DEDUP_REMOVED lines=9> */
[----:B------:R-:W-:Y:S01]  /*8230*/  MOV R57, R102 ;  /* 0x0000006600397202 */ /* 0x000fe20000000f00 */
[----:B------:R-:W-:Y:S01]  /*8240*/  IMAD.MOV.U32 R64, RZ, RZ, R74 ;  /* 0x000000ffff407224 */ /* 0x000fe200078e004a */
[----:B------:R-:W-:Y:S01]  /*8250*/  SEL R44, R53, R40, P4 ;  /* 0x00000028352c7207 */ /* 0x000fe20002000000 */
[----:B------:R-:W-:Y:S01]  /*8260*/  IMAD.MOV.U32 R59, RZ, RZ, R101 ;  /* 0x000000ffff3b7224 */ /* 0x000fe200078e0065 */
[C---:B0-----:R-:W-:Y:S01]  /*8270*/  DMUL R98, R110.reuse, R30 ;  /* 0x0000001e6e627228 */ /* 0x041fe20000000000 */
[----:B------:R-:W-:Y:S01]  /*8280*/  IMAD.MOV.U32 R55, RZ, RZ, R67 ;  /* 0x000000ffff377224 */ /* 0x000fe200078e0043 */
[----:B------:R-:W-:Y:S01]  /*8290*/  SEL R40, R57, R64, P5 ;  /* 0x0000004039287207 */ /* 0x000fe20002800000 */
[----:B------:R-:W-:Y:S01]  /*82a0*/  IMAD.MOV.U32 R67, RZ, RZ, R103 ;  /* 0x000000ffff437224 */ /* 0x000fe200078e0067 */
[----:B------:R-:W-:Y:S01]  /*82b0*/  FSEL R57, R60, R59, P2 ;  /* 0x0000003b3c397208 */ /* 0x000fe20001000000 */
[C---:B------:R-:W-:Y:S01]  /*82c0*/  DMUL R102, R110.reuse, R34 ;  /* 0x000000226e667228 */ /* 0x040fe20000000000 */
[----:B------:R-:W0:Y:S01]  /*82d0*/  LDS.64 R60, [R24+0xe80] ;  /* 0x000e8000183c7984 */ /* 0x000e220000000a00 */
[----:B------:R-:W-:Y:S01]  /*82e0*/  @P1 LOP3.LUT R57, R59, 0x80000, RZ, 0xfc, !PT ;  /* 0x000800003b391812 */ /* 0x000fe200078efcff */
[----:B------:R-:W-:Y:S01]  /*82f0*/  DMUL R100, R110, R38 ;  /* 0x000000266e647228 */ /* 0x000fe20000000000 */
[----:B------:R-:W-:Y:S01]  /*8300*/  FSEL R67, R67, R75, P5 ;  /* 0x0000004b43437208 */ /* 0x000fe20002800000 */
[----:B------:R-:W-:Y:S01]  /*8310*/  IMAD.MOV.U32 R66, RZ, RZ, R98 ;  /* 0x000000ffff427224 */ /* 0x000fe200078e0062 */
[----:B------:R-:W-:Y:S01]  /*8320*/  DSETP.MAX.AND P1, P5, R104, R98, PT ;  /* 0x000000626800722a */ /* 0x000fe20003d2f000 */
[----:B------:R-:W-:Y:S01]  /*8330*/  IMAD.MOV.U32 R53, RZ, RZ, R99 ;  /* 0x000000ffff357224 */ /* 0x000fe200078e0063 */
[----:B------:R-:W-:Y:S01]  /*8340*/  @P3 LOP3.LUT R49, R37, 0x80000, RZ, 0xfc, !PT ;  /* 0x0008000025313812 */ /* 0x000fe200078efcff */
[----:B------:R-:W-:Y:S01]  /*8350*/  DMUL R98, R110, R42 ;  /* 0x0000002a6e627228 */ /* 0x000fe20000000000 */
[----:B------:R-:W-:Y:S01]  /*8360*/  FSEL R55, R55, R71, P4 ;  /* 0x0000004737377208 */ /* 0x000fe20002000000 */
[----:B------:R-:W-:Y:S01]  /*8370*/  IMAD.MOV.U32 R37, RZ, RZ, R63 ;  /* 0x000000ffff257224 */ /* 0x000fe200078e003f */
[----:B------:R-:W-:Y:S01]  /*8380*/  @P0 LOP3.LUT R55, R71, 0x80000, RZ, 0xfc, !PT ;  /* 0x0008000047370812 */ /* 0x000fe200078efcff */
        /* <DEDUP_REMOVED lines=30> */
[----:B------:R-:W-:Y:S01]  /*8570*/  FSEL R81, R92, R75, P4 ;  /* 0x0000004b5c517208 */ /* 0x000fe20002000000 */
[----:B------:R-:W-:Y:S01]  /*8580*/  IMAD.MOV.U32 R63, RZ, RZ, R49 ;  /* 0x000000ffff3f7224 */ /* 0x000fe200078e0031 */
[----:B------:R-:W-:Y:S01]  /*8590*/  @P3 LOP3.LUT R81, R75, 0x80000, RZ, 0xfc, !PT ;  /* 0x000800004b513812 */ /* 0x000fe200078efcff */
[----:B------:R-:W-:Y:S01]  /*85a0*/  DSETP.MAX.AND P0, P4, R48, R110, PT ;  /* 0x0000006e3000722a */ /* 0x000fe20003c0f000 */
[----:B------:R-:W1:Y:S01]  /*85b0*/  LDS.64 R74, [R24+0xf00] ;  /* 0x000f0000184a7984 */ /* 0x000e620000000a00 */
[C---:B0-----:R-:W-:Y:S01]  /*85c0*/  DMUL R102, R60.reuse, R30 ;  /* 0x0000001e3c667228 */ /* 0x041fe20000000000 */
[----:B------:R-:W-:Y:S01]  /*85d0*/  IMAD.MOV.U32 R64, RZ, RZ, R88 ;  /* 0x000000ffff407224 */ /* 0x000fe200078e0058 */
[----:B------:R-:W-:Y:S01]  /*85e0*/  MOV R53, R89 ;  /* 0x0000005900357202 */ /* 0x000fe20000000f00 */
[----:B------:R-:W-:Y:S01]  /*85f0*/  IMAD.MOV.U32 R49, RZ, RZ, R98 ;  /* 0x000000ffff317224 */ /* 0x000fe200078e0062 */
[----:B------:R-:W-:Y:S01]  /*8600*/  DMUL R100, R60, R38 ;  /* 0x000000263c647228 */ /* 0x000fe20000000000 */
[----:B------:R-:W-:Y:S01]  /*8610*/  IMAD.MOV.U32 R59, RZ, RZ, R48 ;  /* 0x000000ffff3b7224 */ /* 0x000fe200078e0030 */
[----:B------:R-:W-:Y:S01]  /*8620*/  SEL R48, R87, R62, P2 ;  /* 0x0000003e57307207 */ /* 0x000fe20001000000 */
[----:B------:R-:W-:Y:S01]  /*8630*/  IMAD.MOV.U32 R72, RZ, RZ, R110 ;  /* 0x000000ffff487224 */ /* 0x000fe200078e006e */
[----:B------:R-:W-:Y:S01]  /*8640*/  SEL R64, R64, R49, P6 ;  /* 0x0000003140407207 */ /* 0x000fe20003000000 */
[----:B------:R-:W-:Y:S01]  /*8650*/  IMAD.MOV.U32 R87, RZ, RZ, R91 ;  /* 0x000000ffff577224 */ /* 0x000fe200078e005b */
[----:B------:R-:W-:Y:S01]  /*8660*/  FSEL R49, R66, R83, P2 ;  /* 0x0000005342317208 */ /* 0x000fe20001000000 */
[----:B------:R-:W-:Y:S01]  /*8670*/  DSETP.MAX.AND P2, P3, R78, R102, PT ;  /* 0x000000664e00722a */ /* 0x000fe20003b4f000 */
[----:B------:R-:W-:Y:S01]  /*8680*/  FSEL R53, R53, R99, P6 ;  /* 0x0000006335357208 */ /* 0x000fe20003000000 */
[----:B------:R-:W-:Y:S01]  /*8690*/  IMAD.MOV.U32 R66, RZ, RZ, R84 ;  /* 0x000000ffff427224 */ /* 0x000fe200078e0054 */
[----:B------:R-:W-:Y:S01]  /*86a0*/  @P5 LOP3.LUT R53, R99, 0x80000, RZ, 0xfc, !PT ;  /* 0x0008000063355812 */ /* 0x000fe200078efcff */
[C---:B------:R-:W-:Y:S01]  /*86b0*/  DMUL R98, R60.reuse, R34 ;  /* 0x000000223c627228 */ /* 0x040fe20000000000 */
[----:B------:R-:W-:Y:S01]  /*86c0*/  SEL R62, R59, R72, P0 ;  /* 0x000000483b3e7207 */ /* 0x000fe20000000000 */
[----:B------:R-:W-:Y:S01]  /*86d0*/  IMAD.MOV.U32 R72, RZ, RZ, R102 ;  /* 0x000000ffff487224 */ /* 0x000fe200078e0066 */
[----:B------:R-:W-:Y:S01]  /*86e0*/  FSEL R63, R63, R111, P0 ;  /* 0x0000006f3f3f7208 */ /* 0x000fe20000000000 */
[----:B------:R-:W-:Y:S01]  /*86f0*/  IMAD.MOV.U32 R59, RZ, RZ, R103 ;  /* 0x000000ffff3b7224 */ /* 0x000fe200078e0067 */
[----:B------:R-:W-:Y:S01]  /*8700*/  DMUL R102, R60, R42 ;  /* 0x0000002a3c667228 */ /* 0x000fe20000000000 */
[----:B------:R-:W-:Y:S01]  /*8710*/  @P1 LOP3.LUT R49, R83, 0x80000, RZ, 0xfc, !PT ;  /* 0x0008000053311812 */ /* 0x000fe200078efcff */
[----:B------:R-:W-:Y:S01]  /*8720*/  IMAD.MOV.U32 R83, RZ, RZ, R78 ;  /* 0x000000ffff537224 */ /* 0x000fe200078e004e */
[----:B------:R-:W-:Y:S01]  /*8730*/  @P4 LOP3.LUT R63, R111, 0x80000, RZ, 0xfc, !PT ;  /* 0x000800006f3f4812 */ /* 0x000fe200078efcff */
[----:B------:R-:W-:Y:S01]  /*8740*/  DSETP.MAX.AND P4, P0, R84, R98, PT ;  /* 0x000000625400722a */ /* 0x000fe2000388f000 */
[----:B------:R-:W-:Y:S01]  /*8750*/  MOV R88, R79 ;  /* 0x0000004f00587202 */ /* 0x000fe20000000f00 */
[----:B------:R-:W-:Y:S01]  /*8760*/  IMAD.MOV.U32 R89, RZ, RZ, R98 ;  /* 0x000000ffff597224 */ /* 0x000fe200078e0062 */
        /* <DEDUP_REMOVED lines=8> */
[----:B------:R-:W-:Y:S01]  /*87f0*/  DSETP.MAX.AND P2, P3, R86, R102, PT ;  /* 0x000000665600722a */ /* 0x000fe20003b4f000 */
[----:B------:R-:W-:Y:S01]  /*8800*/  IMAD.MOV.U32 R69, RZ, RZ, R85 ;  /* 0x000000ffff457224 */ /* 0x000fe200078e0055 */
[----:B------:R-:W-:Y:S01]  /*8810*/  SEL R86, R66, R89, P4 ;  /* 0x0000005942567207 */ /* 0x000fe20002000000 */
[----:B------:R-:W-:Y:S01]  /*8820*/  IMAD.MOV.U32 R85, RZ, RZ, R101 ;  /* 0x000000ffff557224 */ /* 0x000fe200078e0065 */
[----:B------:R-:W-:Y:S01]  /*8830*/  SEL R66, R99, R92, P5 ;  /* 0x0000005c63427207 */ /* 0x000fe20002800000 */
[C---:B------:R-:W-:Y:S01]  /*8840*/  DMUL R100, R60.reuse, R46 ;  /* 0x0000002e3c647228 */ /* 0x040fe20000000000 */
[----:B------:R-:W-:Y:S01]  /*8850*/  MOV R59, R45 ;  /* 0x0000002d003b7202 */ /* 0x000fe20000000f00 */
[----:B------:R-:W-:Y:S01]  /*8860*/  DMUL R98, R60, R50 ;  /* 0x000000323c627228 */ /* 0x000fe20000000000 */
[----:B------:R-:W-:Y:S01]  /*8870*/  MOV R84, R77 ;  /* 0x0000004d00547202 */ /* 0x000fe20000000f00 */
[----:B------:R-:W-:Y:S01]  /*8880*/  IMAD.MOV.U32 R88, RZ, RZ, R87 ;  /* 0x000000ffff587224 */ /* 0x000fe200078e0057 */
[----:B------:R-:W-:Y:S01]  /*8890*/  FSEL R77, R69, R78, P4 ;  /* 0x0000004e454d7208 */ /* 0x000fe20002000000 */
[----:B------:R-:W-:Y:S01]  /*88a0*/  IMAD.MOV.U32 R60, RZ, RZ, R59 ;  /* 0x000000ffff3c7224 */ /* 0x000fe200078e003b */
[----:B------:R-:W-:Y:S01]  /*88b0*/  FSEL R61, R84, R85, P5 ;  /* 0x00000055543d7208 */ /* 0x000fe20002800000 */
[----:B------:R-:W-:Y:S01]  /*88c0*/  DSETP.MAX.AND P4, P5, R58, R100, PT ;  /* 0x000000643a00722a */ /* 0x000fe20003d8f000 */
[----:B------:R-:W-:Y:S01]  /*88d0*/  @P0 LOP3.LUT R77, R78, 0x80000, RZ, 0xfc, !PT ;  /* 0x000800004e4d0812 */ /* 0x000fe200078efcff */
[----:B------:R-:W-:Y:S01]  /*88e0*/  IMAD.MOV.U32 R59, RZ, RZ, R56 ;  /* 0x000000ffff3b7224 */ /* 0x000fe200078e0038 */
[----:B------:R-:W-:Y:S01]  /*88f0*/  @P1 LOP3.LUT R61, R85, 0x80000, RZ, 0xfc, !PT ;  /* 0x00080000553d1812 */ /* 0x000fe200078efcff */
[----:B------:R-:W-:Y:S01]  /*8900*/  DSETP.MAX.AND P0, P1, R56, R98, PT ;  /* 0x000000623800722a */ /* 0x000fe2000390f000 */
[----:B------:R-:W-:Y:S01]  /*8910*/  IMAD.MOV.U32 R78, RZ, RZ, R99 ;  /* 0x000000ffff4e7224 */ /* 0x000fe200078e0063 */
[C---:B-1----:R-:W-:Y:S01]  /*8920*/  DMUL R84, R74.reuse, R30 ;  /* 0x0000001e4a547228 */ /* 0x042fe20000000000 */
[----:B------:R-:W-:Y:S01]  /*8930*/  IMAD.MOV.U32 R56, RZ, RZ, R98 ;  /* 0x000000ffff387224 */ /* 0x000fe200078e0062 */
[----:B------:R-:W-:Y:S01]  /*8940*/  DMUL R104, R74, R46 ;  /* 0x0000002e4a687228 */ /* 0x000fe20000000000 */
[----:B------:R-:W0:Y:S01]  /*8950*/  LDS.64 R98, [R24+0xf80] ;  /* 0x000f800018627984 */ /* 0x000e220000000a00 */
[----:B------:R-:W-:-:S02]  /*8960*/  IMAD.MOV.U32 R76, RZ, RZ, R102 ;  /* 0x000000ffff4c7224 */ /* 0x000fc400078e0066 */
[----:B------:R-:W-:Y:S01]  /*8970*/  IMAD.MOV.U32 R83, RZ, RZ, R103 ;  /* 0x000000ffff537224 */ /* 0x000fe200078e0067 */
[----:B------:R-:W-:Y:S01]  /*8980*/  SEL R56, R59, R56, P0 ;  /* 0x000000383b387207 */ /* 0x000fe20000000000 */
[----:B------:R-:W-:Y:S01]  /*8990*/  IMAD.MOV.U32 R92, RZ, RZ, R100 ;  /* 0x000000ffff5c7224 */ /* 0x000fe200078e0064 */
[----:B------:R-:W-:Y:S01]  /*89a0*/  SEL R76, R91, R76, P2 ;  /* 0x0000004c5b4c7207 */ /* 0x000fe20001000000 */
[----:B------:R-:W-:Y:S01]  /*89b0*/  IMAD.MOV.U32 R87, RZ, RZ, R101 ;  /* 0x000000ffff577224 */ /* 0x000fe200078e0065 */
[----:B------:R-:W-:Y:S01]  /*89c0*/  FSEL R59, R88, R83, P2 ;  /* 0x00000053583b7208 */ /* 0x000fe20001000000 */
[----:B------:R-:W-:Y:S01]  /*89d0*/  IMAD.MOV.U32 R45, RZ, RZ, R58 ;  /* 0x000000ffff2d7224 */ /* 0x000fe200078e003a */
[C---:B------:R-:W-:Y:S01]  /*89e0*/  DMUL R102, R74.reuse, R34 ;  /* 0x000000224a667228 */ /* 0x040fe20000000000 */
[----:B------:R-:W-:Y:S01]  /*89f0*/  IMAD.MOV.U32 R69, RZ, RZ, R57 ;  /* 0x000000ffff457224 */ /* 0x000fe200078e0039 */
[----:B------:R-:W-:Y:S01]  /*8a00*/  FSEL R57, R60, R87, P4 ;  /* 0x000000573c397208 */ /* 0x000fe20002000000 */
[----:B------:R-:W-:Y:S01]  /*8a10*/  DMUL R100, R74, R38 ;  /* 0x000000264a647228 */ /* 0x000fe20000000000 */
[----:B------:R-:W-:Y:S01]  /*8a20*/  SEL R58, R45, R92, P4 ;  /* 0x0000005c2d3a7207 */ /* 0x000fe20002000000 */
        /* <DEDUP_REMOVED lines=10> */
[----:B------:R-:W-:Y:S01]  /*8ad0*/  IMAD.MOV.U32 R89, RZ, RZ, R97 ;  /* 0x000000ffff597224 */ /* 0x000fe200078e0061 */
[----:B------:R-:W-:Y:S01]  /*8ae0*/  SEL R94, R45, R94, P4 ;  /* 0x0000005e2d5e7207 */ /* 0x000fe20002000000 */
[----:B------:R-:W-:Y:S01]  /*8af0*/  DMUL R96, R74, R42 ;  /* 0x0000002a4a607228 */ /* 0x000fe20000000000 */
[----:B------:R-:W-:Y:S01]  /*8b00*/  MOV R91, R103 ;  /* 0x00000067005b7202 */ /* 0x000fe20000000f00 */
[----:B------:R-:W-:Y:S01]  /*8b10*/  IMAD.MOV.U32 R60, RZ, RZ, R106 ;  /* 0x000000ffff3c7224 */ /* 0x000fe200078e006a */
[----:B------:R-:W-:Y:S01]  /*8b20*/  @P2 LOP3.LUT R87, R83, 0x80000, RZ, 0xfc, !PT ;  /* 0x0008000053572812 */ /* 0x000fe200078efcff */
[----:B------:R-:W-:Y:S01]  /*8b30*/  DSETP.MAX.AND P2, P4, R106, R100, PT ;  /* 0x000000646a00722a */ /* 0x000fe20003c4f000 */
[----:B------:R-:W-:Y:S01]  /*8b40*/  IMAD.MOV.U32 R85, RZ, RZ, R107 ;  /* 0x000000ffff557224 */ /* 0x000fe200078e006b */
[----:B------:R-:W-:Y:S01]  /*8b50*/  FSEL R89, R89, R91, P5 ;  /* 0x0000005b59597208 */ /* 0x000fe20002800000 */
[----:B------:R-:W-:Y:S01]  /*8b60*/  IMAD.MOV.U32 R45, RZ, RZ, R102 ;  /* 0x000000ffff2d7224 */ /* 0x000fe200078e0066 */
[----:B------:R-:W-:Y:S01]  /*8b70*/  DMUL R102, R74, R50 ;  /* 0x000000324a667228 */ /* 0x000fe20000000000 */
        /* <DEDUP_REMOVED lines=12> */
[----:B------:R-:W-:Y:S01]  /*8c40*/  MOV R95, R105 ;  /* 0x00000069005f7202 */ /* 0x000fe20000000f00 */
[----:B------:R-:W-:Y:S01]  /*8c50*/  DSETP.MAX.AND P6, P4, R90, R104, PT ;  /* 0x000000685a00722a */ /* 0x000fe20003ccf000 */
[----:B------:R-:W-:Y:S01]  /*8c60*/  IMAD.MOV.U32 R83, RZ, RZ, R97 ;  /* 0x000000ffff537224 */ /* 0x000fe200078e0061 */
[C---:B0-----:R-:W-:Y:S01]  /*8c70*/  DMUL R104, R98.reuse, R30 ;  /* 0x0000001e62687228 */ /* 0x041fe20000000000 */
[----:B------:R-:W-:Y:S01]  /*8c80*/  IMAD.MOV.U32 R92, RZ, RZ, R109 ;  /* 0x000000ffff5c7224 */ /* 0x000fe200078e006d */
[----:B------:R-:W-:Y:S01]  /*8c90*/  SEL R74, R45, R84, P2 ;  /* 0x000000542d4a7207 */ /* 0x000fe20001000000 */
[----:B------:R-:W-:Y:S01]  /*8ca0*/  IMAD.MOV.U32 R93, RZ, RZ, R90 ;  /* 0x000000ffff5d7224 */ /* 0x000fe200078e005a */
[C---:B------:R-:W-:Y:S01]  /*8cb0*/  DMUL R106, R98.reuse, R34 ;  /* 0x00000022626a7228 */ /* 0x040fe20000000000 */
[----:B------:R-:W-:Y:S01]  /*8cc0*/  IMAD.MOV.U32 R96, RZ, RZ, R91 ;  /* 0x000000ffff607224 */ /* 0x000fe200078e005b */
[----:B------:R-:W-:Y:S01]  /*8cd0*/  FSEL R75, R92, R83, P2 ;  /* 0x000000535c4b7208 */ /* 0x000fe20001000000 */
[----:B------:R-:W-:Y:S01]  /*8ce0*/  IMAD.MOV.U32 R45, RZ, RZ, R55 ;  /* 0x000000ffff2d7224 */ /* 0x000fe200078e0037 */
[----:B------:R-:W-:Y:S01]  /*8cf0*/  SEL R92, R93, R100, P6 ;  /* 0x000000645d5c7207 */ /* 0x000fe20003000000 */
[----:B------:R-:W-:Y:S01]  /*8d00*/  IMAD.MOV.U32 R30, RZ, RZ, R44 ;  /* 0x000000ffff1e7224 */ /* 0x000fe200078e002c */
[----:B------:R-:W-:Y:S01]  /*8d10*/  FSEL R91, R69, R78, P0 ;  /* 0x0000004e455b7208 */ /* 0x000fe20000000000 */
[----:B------:R-:W-:Y:S01]  /*8d20*/  DMUL R108, R98, R38 ;  /* 0x00000026626c7228 */ /* 0x000fe20000000000 */
[----:B------:R-:W-:Y:S01]  /*8d30*/  FSEL R93, R96, R95, P6 ;  /* 0x0000005f605d7208 */ /* 0x000fe20003000000 */
[----:B------:R-:W-:Y:S01]  /*8d40*/  DSETP.MAX.AND P3, P2, R44, R102, PT ;  /* 0x000000662c00722a */ /* 0x000fe20003a6f000 */
[----:B------:R-:W-:Y:S01]  /*8d50*/  MOV R55, R29 ;  /* 0x0000001d00377202 */ /* 0x000fe20000000f00 */
[----:B------:R-:W-:Y:S01]  /*8d60*/  DSETP.MAX.AND P0, P6, R28, R104, PT ;  /* 0x000000681c00722a */ /* 0x000fe20003e0f000 */
[----:B------:R-:W-:Y:S01]  /*8d70*/  @P1 LOP3.LUT R91, R78, 0x80000, RZ, 0xfc, !PT ;  /* 0x000800004e5b1812 */ /* 0x000fe200078efcff */
[----:B------:R-:W-:Y:S01]  /*8d80*/  IMAD.MOV.U32 R29, RZ, RZ, R102 ;  /* 0x000000ffff1d7224 */ /* 0x000fe200078e0066 */
[----:B------:R-:W-:Y:S01]  /*8d90*/  LDS.64 R96, [R24+0x1000] ;  /* 0x0010000018607984 */ /* 0x000fe20000000a00 */
[----:B------:R-:W-:Y:S01]  /*8da0*/  IMAD.MOV.U32 R44, RZ, RZ, R28 ;  /* 0x000000ffff2c7224 */ /* 0x000fe200078e001c */
[C---:B------:R-:W-:Y:S01]  /*8db0*/  DMUL R34, R98.reuse, R46 ;  /* 0x0000002e62227228 */ /* 0x040fe20000000000 */
[----:B------:R-:W-:Y:S01]  /*8dc0*/  IMAD.MOV.U32 R84, RZ, RZ, R45 ;  /* 0x000000ffff547224 */ /* 0x000fe200078e002d */
[----:B------:R-:W-:Y:S01]  /*8dd0*/  SEL R78, R30, R29, P3 ;  /* 0x0000001d1e4e7207 */ /* 0x000fe20001800000 */
[----:B------:R-:W-:Y:S01]  /*8de0*/  IMAD.MOV.U32 R47, RZ, RZ, R104 ;  /* 0x000000ffff2f7224 */ /* 0x000fe200078e0068 */
[----:B------:R-:W0:Y:S01]  /*8df0*/  LDS.128 R28, [R52+0x40] ;  /* 0x00004000341c7984 */ /* 0x000e220000000c00 */
[----:B------:R-:W-:Y:S01]  /*8e00*/  IMAD.MOV.U32 R69, RZ, RZ, R73 ;  /* 0x000000ffff457224 */ /* 0x000fe200078e0049 */
[C---:B------:R-:W-:Y:S01]  /*8e10*/  DMUL R100, R98.reuse, R42 ;  /* 0x0000002a62647228 */ /* 0x040fe20000000000 */
[----:B------:R-:W-:Y:S01]  /*8e20*/  IMAD.MOV.U32 R45, RZ, RZ, R103 ;  /* 0x000000ffff2d7224 */ /* 0x000fe200078e0067 */
[----:B------:R-:W-:Y:S01]  /*8e30*/  DMUL R102, R98, R50 ;  /* 0x0000003262667228 */ /* 0x000fe20000000000 */
[----:B------:R-:W-:Y:S01]  /*8e40*/  @P5 LOP3.LUT R75, R83, 0x80000, RZ, 0xfc, !PT ;  /* 0x00080000534b5812 */ /* 0x000fe200078efcff */
[----:B------:R-:W1:Y:S01]  /*8e50*/  LDS.64 R98, [R24+0x1080] ;  /* 0x0010800018627984 */ /* 0x000e620000000a00 */
[----:B------:R-:W-:Y:S01]  /*8e60*/  @P4 LOP3.LUT R93, R95, 0x80000, RZ, 0xfc, !PT ;  /* 0x000800005f5d4812 */ /* 0x000fe200078efcff */
[----:B------:R-:W-:Y:S01]  /*8e70*/  IMAD.MOV.U32 R43, RZ, RZ, R33 ;  /* 0x000000ffff2b7224 */ /* 0x000fe200078e0021 */
[----:B------:R-:W-:Y:S01]  /*8e80*/  FSEL R39, R55, R105, P0 ;  /* 0x0000006937277208 */ /* 0x000fe20000000000 */
[----:B------:R-:W-:Y:S01]  /*8e90*/  DSETP.MAX.AND P4, P1, R32, R106, PT ;  /* 0x0000006a2000722a */ /* 0x000fe2000398f000 */
[----:B------:R-:W-:Y:S01]  /*8ea0*/  SEL R38, R44, R47, P0 ;  /* 0x0000002f2c267207 */ /* 0x000fe20000000000 */
[----:B------:R-:W-:Y:S01]  /*8eb0*/  DSETP.MAX.AND P0, P5, R68, R108, PT ;  /* 0x0000006c4400722a */ /* 0x000fe20003d0f000 */
[----:B------:R-:W-:Y:S01]  /*8ec0*/  IMAD.MOV.U32 R42, RZ, RZ, R32 ;  /* 0x000000ffff2a7224 */ /* 0x000fe200078e0020 */
[----:B------:R-:W-:Y:S01]  /*8ed0*/  MOV R47, R69 ;  /* 0x00000045002f7202 */ /* 0x000fe20000000f00 */
[----:B------:R-:W-:Y:S01]  /*8ee0*/  IMAD.MOV.U32 R44, RZ, RZ, R68 ;  /* 0x000000ffff2c7224 */ /* 0x000fe200078e0044 */
[----:B------:R-:W-:Y:S01]  /*8ef0*/  FSEL R43, R43, R107, P4 ;  /* 0x0000006b2b2b7208 */ /* 0x000fe20002000000 */
        /* <DEDUP_REMOVED lines=10> */
[----:B------:R-:W-:Y:S01]  /*8fa0*/  IMAD.MOV.U32 R32, RZ, RZ, R83 ;  /* 0x000000ffff207224 */ /* 0x000fe200078e0053 */
[----:B------:R-:W-:Y:S01]  /*8fb0*/  DSETP.MAX.AND P0, P4, R82, R100, PT ;  /* 0x000000645200722a */ /* 0x000fe20003c0f000 */
[----:B------:R-:W-:Y:S01]  /*8fc0*/  IMAD.MOV.U32 R73, RZ, RZ, R101 ;  /* 0x000000ffff497224 */ /* 0x000fe200078e0065 */
[----:B------:R-:W3:Y:S01]  /*8fd0*/  LDS.64 R82, [R24+0x1180] ;  /* 0x0011800018527984 */ /* 0x000ee20000000a00 */
[----:B------:R-:W-:Y:S01]  /*8fe0*/  @P1 LOP3.LUT R43, R107, 0x80000, RZ, 0xfc, !PT ;  /* 0x000800006b2b1812 */ /* 0x000fe200078efcff */
[----:B------:R-:W-:Y:S01]  /*8ff0*/  IMAD.MOV.U32 R41, RZ, RZ, R67 ;  /* 0x000000ffff297224 */ /* 0x000fe200078e0043 */
[----:B------:R-:W-:Y:S01]  /*9000*/  @P5 LOP3.LUT R47, R109, 0x80000, RZ, 0xfc, !PT ;  /* 0x000800006d2f5812 */ /* 0x000fe200078efcff */
[----:B------:R-:W-:Y:S01]  /*9010*/  IMAD.MOV.U32 R33, RZ, RZ, R54 ;  /* 0x000000ffff217224 */ /* 0x000fe200078e0036 */
[----:B------:R-:W-:Y:S01]  /*9020*/  DSETP.MAX.AND P5, P1, R54, R34, PT ;  /* 0x000000223600722a */ /* 0x000fe200039af000 */
[----:B------:R-:W-:Y:S01]  /*9030*/  SEL R50, R51, R50, P0 ;  /* 0x0000003233327207 */ /* 0x000fe20000000000 */
[----:B------:R-:W-:Y:S01]  /*9040*/  IMAD.MOV.U32 R54, RZ, RZ, R34 ;  /* 0x000000ffff367224 */ /* 0x000fe200078e0022 */
[----:B------:R-:W-:Y:S01]  /*9050*/  @P6 LOP3.LUT R39, R105, 0x80000, RZ, 0xfc, !PT ;  /* 0x0008000069276812 */ /* 0x000fe200078efcff */
[----:B------:R-:W-:Y:S01]  /*9060*/  IMAD.MOV.U32 R65, RZ, RZ, R41 ;  /* 0x000000ffff417224 */ /* 0x000fe200078e0029 */
[----:B------:R-:W-:Y:S01]  /*9070*/  FSEL R51, R32, R73, P0 ;  /* 0x0000004920337208 */ /* 0x000fe20000000000 */
[----:B------:R-:W-:Y:S01]  /*9080*/  DSETP.MAX.AND P6, P0, R40, R102, PT ;  /* 0x000000662800722a */ /* 0x000fe200038cf000 */
[----:B------:R-:W-:Y:S01]  /*9090*/  SEL R54, R33, R54, P5 ;  /* 0x0000003621367207 */ /* 0x000fe20002800000 */
[----:B------:R-:W-:Y:S01]  /*90a0*/  IMAD.MOV.U32 R41, RZ, RZ, R35 ;  /* 0x000000ffff297224 */ /* 0x000fe200078e0023 */
[----:B0-----:R-:W-:Y:S01]  /*90b0*/  DMUL R106, R28, R96 ;  /* 0x000000601c6a7228 */ /* 0x001fe20000000000 */
[----:B------:R-:W0:Y:S01]  /*90c0*/  LDS.128 R32, [R52+0x1040] ;  /* 0x0010400034207984 */ /* 0x000e220000000c00 */
[----:B------:R-:W-:Y:S01]  /*90d0*/  IMAD.MOV.U32 R46, RZ, RZ, R55 ;  /* 0x000000ffff2e7224 */ /* 0x000fe200078e0037 */
[----:B------:R-:W-:Y:S01]  /*90e0*/  FSEL R101, R84, R45, P3 ;  /* 0x0000002d54657208 */ /* 0x000fe20001800000 */
[----:B------:R-:W-:Y:S01]  /*90f0*/  IMAD.MOV.U32 R67, RZ, RZ, R40 ;  /* 0x000000ffff437224 */ /* 0x000fe200078e0028 */
[----:B------:R-:W-:Y:S01]  /*9100*/  MOV R104, R36 ;  /* 0x0000002400687202 */ /* 0x000fe20000000f00 */
[----:B------:R-:W-:Y:S01]  /*9110*/  IMAD.MOV.U32 R40, RZ, RZ, R102 ;  /* 0x000000ffff287224 */ /* 0x000fe200078e0066 */
[----:B------:R-:W-:Y:S01]  /*9120*/  FSEL R55, R46, R41, P5 ;  /* 0x000000292e377208 */ /* 0x000fe20002800000 */
[----:B------:R-:W-:Y:S01]  /*9130*/  DSETP.MAX.AND P3, P5, R36, R106, PT ;  /* 0x0000006a2400722a */ /* 0x000fe20003d6f000 */
[----:B------:R-:W-:Y:S01]  /*9140*/  @P1 LOP3.LUT R55, R41, 0x80000, RZ, 0xfc, !PT ;  /* 0x0008000029371812 */ /* 0x000fe200078efcff */
[----:B------:R-:W-:Y:S01]  /*9150*/  IMAD.MOV.U32 R36, RZ, RZ, R103 ;  /* 0x000000ffff247224 */ /* 0x000fe200078e0067 */
[----:B------:R-:W-:Y:S01]  /*9160*/  SEL R102, R67, R40, P6 ;  /* 0x0000002843667207 */ /* 0x000fe20003000000 */
[C---:B-1----:R-:W-:Y:S01]  /*9170*/  DMUL R40, R28.reuse, R98 ;  /* 0x000000621c287228 */ /* 0x042fe20000000000 */
[----:B------:R-:W-:Y:S01]  /*9180*/  @P4 LOP3.LUT R51, R73, 0x80000, RZ, 0xfc, !PT ;  /* 0x0008000049334812 */ /* 0x000fe200078efcff */
[----:B------:R-:W-:Y:S01]  /*9190*/  IMAD.MOV.U32 R73, RZ, RZ, R79 ;  /* 0x000000ffff497224 */ /* 0x000fe200078e004f */
[----:B------:R-:W-:Y:S01]  /*91a0*/  FSEL R103, R65, R36, P6 ;  /* 0x0000002441677208 */ /* 0x000fe20003000000 */
[----:B------:R-:W-:Y:S01]  /*91b0*/  IMAD.MOV.U32 R105, RZ, RZ, R37 ;  /* 0x000000ffff697224 */ /* 0x000fe200078e0025 */
[----:B------:R-:W-:Y:S01]  /*91c0*/  @P2 LOP3.LUT R101, R45, 0x80000, RZ, 0xfc, !PT ;  /* 0x000800002d652812 */ /* 0x000fe200078efcff */
[----:B------:R-:W-:Y:S01]  /*91d0*/  IMAD.MOV.U32 R46, RZ, RZ, R107 ;  /* 0x000000ffff2e7224 */ /* 0x000fe200078e006b */
[----:B------:R-:W-:Y:S01]  /*91e0*/  @P0 LOP3.LUT R103, R36, 0x80000, RZ, 0xfc, !PT ;  /* 0x0008000024670812 */ /* 0x000fe200078efcff */
[----:B--2---:R-:W-:Y:S01]  /*91f0*/  DMUL R36, R28, R68 ;  /* 0x000000441c247228 */ /* 0x004fe20000000000 */
[----:B------:R-:W-:Y:S01]  /*9200*/  IMAD.MOV.U32 R45, RZ, RZ, R72 ;  /* 0x000000ffff2d7224 */ /* 0x000fe200078e0048 */
[----:B------:R-:W-:Y:S01]  /*9210*/  DSETP.MAX.AND P0, P1, R72, R40, PT ;  /* 0x000000284800722a */ /* 0x000fe2000390f000 */
[----:B------:R-:W-:Y:S01]  /*9220*/  IMAD.MOV.U32 R65, RZ, RZ, R41 ;  /* 0x000000ffff417224 */ /* 0x000fe200078e0029 */
[----:B------:R-:W-:Y:S01]  /*9230*/  MOV R72, R40 ;  /* 0x0000002800487202 */ /* 0x000fe20000000f00 */
[----:B------:R-:W-:Y:S01]  /*9240*/  IMAD.MOV.U32 R95, RZ, RZ, R87 ;  /* 0x000000ffff5f7224 */ /* 0x000fe200078e0057 */
[----:B------:R-:W-:Y:S01]  /*9250*/  FSEL R105, R105, R46, P3 ;  /* 0x0000002e69697208 */ /* 0x000fe20001800000 */
[----:B---3--:R-:W-:Y:S01]  /*9260*/  DMUL R40, R28, R82 ;  /* 0x000000521c287228 */ /* 0x008fe20000000000 */
[----:B------:R-:W-:Y:S01]  /*9270*/  @P5 LOP3.LUT R105, R46, 0x80000, RZ, 0xfc, !PT ;  /* 0x000800002e695812 */ /* 0x000fe200078efcff */
[----:B------:R-:W-:Y:S01]  /*9280*/  IMAD.MOV.U32 R46, RZ, RZ, R73 ;  /* 0x000000ffff2e7224 */ /* 0x000fe200078e0049 */
[----:B------:R-:W-:Y:S01]  /*9290*/  SEL R104, R104, R106, P3 ;  /* 0x0000006a68687207 */ /* 0x000fe20001800000 */
[----:B------:R-:W-:Y:S01]  /*92a0*/  IMAD.MOV.U32 R67, RZ, RZ, R94 ;  /* 0x000000ffff437224 */ /* 0x000fe200078e005e */
[----:B------:R-:W-:Y:S01]  /*92b0*/  DSETP.MAX.AND P2, P3, R94, R36, PT ;  /* 0x000000245e00722a */ /* 0x000fe20003b4f000 */
[----:B------:R-:W-:Y:S01]  /*92c0*/  IMAD.MOV.U32 R73, RZ, RZ, R95 ;  /* 0x000000ffff497224 */ /* 0x000fe200078e005f */
[----:B------:R-:W-:Y:S01]  /*92d0*/  FSEL R95, R46, R65, P0 ;  /* 0x000000412e5f7208 */ /* 0x000fe20000000000 */
[----:B------:R-:W-:Y:S01]  /*92e0*/  IMAD.MOV.U32 R28, RZ, RZ, R38 ;  /* 0x000000ffff1c7224 */ /* 0x000fe200078e0026 */
[----:B------:R-:W-:Y:S01]  /*92f0*/  SEL R94, R45, R72, P0 ;  /* 0x000000482d5e7207 */ /* 0x000fe20000000000 */
[----:B------:R-:W-:Y:S01]  /*9300*/  IMAD.MOV.U32 R29, RZ, RZ, R39 ;  /* 0x000000ffff1d7224 */ /* 0x000fe200078e0027 */
[----:B------:R-:W-:Y:S01]  /*9310*/  DSETP.MAX.AND P4, P5, R38, R40, PT ;  /* 0x000000282600722a */ /* 0x000fe20003d8f000 */
[----:B------:R-:W-:Y:S01]  /*9320*/  IMAD.MOV.U32 R72, RZ, RZ, R36 ;  /* 0x000000ffff487224 */ /* 0x000fe200078e0024 */
[----:B------:R-:W-:Y:S01]  /*9330*/  MOV R46, R37 ;  /* 0x00000025002e7202 */ /* 0x000fe20000000f00 */
        /* <DEDUP_REMOVED lines=16> */
[-C--:B------:R-:W-:Y:S01]  /*9440*/  DMUL R106, R68, R32.reuse ;  /* 0x00000020446a7228 */ /* 0x080fe20000000000 */
[----:B------:R-:W-:Y:S01]  /*9450*/  IMAD.MOV.U32 R84, RZ, RZ, R108 ;  /* 0x000000ffff547224 */ /* 0x000fe200078e006c */
[----:B------:R-:W-:Y:S01]  /*9460*/  DSETP.MAX.AND P3, P1, R86, R108, PT ;  /* 0x0000006c5600722a */ /* 0x000fe2000396f000 */
[----:B------:R-:W-:Y:S01]  /*9470*/  IMAD.MOV.U32 R65, RZ, RZ, R109 ;  /* 0x000000ffff417224 */ /* 0x000fe200078e006d */
[----:B------:R-:W-:Y:S01]  /*9480*/  DMUL R108, R82, R32 ;  /* 0x00000020526c7228 */ /* 0x000fe20000000000 */
[----:B------:R-:W-:Y:S01]  /*9490*/  SEL R28, R28, R40, P4 ;  /* 0x000000281c1c7207 */ /* 0x000fe20002000000 */
        /* <DEDUP_REMOVED lines=15> */
[----:B------:R-:W-:Y:S01]  /*9590*/  FSEL R89, R33, R77, P4 ;  /* 0x0000004d21597208 */ /* 0x000fe20002000000 */
[----:B------:R-:W-:Y:S01]  /*95a0*/  IMAD.MOV.U32 R79, RZ, RZ, R109 ;  /* 0x000000ffff4f7224 */ /* 0x000fe200078e006d */
[----:B------:R-:W-:-:S02]  /*95b0*/  SEL R32, R87, R40, P5 ;  /* 0x0000002857207207 */ /* 0x000fc40002800000 */
[----:B------:R-:W1:Y:S01]  /*95c0*/  LDS.128 R40, [R52+0x3040] ;  /* 0x0030400034287984 */ /* 0x000e620000000c00 */
[-C--:B0-----:R-:W-:Y:S01]  /*95d0*/  DMUL R106, R96, R36.reuse ;  /* 0x00000024606a7228 */ /* 0x081fe20000000000 */
[----:B------:R-:W-:Y:S01]  /*95e0*/  FSEL R33, R67, R79, P5 ;  /* 0x0000004f43217208 */ /* 0x000fe20002800000 */
[-C--:B------:R-:W-:Y:S01]  /*95f0*/  DMUL R110, R98, R36.reuse ;  /* 0x00000024626e7228 */ /* 0x080fe20000000000 */
[----:B------:R-:W-:Y:S01]  /*9600*/  IMAD.MOV.U32 R67, RZ, RZ, R61 ;  /* 0x000000ffff437224 */ /* 0x000fe200078e003d */
[----:B------:R-:W-:Y:S01]  /*9610*/  @P2 LOP3.LUT R71, R45, 0x80000, RZ, 0xfc, !PT ;  /* 0x000800002d472812 */ /* 0x000fe200078efcff */
[----:B------:R-:W-:Y:S01]  /*9620*/  IMAD.MOV.U32 R45, RZ, RZ, R80 ;  /* 0x000000ffff2d7224 */ /* 0x000fe200078e0050 */
[----:B------:R-:W-:Y:S01]  /*9630*/  FSEL R87, R46, R65, P3 ;  /* 0x000000412e577208 */ /* 0x000fe20001800000 */
[-C--:B------:R-:W-:Y:S01]  /*9640*/  DMUL R108, R68, R36.reuse ;  /* 0x00000024446c7228 */ /* 0x080fe20000000000 */
[----:B------:R-:W-:Y:S01]  /*9650*/  @P1 LOP3.LUT R87, R65, 0x80000, RZ, 0xfc, !PT ;  /* 0x0008000041571812 */ /* 0x000fe200078efcff */
[----:B------:R-:W-:Y:S01]  /*9660*/  DSETP.MAX.AND P5, P2, R80, R106, PT ;  /* 0x0000006a5000722a */ /* 0x000fe20003aaf000 */
[----:B------:R-:W-:Y:S01]  /*9670*/  @P6 LOP3.LUT R33, R79, 0x80000, RZ, 0xfc, !PT ;  /* 0x000800004f216812 */ /* 0x000fe200078efcff */
[----:B------:R-:W-:Y:S01]  /*9680*/  IMAD.MOV.U32 R80, RZ, RZ, R106 ;  /* 0x000000ffff507224 */ /* 0x000fe200078e006a */
[----:B------:R-:W-:Y:S01]  /*9690*/  MOV R79, R66 ;  /* 0x00000042004f7202 */ /* 0x000fe20000000f00 */
[----:B------:R-:W-:Y:S01]  /*96a0*/  DSETP.MAX.AND P3, P1, R66, R110, PT ;  /* 0x0000006e4200722a */ /* 0x000fe2000396f000 */
[----:B------:R-:W-:Y:S01]  /*96b0*/  IMAD.MOV.U32 R84, RZ, RZ, R110 ;  /* 0x000000ffff547224 */ /* 0x000fe200078e006e */
[----:B------:R-:W-:Y:S01]  /*96c0*/  @P0 LOP3.LUT R89, R77, 0x80000, RZ, 0xfc, !PT ;  /* 0x000800004d590812 */ /* 0x000fe200078efcff */
[----:B------:R-:W-:Y:S01]  /*96d0*/  IMAD.MOV.U32 R66, RZ, RZ, R111 ;  /* 0x000000ffff427224 */ /* 0x000fe200078e006f */
[----:B------:R-:W-:Y:S01]  /*96e0*/  DMUL R110, R82, R36 ;  /* 0x00000024526e7228 */ /* 0x000fe20000000000 */
[----:B------:R-:W-:Y:S01]  /*96f0*/  IMAD.MOV.U32 R61, RZ, RZ, R85 ;  /* 0x000000ffff3d7224 */ /* 0x000fe200078e0055 */
[----:B------:R-:W-:Y:S01]  /*9700*/  SEL R36, R45, R80, P5 ;  /* 0x000000502d247207 */ /* 0x000fe20002800000 */
[----:B------:R-:W-:Y:S01]  /*9710*/  IMAD.MOV.U32 R46, RZ, RZ, R81 ;  /* 0x000000ffff2e7224 */ /* 0x000fe200078e0051 */
[----:B------:R-:W-:Y:S01]  /*9720*/  SEL R90, R79, R84, P3 ;  /* 0x000000544f5a7207 */ /* 0x000fe20001800000 */
[----:B------:R-:W-:-:S02]  /*9730*/  IMAD.MOV.U32 R65, RZ, RZ, R107 ;  /* 0x000000ffff417224 */ /* 0x000fc400078e006b */
[----:B------:R-:W-:Y:S01]  /*9740*/  IMAD.MOV.U32 R45, RZ, RZ, R47 ;  /* 0x000000ffff2d7224 */ /* 0x000fe200078e002f */
[----:B------:R-:W-:Y:S01]  /*9750*/  DSETP.MAX.AND P4, P0, R60, R108, PT ;  /* 0x0000006c3c00722a */ /* 0x000fe2000388f000 */
[----:B------:R-:W-:Y:S01]  /*9760*/  IMAD.MOV.U32 R37, RZ, RZ, R61 ;  /* 0x000000ffff257224 */ /* 0x000fe200078e003d */
[----:B------:R-:W-:Y:S01]  /*9770*/  FSEL R61, R46, R65, P5 ;  /* 0x000000412e3d7208 */ /* 0x000fe20002800000 */
[----:B------:R-:W-:Y:S01]  /*9780*/  IMAD.MOV.U32 R77, RZ, RZ, R67 ;  /* 0x000000ffff4d7224 */ /* 0x000fe200078e0043 */
[----:B------:R-:W-:Y:S01]  /*9790*/  MOV R47, R44 ;  /* 0x0000002c002f7202 */ /* 0x000fe20000000f00 */
[----:B------:R-:W-:Y:S01]  /*97a0*/  DSETP.MAX.AND P5, P6, R44, R110, PT ;  /* 0x0000006e2c00722a */ /* 0x000fe20003eaf000 */
[----:B------:R-:W-:Y:S01]  /*97b0*/  IMAD.MOV.U32 R67, RZ, RZ, R60 ;  /* 0x000000ffff437224 */ /* 0x000fe200078e003c */
[----:B------:R-:W-:Y:S01]  /*97c0*/  @P2 LOP3.LUT R61, R65, 0x80000, RZ, 0xfc, !PT ;  /* 0x00080000413d2812 */ /* 0x000fe200078efcff */
[----:B------:R-:W-:Y:S01]  /*97d0*/  IMAD.MOV.U32 R44, RZ, RZ, R110 ;  /* 0x000000ffff2c7224 */ /* 0x000fe200078e006e */
[----:B------:R-:W-:Y:S01]  /*97e0*/  FSEL R81, R77, R66, P3 ;  /* 0x000000424d517208 */ /* 0x000fe20001800000 */
[----:B------:R-:W-:Y:S01]  /*97f0*/  IMAD.MOV.U32 R60, RZ, RZ, R45 ;  /* 0x000000ffff3c7224 */ /* 0x000fe200078e002d */
[----:B------:R-:W-:Y:S01]  /*9800*/  @P1 LOP3.LUT R81, R66, 0x80000, RZ, 0xfc, !PT ;  /* 0x0008000042511812 */ /* 0x000fe200078efcff */
[----:B------:R-:W-:Y:S01]  /*9810*/  IMAD.MOV.U32 R106, RZ, RZ, R108 ;  /* 0x000000ffff6a7224 */ /* 0x000fe200078e006c */
[----:B------:R-:W-:Y:S01]  /*9820*/  SEL R84, R47, R44, P5 ;  /* 0x0000002c2f547207 */ /* 0x000fe20002800000 */
[----:B------:R-:W-:Y:S01]  /*9830*/  IMAD.MOV.U32 R80, RZ, RZ, R109 ;  /* 0x000000ffff507224 */ /* 0x000fe200078e006d */
[----:B------:R-:W0:Y:S01]  /*9840*/  LDS.128 R44, [R52+0x4040] ;  /* 0x00404000342c7984 */ /* 0x000e220000000c00 */
[----:B------:R-:W-:Y:S01]  /*9850*/  IMAD.MOV.U32 R85, RZ, RZ, R111 ;  /* 0x000000ffff557224 */ /* 0x000fe200078e006f */
[-C--:B-1----:R-:W-:Y:S01]  /*9860*/  DMUL R108, R96, R40.reuse ;  /* 0x00000028606c7228 */ /* 0x082fe20000000000 */
[----:B------:R-:W-:Y:S01]  /*9870*/  IMAD.MOV.U32 R77, RZ, RZ, R59 ;  /* 0x000000ffff4d7224 */ /* 0x000fe200078e003b */
[-C--:B------:R-:W-:Y:S01]  /*9880*/  DMUL R110, R98, R40.reuse ;  /* 0x00000028626e7228 */ /* 0x080fe20000000000 */
[----:B------:R-:W-:Y:S01]  /*9890*/  SEL R106, R67, R106, P4 ;  /* 0x0000006a436a7207 */ /* 0x000fe20002000000 */
[----:B------:R-:W-:Y:S01]  /*98a0*/  IMAD.MOV.U32 R66, RZ, RZ, R49 ;  /* 0x000000ffff427224 */ /* 0x000fe200078e0031 */
[----:B------:R-:W-:Y:S01]  /*98b0*/  FSEL R67, R60, R85, P5 ;  /* 0x000000553c437208 */ /* 0x000fe20002800000 */
        /* <DEDUP_REMOVED lines=9> */
[-C--:B------:R-:W-:Y:S01]  /*9950*/  DMUL R108, R68, R40.reuse ;  /* 0x00000028446c7228 */ /* 0x080fe20000000000 */
[----:B------:R-:W-:Y:S01]  /*9960*/  IMAD.MOV.U32 R76, RZ, RZ, R110 ;  /* 0x000000ffff4c7224 */ /* 0x000fe200078e006e */
[----:B------:R-:W-:Y:S01]  /*9970*/  DMUL R110, R82, R40 ;  /* 0x00000028526e7228 */ /* 0x000fe20000000000 */
[----:B------:R-:W-:Y:S01]  /*9980*/  @P6 LOP3.LUT R67, R85, 0x80000, RZ, 0xfc, !PT ;  /* 0x0008000055436812 */ /* 0x000fe200078efcff */
[----:B------:R-:W-:Y:S01]  /*9990*/  IMAD.MOV.U32 R41, RZ, RZ, R74 ;  /* 0x000000ffff297224 */ /* 0x000fe200078e004a */
[----:B------:R-:W-:Y:S01]  /*99a0*/  MOV R40, R75 ;  /* 0x0000004b00287202 */ /* 0x000fe20000000f00 */
[----:B------:R-:W-:Y:S01]  /*99b0*/  IMAD.MOV.U32 R59, RZ, RZ, R77 ;  /* 0x000000ffff3b7224 */ /* 0x000fe200078e004d */
[----:B------:R-:W-:Y:S01]  /*99c0*/  SEL R60, R60, R48, P5 ;  /* 0x000000303c3c7207 */ /* 0x000fe20002800000 */
[----:B------:R-:W-:Y:S01]  /*99d0*/  DSETP.MAX.AND P4, P0, R74, R108, PT ;  /* 0x0000006c4a00722a */ /* 0x000fe2000388f000 */
        /* <DEDUP_REMOVED lines=8> */
[----:B------:R-:W-:Y:S01]  /*9a60*/  SEL R108, R41, R66, P4 ;  /* 0x00000042296c7207 */ /* 0x000fe20002000000 */
[----:B------:R-:W-:Y:S01]  /*9a70*/  IMAD.MOV.U32 R79, RZ, RZ, R111 ;  /* 0x000000ffff4f7224 */ /* 0x000fe200078e006f */
[----:B------:R-:W-:Y:S01]  /*9a80*/  SEL R66, R48, R50, P5 ;  /* 0x0000003230427207 */ /* 0x000fe20002800000 */
[----:B------:R-:W-:Y:S01]  /*9a90*/  IMAD.MOV.U32 R77, RZ, RZ, R109 ;  /* 0x000000ffff4d7224 */ /* 0x000fe200078e006d */
[----:B------:R-:W1:Y:S01]  /*9aa0*/  LDS.128 R48, [R52+0x5040] ;  /* 0x0050400034307984 */ /* 0x000e620000000c00 */
[----:B------:R-:W-:Y:S01]  /*9ab0*/  @P1 LOP3.LUT R85, R65, 0x80000, RZ, 0xfc, !PT ;  /* 0x0008000041551812 */ /* 0x000fe200078efcff */
[-C--:B0-----:R-:W-:Y:S01]  /*9ac0*/  DMUL R110, R96, R44.reuse ;  /* 0x0000002c606e7228 */ /* 0x081fe20000000000 */
[----:B------:R-:W-:Y:S01]  /*9ad0*/  IMAD.MOV.U32 R65, RZ, RZ, R53 ;  /* 0x000000ffff417224 */ /* 0x000fe200078e0035 */
[-C--:B------:R-:W-:Y:S01]  /*9ae0*/  DMUL R112, R98, R44.reuse ;  /* 0x0000002c62707228 */ /* 0x080fe20000000000 */
[----:B------:R-:W-:Y:S01]  /*9af0*/  IMAD.MOV.U32 R59, RZ, RZ, R57 ;  /* 0x000000ffff3b7224 */ /* 0x000fe200078e0039 */
[----:B------:R-:W-:Y:S01]  /*9b00*/  FSEL R109, R40, R77, P4 ;  /* 0x0000004d286d7208 */ /* 0x000fe20002000000 */
[----:B------:R-:W-:Y:S01]  /*9b10*/  IMAD.MOV.U32 R40, RZ, RZ, R65 ;  /* 0x000000ffff287224 */ /* 0x000fe200078e0041 */
[----:B------:R-:W-:Y:S01]  /*9b20*/  FSEL R41, R74, R79, P5 ;  /* 0x0000004f4a297208 */ /* 0x000fe20002800000 */
[----:B------:R-:W-:Y:S01]  /*9b30*/  IMAD.MOV.U32 R57, RZ, RZ, R59 ;  /* 0x000000ffff397224 */ /* 0x000fe200078e003b */
[----:B------:R-:W-:Y:S01]  /*9b40*/  @P2 LOP3.LUT R75, R37, 0x80000, RZ, 0xfc, !PT ;  /* 0x00080000254b2812 */ /* 0x000fe200078efcff */
[----:B------:R-:W-:Y:S01]  /*9b50*/  DSETP.MAX.AND P5, P4, R64, R110, PT ;  /* 0x0000006e4000722a */ /* 0x000fe20003caf000 */
[----:B------:R-:W-:Y:S01]  /*9b60*/  MOV R37, R64 ;  /* 0x0000004000257202 */ /* 0x000fe20000000f00 */
[----:B------:R-:W-:Y:S01]  /*9b70*/  IMAD.MOV.U32 R64, RZ, RZ, R110 ;  /* 0x000000ffff407224 */ /* 0x000fe200078e006e */
[----:B------:R-:W-:Y:S01]  /*9b80*/  DSETP.MAX.AND P1, P2, R58, R112, PT ;  /* 0x000000703a00722a */ /* 0x000fe20003a2f000 */
[----:B------:R-:W-:Y:S01]  /*9b90*/  IMAD.MOV.U32 R53, RZ, RZ, R111 ;  /* 0x000000ffff357224 */ /* 0x000fe200078e006f */
[-C--:B------:R-:W-:Y:S01]  /*9ba0*/  DMUL R110, R68, R44.reuse ;  /* 0x0000002c446e7228 */ /* 0x080fe20000000000 */
[----:B------:R-:W-:Y:S01]  /*9bb0*/  IMAD.MOV.U32 R65, RZ, RZ, R58 ;  /* 0x000000ffff417224 */ /* 0x000fe200078e003a */
[----:B------:R-:W-:Y:S01]  /*9bc0*/  MOV R59, R113 ;  /* 0x00000071003b7202 */ /* 0x000fe20000000f00 */
[----:B------:R-:W-:Y:S01]  /*9bd0*/  IMAD.MOV.U32 R58, RZ, RZ, R112 ;  /* 0x000000ffff3a7224 */ /* 0x000fe200078e0070 */
[----:B------:R-:W-:Y:S01]  /*9be0*/  DMUL R112, R82, R44 ;  /* 0x0000002c52707228 */ /* 0x000fe20000000000 */
[----:B------:R-:W-:Y:S01]  /*9bf0*/  @P0 LOP3.LUT R109, R77, 0x80000, RZ, 0xfc, !PT ;  /* 0x000800004d6d0812 */ /* 0x000fe200078efcff */
[----:B------:R-:W-:Y:S01]  /*9c00*/  IMAD.MOV.U32 R45, RZ, RZ, R92 ;  /* 0x000000ffff2d7224 */ /* 0x000fe200078e005c */
[----:B------:R-:W-:Y:S01]  /*9c10*/  @P6 LOP3.LUT R41, R79, 0x80000, RZ, 0xfc, !PT ;  /* 0x000800004f296812 */ /* 0x000fe200078efcff */
[----:B------:R-:W-:Y:S01]  /*9c20*/  DSETP.MAX.AND P3, P0, R92, R110, PT ;  /* 0x0000006e5c00722a */ /* 0x000fe2000386f000 */
[----:B------:R-:W-:Y:S01]  /*9c30*/  FSEL R77, R40, R53, P5 ;  /* 0x00000035284d7208 */ /* 0x000fe20002800000 */
[----:B------:R-:W-:Y:S01]  /*9c40*/  IMAD.MOV.U32 R40, RZ, RZ, R110 ;  /* 0x000000ffff287224 */ /* 0x000fe200078e006e */
[----:B------:R-:W-:Y:S01]  /*9c50*/  SEL R92, R37, R64, P5 ;  /* 0x00000040255c7207 */ /* 0x000fe20002800000 */
[----:B------:R-:W-:Y:S01]  /*9c60*/  IMAD.MOV.U32 R37, RZ, RZ, R55 ;  /* 0x000000ffff257224 */ /* 0x000fe200078e0037 */
[----:B------:R-:W-:Y:S01]  /*9c70*/  DSETP.MAX.AND P5, P6, R54, R112, PT ;  /* 0x000000703600722a */ /* 0x000fe20003eaf000 */
[----:B------:R-:W-:Y:S01]  /*9c80*/  IMAD.MOV.U32 R64, RZ, RZ, R54 ;  /* 0x000000ffff407224 */ /* 0x000fe200078e0036 */
[----:B------:R-:W-:Y:S01]  /*9c90*/  MOV R74, R113 ;  /* 0x00000071004a7202 */ /* 0x000fe20000000f00 */
[----:B------:R-:W-:Y:S01]  /*9ca0*/  IMAD.MOV.U32 R55, RZ, RZ, R111 ;  /* 0x000000ffff377224 */ /* 0x000fe200078e006f */
[----:B------:R-:W-:Y:S01]  /*9cb0*/  SEL R58, R65, R58, P1 ;  /* 0x0000003a413a7207 */ /* 0x000fe20000800000 */
[----:B------:R-:W0:Y:S01]  /*9cc0*/  LDS.64 R110, [R24+0x1200] ;  /* 0x00120000186e7984 */ /* 0x000e220000000a00 */
[----:B------:R-:W-:Y:S01]  /*9cd0*/  IMAD.MOV.U32 R44, RZ, RZ, R93 ;  /* 0x000000ffff2c7224 */ /* 0x000fe200078e005d */
[----:B------:R-:W-:Y:S01]  /*9ce0*/  SEL R80, R45, R40, P3 ;  /* 0x000000282d507207 */ /* 0x000fe20001800000 */
[----:B------:R-:W-:Y:S01]  /*9cf0*/  IMAD.MOV.U32 R54, RZ, RZ, R112 ;  /* 0x000000ffff367224 */ /* 0x000fe200078e0070 */
[----:B------:R-:W-:Y:S01]  /*9d00*/  @P4 LOP3.LUT R77, R53, 0x80000, RZ, 0xfc, !PT ;  /* 0x00080000354d4812 */ /* 0x000fe200078efcff */
[----:B------:R-:W-:Y:S01]  /*9d10*/  IMAD.MOV.U32 R79, RZ, RZ, R101 ;  /* 0x000000ffff4f7224 */ /* 0x000fe200078e0065 */
[-C--:B-1----:R-:W-:Y:S01]  /*9d20*/  DMUL R96, R96, R48.reuse ;  /* 0x0000003060607228 */ /* 0x082fe20000000000 */
[----:B------:R-:W-:Y:S01]  /*9d30*/  FSEL R45, R57, R59, P1 ;  /* 0x0000003b392d7208 */ /* 0x000fe20000800000 */
        /* <DEDUP_REMOVED lines=14> */
[----:B------:R-:W-:Y:S01]  /*9e20*/  DSETP.MAX.AND P2, P1, R56, R98, PT ;  /* 0x000000623800722a */ /* 0x000fe2000394f000 */
[----:B------:R-:W-:Y:S01]  /*9e30*/  IMAD.MOV.U32 R40, RZ, RZ, R63 ;  /* 0x000000ffff287224 */ /* 0x000fe200078e003f */
        /* <DEDUP_REMOVED lines=13> */
[----:B------:R-:W-:Y:S01]  /*9f10*/  IMAD.MOV.U32 R79, RZ, RZ, R103 ;  /* 0x000000ffff4f7224 */ /* 0x000fe200078e0067 */
[----:B------:R-:W-:Y:S01]  /*9f20*/  FSEL R57, R62, R59, P2 ;  /* 0x0000003b3e397208 */ /* 0x000fe20001000000 */
[----:B------:R-:W-:Y:S01]  /*9f30*/  IMAD.MOV.U32 R64, RZ, RZ, R102 ;  /* 0x000000ffff407224 */ /* 0x000fe200078e0066 */
[----:B------:R-:W1:Y:S01]  /*9f40*/  LDS.64 R62, [R24+0x1280] ;  /* 0x00128000183e7984 */ /* 0x000e620000000a00 */
[C---:B0-----:R-:W-:Y:S01]  /*9f50*/  DMUL R100, R110.reuse, R34 ;  /* 0x000000226e647228 */ /* 0x041fe20000000000 */
[----:B------:R-:W-:Y:S01]  /*9f60*/  FSEL R55, R55, R69, P4 ;  /* 0x0000004537377208 */ /* 0x000fe20002000000 */
[C---:B------:R-:W-:Y:S01]  /*9f70*/  DMUL R96, R110.reuse, R30 ;  /* 0x0000001e6e607228 */ /* 0x040fe20000000000 */
[----:B------:R-:W-:Y:S01]  /*9f80*/  FSEL R79, R79, R83, P5 ;  /* 0x000000534f4f7208 */ /* 0x000fe20002800000 */
[----:B------:R-:W-:Y:S01]  /*9f90*/  DMUL R98, R110, R38 ;  /* 0x000000266e627228 */ /* 0x000fe20000000000 */
[----:B------:R-:W-:Y:S01]  /*9fa0*/  MOV R91, R82 ;  /* 0x00000052005b7202 */ /* 0x000fe20000000f00 */
[----:B------:R-:W-:Y:S01]  /*9fb0*/  IMAD.MOV.U32 R74, RZ, RZ, R70 ;  /* 0x000000ffff4a7224 */ /* 0x000fe200078e0046 */
[----:B------:R-:W-:Y:S01]  /*9fc0*/  @P0 LOP3.LUT R55, R69, 0x80000, RZ, 0xfc, !PT ;  /* 0x0008000045370812 */ /* 0x000fe200078efcff */
[----:B------:R-:W-:Y:S01]  /*9fd0*/  IMAD.MOV.U32 R69, RZ, RZ, R71 ;  /* 0x000000ffff457224 */ /* 0x000fe200078e0047 */
[----:B------:R-:W-:Y:S01]  /*9fe0*/  @P6 LOP3.LUT R79, R83, 0x80000, RZ, 0xfc, !PT ;  /* 0x00080000534f6812 */ /* 0x000fe200078efcff */
[----:B------:R-:W-:Y:S01]  /*9ff0*/  DSETP.MAX.AND P6, P0, R70, R100, PT ;  /* 0x000000644600722a */ /* 0x000fe200038cf000 */
[----:B------:R-:W-:Y:S01]  /*a000*/  IMAD.MOV.U32 R82, RZ, RZ, R100 ;  /* 0x000000ffff527224 */ /* 0x000fe200078e0064 */
[----:B------:R-:W-:Y:S01]  /*a010*/  MOV R70, R101 ;  /* 0x0000006500467202 */ /* 0x000fe20000000f00 */
[----:B------:R-:W-:Y:S01]  /*a020*/  DMUL R100, R110, R42 ;  /* 0x0000002a6e647228 */ /* 0x000fe20000000000 */
[----:B------:R-:W-:Y:S01]  /*a030*/  @P3 LOP3.LUT R49, R37, 0x80000, RZ, 0xfc, !PT ;  /* 0x0008000025313812 */ /* 0x000fe200078efcff */
[----:B------:R-:W-:Y:S01]  /*a040*/  IMAD.MOV.U32 R37, RZ, RZ, R61 ;  /* 0x000000ffff257224 */ /* 0x000fe200078e003d */
[----:B------:R-:W-:Y:S01]  /*a050*/  SEL R40, R64, R91, P5 ;  /* 0x0000005b40287207 */ /* 0x000fe20002800000 */
[----:B------:R-:W-:Y:S01]  /*a060*/  IMAD.MOV.U32 R68, RZ, RZ, R96 ;  /* 0x000000ffff447224 */ /* 0x000fe200078e0060 */
[----:B------:R-:W-:Y:S01]  /*a070*/  @P1 LOP3.LUT R57, R59, 0x80000, RZ, 0xfc, !PT ;  /* 0x000800003b391812 */ /* 0x000fe200078efcff */
[----:B------:R-:W-:Y:S01]  /*a080*/  DSETP.MAX.AND P1, P5, R104, R96, PT ;  /* 0x000000606800722a */ /* 0x000fe20003d2f000 */
        /* <DEDUP_REMOVED lines=16> */
[----:B------:R-:W-:Y:S01]  /*a190*/  SEL R82, R91, R78, P4 ;  /* 0x0000004e5b527207 */ /* 0x000fe20002000000 */
        /* <DEDUP_REMOVED lines=9> */
[----:B------:R-:W-:Y:S01]  /*a230*/  DSETP.MAX.AND P6, P5, R92, R100, PT ;  /* 0x000000645c00722a */ /* 0x000fe20003dcf000 */
[----:B------:R-:W-:Y:S01]  /*a240*/  FSEL R83, R96, R71, P4 ;  /* 0x0000004760537208 */ /* 0x000fe20002000000 */
[----:B------:R-:W-:Y:S01]  /*a250*/  DSETP.MAX.AND P0, P4, R48, R110, PT ;  /* 0x0000006e3000722a */ /* 0x000fe20003c0f000 */
[----:B------:R-:W-:Y:S01]  /*a260*/  IMAD.MOV.U32 R59, RZ, RZ, R48 ;  /* 0x000000ffff3b7224 */ /* 0x000fe200078e0030 */
[----:B------:R-:W-:Y:S01]  /*a270*/  MOV R49, R100 ;  /* 0x0000006400317202 */ /* 0x000fe20000000f00 */
[----:B------:R-:W-:Y:S01]  /*a280*/  IMAD.MOV.U32 R70, RZ, RZ, R110 ;  /* 0x000000ffff467224 */ /* 0x000fe200078e006e */
[----:B------:R-:W-:Y:S01]  /*a290*/  SEL R48, R98, R60, P2 ;  /* 0x0000003c62307207 */ /* 0x000fe20001000000 */
[C---:B-1----:R-:W-:Y:S01]  /*a2a0*/  DMUL R102, R62.reuse, R30 ;  /* 0x0000001e3e667228 */ /* 0x042fe20000000000 */
[----:B------:R-:W-:Y:S01]  /*a2b0*/  SEL R64, R64, R49, P6 ;  /* 0x0000003140407207 */ /* 0x000fe20003000000 */
[C---:B------:R-:W-:Y:S01]  /*a2c0*/  DMUL R98, R62.reuse, R38 ;  /* 0x000000263e627228 */ /* 0x040fe20000000000 */
[----:B------:R-:W-:Y:S01]  /*a2d0*/  FSEL R49, R68, R97, P2 ;  /* 0x0000006144317208 */ /* 0x000fe20001000000 */
[----:B------:R-:W-:Y:S01]  /*a2e0*/  IMAD.MOV.U32 R68, RZ, RZ, R87 ;  /* 0x000000ffff447224 */ /* 0x000fe200078e0057 */
[----:B------:R-:W-:Y:S01]  /*a2f0*/  @P1 LOP3.LUT R49, R97, 0x80000, RZ, 0xfc, !PT ;  /* 0x0008000061311812 */ /* 0x000fe200078efcff */
[----:B------:R-:W-:Y:S01]  /*a300*/  DMUL R96, R62, R34 ;  /* 0x000000223e607228 */ /* 0x000fe20000000000 */
[----:B------:R-:W-:Y:S01]  /*a310*/  FSEL R69, R69, R111, P0 ;  /* 0x0000006f45457208 */ /* 0x000fe20000000000 */
[----:B------:R-:W-:Y:S01]  /*a320*/  IMAD.MOV.U32 R77, RZ, RZ, R94 ;  /* 0x000000ffff4d7224 */ /* 0x000fe200078e005e */
[----:B------:R-:W-:Y:S01]  /*a330*/  SEL R60, R59, R70, P0 ;  /* 0x000000463b3c7207 */ /* 0x000fe20000000000 */
[----:B------:R-:W-:Y:S01]  /*a340*/  IMAD.MOV.U32 R70, RZ, RZ, R86 ;  /* 0x000000ffff467224 */ /* 0x000fe200078e0056 */
[----:B------:R-:W-:Y:S01]  /*a350*/  @P4 LOP3.LUT R69, R111, 0x80000, RZ, 0xfc, !PT ;  /* 0x000800006f454812 */ /* 0x000fe200078efcff */
[----:B------:R-:W-:Y:S01]  /*a360*/  IMAD.MOV.U32 R78, RZ, RZ, R102 ;  /* 0x000000ffff4e7224 */ /* 0x000fe200078e0066 */
[----:B------:R-:W-:Y:S01]  /*a370*/  @P3 LOP3.LUT R83, R71, 0x80000, RZ, 0xfc, !PT ;  /* 0x0008000047533812 */ /* 0x000fe200078efcff */
[----:B------:R-:W-:Y:S01]  /*a380*/  DSETP.MAX.AND P4, P0, R86, R96, PT ;  /* 0x000000605600722a */ /* 0x000fe2000388f000 */
[----:B------:R-:W-:Y:S01]  /*a390*/  IMAD.MOV.U32 R61, RZ, RZ, R93 ;  /* 0x000000ffff3d7224 */ /* 0x000fe200078e005d */
        /* <DEDUP_REMOVED lines=11> */
[----:B------:R-:W-:Y:S01]  /*a450*/  @P5 LOP3.LUT R61, R101, 0x80000, RZ, 0xfc, !PT ;  /* 0x00080000653d5812 */ /* 0x000fe200078efcff */
[----:B------:R-:W-:Y:S01]  /*a460*/  DSETP.MAX.AND P5, P1, R90, R98, PT ;  /* 0x000000625a00722a */ /* 0x000fe200039af000 */
[----:B------:R-:W-:Y:S01]  /*a470*/  IMAD.MOV.U32 R81, RZ, RZ, R90 ;  /* 0x000000ffff517224 */ /* 0x000fe200078e005a */
[----:B------:R-:W-:Y:S01]  /*a480*/  DMUL R100, R62, R46 ;  /* 0x0000002e3e647228 */ /* 0x000fe20000000000 */
[----:B------:R-:W-:Y:S01]  /*a490*/  FSEL R71, R92, R59, P2 ;  /* 0x0000003b5c477208 */ /* 0x000fe20001000000 */
[----:B------:R-:W-:Y:S01]  /*a4a0*/  IMAD.MOV.U32 R93, RZ, RZ, R97 ;  /* 0x000000ffff5d7224 */ /* 0x000fe200078e0061 */
        /* <DEDUP_REMOVED lines=9> */
[----:B------:R-:W-:Y:S01]  /*a540*/  DMUL R96, R62, R50 ;  /* 0x000000323e607228 */ /* 0x000fe20000000000 */
[----:B------:R-:W-:Y:S01]  /*a550*/  IMAD.MOV.U32 R98, RZ, RZ, R77 ;  /* 0x000000ffff627224 */ /* 0x000fe200078e004d */
[----:B------:R-:W-:Y:S01]  /*a560*/  FSEL R77, R68, R93, P4 ;  /* 0x0000005d444d7208 */ /* 0x000fe20002000000 */
[----:B------:R-:W-:Y:S01]  /*a570*/  IMAD.MOV.U32 R94, RZ, RZ, R100 ;  /* 0x000000ffff5e7224 */ /* 0x000fe200078e0064 */
[----:B------:R-:W-:Y:S01]  /*a580*/  FSEL R63, R92, R95, P5 ;  /* 0x0000005f5c3f7208 */ /* 0x000fe20002800000 */
[----:B------:R-:W-:Y:S01]  /*a590*/  DSETP.MAX.AND P4, P5, R58, R100, PT ;  /* 0x000000643a00722a */ /* 0x000fe20003d8f000 */
[----:B------:R-:W-:Y:S01]  /*a5a0*/  IMAD.MOV.U32 R45, RZ, RZ, R58 ;  /* 0x000000ffff2d7224 */ /* 0x000fe200078e003a */
[----:B------:R-:W-:Y:S01]  /*a5b0*/  MOV R62, R59 ;  /* 0x0000003b003e7202 */ /* 0x000fe20000000f00 */
[----:B------:R-:W-:Y:S01]  /*a5c0*/  IMAD.MOV.U32 R59, RZ, RZ, R56 ;  /* 0x000000ffff3b7224 */ /* 0x000fe200078e0038 */
[----:B------:R-:W-:Y:S01]  /*a5d0*/  @P0 LOP3.LUT R77, R93, 0x80000, RZ, 0xfc, !PT ;  /* 0x000800005d4d0812 */ /* 0x000fe200078efcff */
[----:B------:R-:W-:Y:S01]  /*a5e0*/  IMAD.MOV.U32 R93, RZ, RZ, R97 ;  /* 0x000000ffff5d7224 */ /* 0x000fe200078e0061 */
[----:B------:R-:W-:Y:S01]  /*a5f0*/  @P1 LOP3.LUT R63, R95, 0x80000, RZ, 0xfc, !PT ;  /* 0x000800005f3f1812 */ /* 0x000fe200078efcff */
[----:B------:R-:W-:Y:S01]  /*a600*/  DSETP.MAX.AND P0, P1, R56, R96, PT ;  /* 0x000000603800722a */ /* 0x000fe2000390f000 */
[----:B------:R-:W-:Y:S01]  /*a610*/  SEL R58, R45, R94, P4 ;  /* 0x0000005e2d3a7207 */ /* 0x000fe20002000000 */
[----:B------:R-:W-:Y:S01]  /*a620*/  IMAD.MOV.U32 R56, RZ, RZ, R96 ;  /* 0x000000ffff387224 */ /* 0x000fe200078e0060 */
[----:B------:R-:W1:Y:S01]  /*a630*/  LDS.64 R94, [R24+0x1380] ;  /* 0x00138000185e7984 */ /* 0x000e620000000a00 */
        /* <DEDUP_REMOVED lines=16> */
[----:B------:R-:W-:Y:S01]  /*a740*/  DSETP.MAX.AND P5, P3, R88, R102, PT ;  /* 0x000000665800722a */ /* 0x000fe20003baf000 */
[----:B------:R-:W-:Y:S01]  /*a750*/  MOV R81, R97 ;  /* 0x0000006100517202 */ /* 0x000fe20000000f00 */
[----:B------:R-:W-:Y:S01]  /*a760*/  IMAD.MOV.U32 R73, RZ, RZ, R89 ;  /* 0x000000ffff497224 */ /* 0x000fe200078e0059 */
[----:B------:R-:W-:Y:S01]  /*a770*/  SEL R92, R92, R72, P4 ;  /* 0x000000485c5c7207 */ /* 0x000fe20002000000 */
[----:B------:R-:W-:Y:S01]  /*a780*/  DMUL R100, R86, R42 ;  /* 0x0000002a56647228 */ /* 0x000fe20000000000 */
[----:B------:R-:W-:Y:S01]  /*a790*/  FSEL R91, R62, R81, P4 ;  /* 0x000000513e5b7208 */ /* 0x000fe20002000000 */
[----:B------:R-:W-:Y:S01]  /*a7a0*/  IMAD.MOV.U32 R45, RZ, RZ, R88 ;  /* 0x000000ffff2d7224 */ /* 0x000fe200078e0058 */
[----:B------:R-:W-:Y:S01]  /*a7b0*/  MOV R97, R99 ;  /* 0x0000006300617202 */ /* 0x000fe20000000f00 */
[----:B------:R-:W-:Y:S01]  /*a7c0*/  IMAD.MOV.U32 R88, RZ, RZ, R102 ;  /* 0x000000ffff587224 */ /* 0x000fe200078e0066 */
[----:B------:R-:W-:Y:S01]  /*a7d0*/  @P2 LOP3.LUT R91, R81, 0x80000, RZ, 0xfc, !PT ;  /* 0x00080000515b2812 */ /* 0x000fe200078efcff */
[----:B------:R-:W-:Y:S01]  /*a7e0*/  DSETP.MAX.AND P2, P4, R106, R98, PT ;  /* 0x000000626a00722a */ /* 0x000fe20003c4f000 */
        /* <DEDUP_REMOVED lines=8> */
[----:B------:R-:W-:Y:S01]  /*a870*/  IMAD.MOV.U32 R81, RZ, RZ, R65 ;  /* 0x000000ffff517224 */ /* 0x000fe200078e0041 */
[----:B------:R-:W-:Y:S01]  /*a880*/  FSEL R73, R96, R97, P2 ;  /* 0x0000006160497208 */ /* 0x000fe20001000000 */
[----:B------:R-:W-:Y:S01]  /*a890*/  IMAD.MOV.U32 R72, RZ, RZ, R100 ;  /* 0x000000ffff487224 */ /* 0x000fe200078e0064 */
[----:B------:R-:W-:Y:S01]  /*a8a0*/  SEL R62, R62, R85, P2 ;  /* 0x000000553e3e7207 */ /* 0x000fe20001000000 */
        /* <DEDUP_REMOVED lines=29> */
[C---:B------:R-:W-:Y:S01]  /*aa80*/  DMUL R100, R94.reuse, R42 ;  /* 0x0000002a5e647228 */ /* 0x040fe20000000000 */
[----:B------:R-:W-:Y:S01]  /*aa90*/  SEL R68, R30, R29, P3 ;  /* 0x0000001d1e447207 */ /* 0x000fe20001800000 */
[C---:B------:R-:W-:Y:S01]  /*aaa0*/  DMUL R34, R94.reuse, R46 ;  /* 0x0000002e5e227228 */ /* 0x040fe20000000000 */
[----:B------:R-:W-:Y:S01]  /*aab0*/  LDS.128 R28, [R52+0x50] ;  /* 0x00005000341c7984 */ /* 0x000fe20000000c00 */
[----:B------:R-:W-:Y:S01]  /*aac0*/  DMUL R98, R94, R50 ;  /* 0x000000325e627228 */ /* 0x000fe20000000000 */
[----:B------:R-:W-:Y:S01]  /*aad0*/  @P5 LOP3.LUT R65, R85, 0x80000, RZ, 0xfc, !PT ;  /* 0x0008000055415812 */ /* 0x000fe200078efcff */
[----:B------:R-:W-:Y:S01]  /*aae0*/  IMAD.MOV.U32 R47, RZ, RZ, R102 ;  /* 0x000000ffff2f7224 */ /* 0x000fe200078e0066 */
[----:B------:R-:W0:Y:S01]  /*aaf0*/  LDS.64 R94, [R24+0x1400] ;  /* 0x00140000185e7984 */ /* 0x000e220000000a00 */
[----:B------:R-:W-:Y:S01]  /*ab00*/  IMAD.MOV.U32 R85, RZ, RZ, R67 ;  /* 0x000000ffff557224 */ /* 0x000fe200078e0043 */
[----:B------:R-:W-:Y:S01]  /*ab10*/  @P1 LOP3.LUT R81, R93, 0x80000, RZ, 0xfc, !PT ;  /* 0x000800005d511812 */ /* 0x000fe200078efcff */
[----:B------:R-:W-:Y:S01]  /*ab20*/  IMAD.MOV.U32 R43, RZ, RZ, R33 ;  /* 0x000000ffff2b7224 */ /* 0x000fe200078e0021 */
[----:B------:R-:W1:Y:S01]  /*ab30*/  LDS.64 R96, [R24+0x1480] ;  /* 0x0014800018607984 */ /* 0x000e620000000a00 */
        /* <DEDUP_REMOVED lines=11> */
[----:B------:R-:W-:Y:S01]  /*abf0*/  SEL R44, R44, R51, P0 ;  /* 0x000000332c2c7207 */ /* 0x000fe20000000000 */
[----:B------:R-:W-:Y:S01]  /*ac00*/  IMAD.MOV.U32 R67, RZ, RZ, R41 ;  /* 0x000000ffff437224 */ /* 0x000fe200078e0029 */
[----:B------:R-:W2:Y:S01]  /*ac10*/  LDS.64 R84, [R24+0x1500] ;  /* 0x0015000018547984 */ /* 0x000ea20000000a00 */
[----:B------:R-:W-:Y:S01]  /*ac20*/  FSEL R47, R47, R107, P0 ;  /* 0x0000006b2f2f7208 */ /* 0x000fe20000000000 */
[----:B------:R-:W-:Y:S01]  /*ac30*/  IMAD.MOV.U32 R51, RZ, RZ, R66 ;  /* 0x000000ffff337224 */ /* 0x000fe200078e0042 */
[----:B------:R-:W-:Y:S01]  /*ac40*/  SEL R42, R42, R33, P4 ;  /* 0x000000212a2a7207 */ /* 0x000fe20002000000 */
[----:B------:R-:W-:Y:S01]  /*ac50*/  IMAD.MOV.U32 R32, RZ, RZ, R67 ;  /* 0x000000ffff207224 */ /* 0x000fe200078e0043 */
[----:B------:R-:W-:Y:S01]  /*ac60*/  DSETP.MAX.AND P0, P4, R66, R100, PT ;  /* 0x000000644200722a */ /* 0x000fe20003c0f000 */
[----:B------:R-:W-:Y:S01]  /*ac70*/  IMAD.MOV.U32 R55, RZ, RZ, R53 ;  /* 0x000000ffff377224 */ /* 0x000fe200078e0035 */
[----:B------:R-:W3:Y:S01]  /*ac80*/  LDS.64 R66, [R24+0x1580] ;  /* 0x0015800018427984 */ /* 0x000ee20000000a00 */
        /* <DEDUP_REMOVED lines=12> */
[----:B------:R-:W-:Y:S01]  /*ad50*/  MOV R46, R55 ;  /* 0x00000037002e7202 */ /* 0x000fe20000000f00 */
[----:B------:R-:W-:Y:S01]  /*ad60*/  IMAD.MOV.U32 R41, RZ, RZ, R35 ;  /* 0x000000ffff297224 */ /* 0x000fe200078e0023 */
[C---:B0-----:R-:W-:Y:S01]  /*ad70*/  DMUL R102, R28.reuse, R94 ;  /* 0x0000005e1c667228 */ /* 0x041fe20000000000 */
[----:B------:R-:W-:Y:S01]  /*ad80*/  SEL R54, R33, R54, P5 ;  /* 0x0000003621367207 */ /* 0x000fe20002800000 */
[----:B------:R-:W-:Y:S01]  /*ad90*/  IMAD.MOV.U32 R100, RZ, RZ, R40 ;  /* 0x000000ffff647224 */ /* 0x000fe200078e0028 */
[----:B------:R-:W0:Y:S01]  /*ada0*/  LDS.128 R32, [R52+0x1050] ;  /* 0x0010500034207984 */ /* 0x000e220000000c00 */
[----:B------:R-:W-:Y:S01]  /*adb0*/  FSEL R53, R80, R45, P3 ;  /* 0x0000002d50357208 */ /* 0x000fe20001800000 */
[----:B------:R-:W-:Y:S01]  /*adc0*/  IMAD.MOV.U32 R40, RZ, RZ, R36 ;  /* 0x000000ffff287224 */ /* 0x000fe200078e0024 */
[----:B------:R-:W-:Y:S01]  /*add0*/  FSEL R55, R46, R41, P5 ;  /* 0x000000292e377208 */ /* 0x000fe20002800000 */
[----:B-1----:R-:W-:Y:S01]  /*ade0*/  DMUL R104, R28, R96 ;  /* 0x000000601c687228 */ /* 0x002fe20000000000 */
[----:B------:R-:W-:Y:S01]  /*adf0*/  IMAD.MOV.U32 R101, RZ, RZ, R37 ;  /* 0x000000ffff657224 */ /* 0x000fe200078e0025 */
[----:B------:R-:W-:Y:S01]  /*ae00*/  DSETP.MAX.AND P3, P5, R36, R102, PT ;  /* 0x000000662400722a */ /* 0x000fe20003d6f000 */
[----:B------:R-:W-:Y:S01]  /*ae10*/  @P1 LOP3.LUT R55, R41, 0x80000, RZ, 0xfc, !PT ;  /* 0x0008000029371812 */ /* 0x000fe200078efcff */
[----:B------:R-:W-:Y:S01]  /*ae20*/  IMAD.MOV.U32 R36, RZ, RZ, R99 ;  /* 0x000000ffff247224 */ /* 0x000fe200078e0063 */
[----:B------:R-:W-:Y:S01]  /*ae30*/  MOV R37, R98 ;  /* 0x0000006200257202 */ /* 0x000fe20000000f00 */
[----:B------:R-:W-:Y:S01]  /*ae40*/  IMAD.MOV.U32 R46, RZ, RZ, R103 ;  /* 0x000000ffff2e7224 */ /* 0x000fe200078e0067 */
[----:B------:R-:W-:-:S02]  /*ae50*/  @P4 LOP3.LUT R51, R93, 0x80000, RZ, 0xfc, !PT ;  /* 0x000800005d334812 */ /* 0x000fc400078efcff */
[----:B------:R-:W-:Y:S01]  /*ae60*/  FSEL R99, R79, R36, P6 ;  /* 0x000000244f637208 */ /* 0x000fe20003000000 */
[----:B------:R-:W-:Y:S01]  /*ae70*/  IMAD.MOV.U32 R79, RZ, RZ, R71 ;  /* 0x000000ffff4f7224 */ /* 0x000fe200078e0047 */
[----:B------:R-:W-:Y:S01]  /*ae80*/  @P0 LOP3.LUT R99, R36, 0x80000, RZ, 0xfc, !PT ;  /* 0x0008000024630812 */ /* 0x000fe200078efcff */
[----:B------:R-:W-:Y:S01]  /*ae90*/  IMAD.MOV.U32 R71, RZ, RZ, R105 ;  /* 0x000000ffff477224 */ /* 0x000fe200078e0069 */
[----:B------:R-:W-:Y:S01]  /*aea0*/  SEL R98, R100, R37, P6 ;  /* 0x0000002564627207 */ /* 0x000fe20003000000 */
[----:B--2---:R-:W-:Y:S01]  /*aeb0*/  DMUL R36, R28, R84 ;  /* 0x000000541c247228 */ /* 0x004fe20000000000 */
[----:B------:R-:W-:Y:S01]  /*aec0*/  SEL R100, R40, R102, P3 ;  /* 0x0000006628647207 */ /* 0x000fe20001800000 */
[----:B------:R-:W-:Y:S01]  /*aed0*/  DSETP.MAX.AND P0, P1, R78, R104, PT ;  /* 0x000000684e00722a */ /* 0x000fe2000390f000 */
[----:B------:R-:W-:Y:S01]  /*aee0*/  IMAD.MOV.U32 R80, RZ, RZ, R79 ;  /* 0x000000ffff507224 */ /* 0x000fe200078e004f */
[----:B---3--:R-:W-:Y:S01]  /*aef0*/  DMUL R40, R28, R66 ;  /* 0x000000421c287228 */ /* 0x008fe20000000000 */
[----:B------:R-:W-:Y:S01]  /*af00*/  MOV R93, R91 ;  /* 0x0000005b005d7202 */ /* 0x000fe20000000f00 */
[----:B------:R-:W-:Y:S01]  /*af10*/  IMAD.MOV.U32 R91, RZ, RZ, R92 ;  /* 0x000000ffff5b7224 */ /* 0x000fe200078e005c */
[----:B------:R-:W-:Y:S01]  /*af20*/  @P2 LOP3.LUT R53, R45, 0x80000, RZ, 0xfc, !PT ;  /* 0x000800002d352812 */ /* 0x000fe200078efcff */
[----:B------:R-:W-:Y:S01]  /*af30*/  IMAD.MOV.U32 R45, RZ, RZ, R38 ;  /* 0x000000ffff2d7224 */ /* 0x000fe200078e0026 */
[----:B------:R-:W-:Y:S01]  /*af40*/  FSEL R101, R101, R46, P3 ;  /* 0x0000002e65657208 */ /* 0x000fe20001800000 */
[----:B------:R-:W-:Y:S01]  /*af50*/  IMAD.MOV.U32 R29, RZ, RZ, R39 ;  /* 0x000000ffff1d7224 */ /* 0x000fe200078e0027 */
[----:B------:R-:W-:Y:S01]  /*af60*/  FSEL R79, R80, R71, P0 ;  /* 0x00000047504f7208 */ /* 0x000fe20000000000 */
[----:B------:R-:W-:Y:S01]  /*af70*/  DSETP.MAX.AND P2, P3, R92, R36, PT ;  /* 0x000000245c00722a */ /* 0x000fe20003b4f000 */
[----:B------:R-:W-:Y:S01]  /*af80*/  @P5 LOP3.LUT R101, R46, 0x80000, RZ, 0xfc, !PT ;  /* 0x000800002e655812 */ /* 0x000fe200078efcff */
[----:B------:R-:W-:Y:S01]  /*af90*/  DSETP.MAX.AND P4, P5, R38, R40, PT ;  /* 0x000000282600722a */ /* 0x000fe20003d8f000 */
[----:B------:R-:W-:Y:S01]  /*afa0*/  IMAD.MOV.U32 R92, RZ, RZ, R36 ;  /* 0x000000ffff5c7224 */ /* 0x000fe200078e0024 */
[----:B------:R-:W-:Y:S01]  /*afb0*/  @P1 LOP3.LUT R79, R71, 0x80000, RZ, 0xfc, !PT ;  /* 0x00080000474f1812 */ /* 0x000fe200078efcff */
[----:B------:R-:W-:Y:S01]  /*afc0*/  IMAD.MOV.U32 R71, RZ, RZ, R37 ;  /* 0x000000ffff477224 */ /* 0x000fe200078e0025 */
[----:B------:R-:W-:Y:S01]  /*afd0*/  MOV R80, R74 ;  /* 0x0000004a00507202 */ /* 0x000fe20000000f00 */
[----:B------:R-:W1:Y:S01]  /*afe0*/  LDS.128 R36, [R52+0x2050] ;  /* 0x0020500034247984 */ /* 0x000e620000000c00 */
[----:B------:R-:W-:Y:S01]  /*aff0*/  IMAD.MOV.U32 R46, RZ, RZ, R78 ;  /* 0x000000ffff2e7224 */ /* 0x000fe200078e004e */
[----:B------:R-:W-:Y:S01]  /*b000*/  SEL R92, R91, R92, P2 ;  /* 0x0000005c5b5c7207 */ /* 0x000fe20001000000 */
[----:B------:R-:W-:Y:S01]  /*b010*/  IMAD.MOV.U32 R78, RZ, RZ, R104 ;  /* 0x000000ffff4e7224 */ /* 0x000fe200078e0068 */
[-C--:B0-----:R-:W-:Y:S01]  /*b020*/  DMUL R102, R94, R32.reuse ;  /* 0x000000205e667228 */ /* 0x081fe20000000000 */
[----:B------:R-:W-:Y:S01]  /*b030*/  IMAD.MOV.U32 R28, RZ, RZ, R93 ;  /* 0x000000ffff1c7224 */ /* 0x000fe200078e005d */
[----:B------:R-:W-:-:S02]  /*b040*/  DMUL R106, R96, R32 ;  /* 0x00000020606a7228 */ /* 0x000fc40000000000 */
[----:B------:R-:W-:Y:S01]  /*b050*/  SEL R78, R46, R78, P0 ;  /* 0x0000004e2e4e7207 */ /* 0x000fe20000000000 */
[----:B------:R-:W-:Y:S01]  /*b060*/  IMAD.MOV.U32 R46, RZ, RZ, R41 ;  /* 0x000000ffff2e7224 */ /* 0x000fe200078e0029 */
[----:B------:R-:W-:Y:S01]  /*b070*/  FSEL R93, R28, R71, P2 ;  /* 0x000000471c5d7208 */ /* 0x000fe20001000000 */
[-C--:B------:R-:W-:Y:S01]  /*b080*/  DMUL R104, R84, R32.reuse ;  /* 0x0000002054687228 */ /* 0x080fe20000000000 */
[----:B------:R-:W-:Y:S01]  /*b090*/  @P3 LOP3.LUT R93, R71, 0x80000, RZ, 0xfc, !PT ;  /* 0x00080000475d3812 */ /* 0x000fe200078efcff */
[----:B------:R-:W-:Y:S01]  /*b0a0*/  IMAD.MOV.U32 R41, RZ, RZ, R76 ;  /* 0x000000ffff297224 */ /* 0x000fe200078e004c */
[----:B------:R-:W-:Y:S01]  /*b0b0*/  FSEL R29, R29, R46, P4 ;  /* 0x0000002e1d1d7208 */ /* 0x000fe20002000000 */
[----:B------:R-:W-:Y:S01]  /*b0c0*/  DSETP.MAX.AND P3, P1, R76, R106, PT ;  /* 0x0000006a4c00722a */ /* 0x000fe2000396f000 */
[----:B------:R-:W-:Y:S01]  /*b0d0*/  @P5 LOP3.LUT R29, R46, 0x80000, RZ, 0xfc, !PT ;  /* 0x000800002e1d5812 */ /* 0x000fe200078efcff */
[----:B------:R-:W-:Y:S01]  /*b0e0*/  DSETP.MAX.AND P5, P2, R74, R102, PT ;  /* 0x000000664a00722a */ /* 0x000fe20003aaf000 */
[----:B------:R-:W-:Y:S01]  /*b0f0*/  IMAD.MOV.U32 R71, RZ, RZ, R107 ;  /* 0x000000ffff477224 */ /* 0x000fe200078e006b */
[----:B------:R-:W-:Y:S01]  /*b100*/  SEL R28, R45, R40, P4 ;  /* 0x000000282d1c7207 */ /* 0x000fe20002000000 */
[----:B------:R-:W-:Y:S01]  /*b110*/  IMAD.MOV.U32 R74, RZ, RZ, R102 ;  /* 0x000000ffff4a7224 */ /* 0x000fe200078e0066 */
[----:B------:R-:W-:Y:S01]  /*b120*/  DSETP.MAX.AND P4, P0, R88, R104, PT ;  /* 0x000000685800722a */ /* 0x000fe2000388f000 */
[----:B------:R-:W-:Y:S01]  /*b130*/  IMAD.MOV.U32 R102, RZ, RZ, R106 ;  /* 0x000000ffff667224 */ /* 0x000fe200078e006a */
[----:B------:R-:W-:Y:S01]  /*b140*/  DMUL R106, R66, R32 ;  /* 0x00000020426a7228 */ /* 0x000fe20000000000 */
        /* <DEDUP_REMOVED lines=21> */
[----:B------:R-:W-:Y:S01]  /*b2a0*/  IMAD.MOV.U32 R91, RZ, RZ, R107 ;  /* 0x000000ffff5b7224 */ /* 0x000fe200078e006b */
[----:B------:R-:W-:Y:S01]  /*b2b0*/  FSEL R89, R33, R80, P4 ;  /* 0x0000005021597208 */ /* 0x000fe20002000000 */
[-C--:B------:R-:W-:Y:S01]  /*b2c0*/  DMUL R106, R84, R36.reuse ;  /* 0x00000024546a7228 */ /* 0x080fe20000000000 */
        /* <DEDUP_REMOVED lines=8> */
[----:B------:R-:W-:Y:S01]  /*b350*/  @P6 LOP3.LUT R33, R91, 0x80000, RZ, 0xfc, !PT ;  /* 0x000800005b216812 */ /* 0x000fe200078efcff */
[----:B------:R-:W-:Y:S01]  /*b360*/  IMAD.MOV.U32 R63, RZ, RZ, R73 ;  /* 0x000000ffff3f7224 */ /* 0x000fe200078e0049 */
[----:B------:R-:W-:Y:S01]  /*b370*/  SEL R36, R45, R82, P5 ;  /* 0x000000522d247207 */ /* 0x000fe20002800000 */
[----:B------:R-:W-:Y:S01]  /*b380*/  IMAD.MOV.U32 R46, RZ, RZ, R83 ;  /* 0x000000ffff2e7224 */ /* 0x000fe200078e0053 */
[----:B------:R-:W-:Y:S01]  /*b390*/  MOV R82, R107 ;  /* 0x0000006b00527202 */ /* 0x000fe20000000f00 */
[----:B------:R-:W-:Y:S01]  /*b3a0*/  IMAD.MOV.U32 R83, RZ, RZ, R105 ;  /* 0x000000ffff537224 */ /* 0x000fe200078e0069 */
[----:B------:R-:W-:Y:S01]  /*b3b0*/  DSETP.MAX.AND P3, P1, R70, R108, PT ;  /* 0x0000006c4600722a */ /* 0x000fe2000396f000 */
[----:B------:R-:W-:Y:S01]  /*b3c0*/  IMAD.MOV.U32 R45, RZ, RZ, R47 ;  /* 0x000000ffff2d7224 */ /* 0x000fe200078e002f */
[----:B------:R-:W-:Y:S01]  /*b3d0*/  DSETP.MAX.AND P4, P0, R62, R106, PT ;  /* 0x0000006a3e00722a */ /* 0x000fe2000388f000 */
[----:B------:R-:W-:Y:S01]  /*b3e0*/  IMAD.MOV.U32 R37, RZ, RZ, R63 ;  /* 0x000000ffff257224 */ /* 0x000fe200078e003f */
[----:B------:R-:W-:Y:S01]  /*b3f0*/  FSEL R63, R46, R83, P5 ;  /* 0x000000532e3f7208 */ /* 0x000fe20002800000 */
[----:B------:R-:W-:Y:S01]  /*b400*/  IMAD.MOV.U32 R73, RZ, RZ, R62 ;  /* 0x000000ffff497224 */ /* 0x000fe200078e003e */
[----:B------:R-:W-:Y:S01]  /*b410*/  @P2 LOP3.LUT R63, R83, 0x80000, RZ, 0xfc, !PT ;  /* 0x00080000533f2812 */ /* 0x000fe200078efcff */
[----:B------:R-:W-:Y:S01]  /*b420*/  DSETP.MAX.AND P5, P6, R44, R110, PT ;  /* 0x0000006e2c00722a */ /* 0x000fe20003eaf000 */
[----:B------:R-:W-:-:S02]  /*b430*/  IMAD.MOV.U32 R104, RZ, RZ, R44 ;  /* 0x000000ffff687224 */ /* 0x000fc400078e002c */
[----:B------:R-:W-:Y:S02]  /*b440*/  IMAD.MOV.U32 R105, RZ, RZ, R110 ;  /* 0x000000ffff697224 */ /* 0x000fe400078e006e */
[----:B------:R-:W-:Y:S02]  /*b450*/  IMAD.MOV.U32 R62, RZ, RZ, R45 ;  /* 0x000000ffff3e7224 */ /* 0x000fe400078e002d */
[----:B------:R-:W-:Y:S01]  /*b460*/  IMAD.MOV.U32 R91, RZ, RZ, R111 ;  /* 0x000000ffff5b7224 */ /* 0x000fe200078e006f */
[----:B------:R-:W-:Y:S01]  /*b470*/  SEL R104, R104, R105, P5 ;  /* 0x0000006968687207 */ /* 0x000fe20002800000 */
[----:B------:R-:W1:Y:S01]  /*b480*/  LDS.128 R44, [R52+0x4050] ;  /* 0x00405000342c7984 */ /* 0x000e620000000c00 */
[----:B------:R-:W-:Y:S02]  /*b490*/  IMAD.MOV.U32 R80, RZ, RZ, R70 ;  /* 0x000000ffff507224 */ /* 0x000fe400078e0046 */
[----:B------:R-:W-:Y:S01]  /*b4a0*/  FSEL R105, R62, R91, P5 ;  /* 0x0000005b3e697208 */ /* 0x000fe20002800000 */
[----:B------:R-:W-:Y:S01]  /*b4b0*/  IMAD.MOV.U32 R76, RZ, RZ, R71 ;  /* 0x000000ffff4c7224 */ /* 0x000fe200078e0047 */
[----:B------:R-:W-:Y:S01]  /*b4c0*/  @P6 LOP3.LUT R105, R91, 0x80000, RZ, 0xfc, !PT ;  /* 0x000800005b696812 */ /* 0x000fe200078efcff */
[-C--:B0-----:R-:W-:Y:S01]  /*b4d0*/  DMUL R110, R94, R40.reuse ;  /* 0x000000285e6e7228 */ /* 0x081fe20000000000 */
[----:B------:R-:W-:Y:S01]  /*b4e0*/  IMAD.MOV.U32 R70, RZ, RZ, R108 ;  /* 0x000000ffff467224 */ /* 0x000fe200078e006c */
[-C--:B------:R-:W-:Y:S01]  /*b4f0*/  DMUL R112, R96, R40.reuse ;  /* 0x0000002860707228 */ /* 0x080fe20000000000 */
[----:B------:R-:W-:Y:S01]  /*b500*/  MOV R71, R109 ;  /* 0x0000006d00477202 */ /* 0x000fe20000000f00 */
[----:B------:R-:W-:Y:S01]  /*b510*/  IMAD.MOV.U32 R91, RZ, RZ, R59 ;  /* 0x000000ffff5b7224 */ /* 0x000fe200078e003b */
[----:B------:R-:W-:Y:S01]  /*b520*/  FSEL R109, R37, R82, P4 ;  /* 0x00000052256d7208 */ /* 0x000fe20002000000 */
[----:B------:R-:W-:Y:S01]  /*b530*/  IMAD.MOV.U32 R108, RZ, RZ, R106 ;  /* 0x000000ffff6c7224 */ /* 0x000fe200078e006a */
[----:B------:R-:W-:Y:S01]  /*b540*/  FSEL R107, R76, R71, P3 ;  /* 0x000000474c6b7208 */ /* 0x000fe20001800000 */
[----:B------:R-:W-:Y:S01]  /*b550*/  IMAD.MOV.U32 R62, RZ, RZ, R49 ;  /* 0x000000ffff3e7224 */ /* 0x000fe200078e0031 */
[----:B------:R-:W-:Y:S01]  /*b560*/  SEL R106, R80, R70, P3 ;  /* 0x00000046506a7207 */ /* 0x000fe20001800000 */
[----:B------:R-:W-:Y:S01]  /*b570*/  DSETP.MAX.AND P5, P2, R48, R110, PT ;  /* 0x0000006e3000722a */ /* 0x000fe20003aaf000 */
[----:B------:R-:W-:Y:S01]  /*b580*/  @P1 LOP3.LUT R107, R71, 0x80000, RZ, 0xfc, !PT ;  /* 0x00080000476b1812 */ /* 0x000fe200078efcff */
[----:B------:R-:W-:Y:S01]  /*b590*/  IMAD.MOV.U32 R59, RZ, RZ, R91 ;  /* 0x000000ffff3b7224 */ /* 0x000fe200078e005b */
[----:B------:R-:W-:Y:S01]  /*b5a0*/  @P0 LOP3.LUT R109, R82, 0x80000, RZ, 0xfc, !PT ;  /* 0x00080000526d0812 */ /* 0x000fe200078efcff */
[-C--:B------:R-:W-:Y:S01]  /*b5b0*/  DMUL R82, R84, R40.reuse ;  /* 0x0000002854527228 */ /* 0x080fe20000000000 */
[----:B------:R-:W-:Y:S01]  /*b5c0*/  MOV R49, R90 ;  /* 0x0000005a00317202 */ /* 0x000fe20000000f00 */
[----:B------:R-:W-:Y:S01]  /*b5d0*/  DSETP.MAX.AND P3, P1, R90, R112, PT ;  /* 0x000000705a00722a */ /* 0x000fe2000396f000 */
[----:B------:R-:W-:Y:S01]  /*b5e0*/  SEL R108, R73, R108, P4 ;  /* 0x0000006c496c7207 */ /* 0x000fe20002000000 */
[----:B------:R-:W-:Y:S01]  /*b5f0*/  DMUL R90, R66, R40 ;  /* 0x00000028425a7228 */ /* 0x000fe20000000000 */
[----:B------:R-:W-:Y:S01]  /*b600*/  IMAD.MOV.U32 R73, RZ, RZ, R65 ;  /* 0x000000ffff497224 */ /* 0x000fe200078e0041 */
[----:B------:R-:W-:Y:S01]  /*b610*/  MOV R65, R51 ;  /* 0x0000003300417202 */ /* 0x000fe20000000f00 */
[----:B------:R-:W-:-:S02]  /*b620*/  IMAD.MOV.U32 R70, RZ, RZ, R48 ;  /* 0x000000ffff467224 */ /* 0x000fc400078e0030 */
[----:B------:R-:W-:Y:S02]  /*b630*/  IMAD.MOV.U32 R48, RZ, RZ, R110 ;  /* 0x000000ffff307224 */ /* 0x000fe400078e006e */
        /* <DEDUP_REMOVED lines=9> */
[----:B------:R-:W-:Y:S01]  /*b6d0*/  FSEL R111, R40, R83, P4 ;  /* 0x00000053286f7208 */ /* 0x000fe20002000000 */
[----:B------:R-:W-:Y:S01]  /*b6e0*/  IMAD.MOV.U32 R76, RZ, RZ, R112 ;  /* 0x000000ffff4c7224 */ /* 0x000fe200078e0070 */
[----:B------:R-:W-:Y:S01]  /*b6f0*/  @P2 LOP3.LUT R73, R37, 0x80000, RZ, 0xfc, !PT ;  /* 0x0008000025492812 */ /* 0x000fe200078efcff */
[----:B------:R-:W-:Y:S01]  /*b700*/  IMAD.MOV.U32 R50, RZ, RZ, R90 ;  /* 0x000000ffff327224 */ /* 0x000fe200078e005a */
[----:B------:R-:W-:Y:S01]  /*b710*/  SEL R110, R41, R72, P4 ;  /* 0x00000048296e7207 */ /* 0x000fe20002000000 */
[----:B------:R-:W-:Y:S01]  /*b720*/  IMAD.MOV.U32 R62, RZ, RZ, R91 ;  /* 0x000000ffff3e7224 */ /* 0x000fe200078e005b */
[----:B------:R-:W-:Y:S01]  /*b730*/  SEL R76, R49, R76, P3 ;  /* 0x0000004c314c7207 */ /* 0x000fe20001800000 */
[----:B------:R-:W-:Y:S01]  /*b740*/  IMAD.MOV.U32 R71, RZ, RZ, R113 ;  /* 0x000000ffff477224 */ /* 0x000fe200078e0071 */
[----:B------:R-:W-:Y:S01]  /*b750*/  SEL R72, R48, R50, P5 ;  /* 0x0000003230487207 */ /* 0x000fe20002800000 */
[-C--:B-1----:R-:W-:Y:S01]  /*b760*/  DMUL R112, R94, R44.reuse ;  /* 0x0000002c5e707228 */ /* 0x082fe20000000000 */
[----:B------:R-:W0:Y:S01]  /*b770*/  LDS.128 R48, [R52+0x5050] ;  /* 0x0050500034307984 */ /* 0x000e220000000c00 */
[----:B------:R-:W-:Y:S01]  /*b780*/  FSEL R41, R65, R62, P5 ;  /* 0x0000003e41297208 */ /* 0x000fe20002800000 */
[----:B------:R-:W-:Y:S01]  /*b790*/  IMAD.MOV.U32 R65, RZ, RZ, R61 ;  /* 0x000000ffff417224 */ /* 0x000fe200078e003d */
[----:B------:R-:W-:Y:S01]  /*b7a0*/  @P6 LOP3.LUT R41, R62, 0x80000, RZ, 0xfc, !PT ;  /* 0x000800003e296812 */ /* 0x000fe200078efcff */
[-C--:B------:R-:W-:Y:S01]  /*b7b0*/  DMUL R114, R96, R44.reuse ;  /* 0x0000002c60727228 */ /* 0x080fe20000000000 */
[----:B------:R-:W-:Y:S01]  /*b7c0*/  IMAD.MOV.U32 R37, RZ, RZ, R64 ;  /* 0x000000ffff257224 */ /* 0x000fe200078e0040 */
[----:B------:R-:W-:Y:S01]  /*b7d0*/  FSEL R91, R59, R71, P3 ;  /* 0x000000473b5b7208 */ /* 0x000fe20001800000 */
[----:B------:R-:W-:Y:S01]  /*b7e0*/  IMAD.MOV.U32 R40, RZ, RZ, R65 ;  /* 0x000000ffff287224 */ /* 0x000fe200078e0041 */
[----:B------:R-:W-:Y:S01]  /*b7f0*/  DSETP.MAX.AND P5, P4, R64, R112, PT ;  /* 0x000000704000722a */ /* 0x000fe20003caf000 */
[----:B------:R-:W-:Y:S01]  /*b800*/  IMAD.MOV.U32 R62, RZ, RZ, R112 ;  /* 0x000000ffff3e7224 */ /* 0x000fe200078e0070 */
[----:B------:R-:W-:Y:S01]  /*b810*/  MOV R61, R113 ;  /* 0x00000071003d7202 */ /* 0x000fe20000000f00 */
[-C--:B------:R-:W-:Y:S01]  /*b820*/  DMUL R112, R66, R44.reuse ;  /* 0x0000002c42707228 */ /* 0x080fe20000000000 */
[----:B------:R-:W-:Y:S01]  /*b830*/  @P0 LOP3.LUT R111, R83, 0x80000, RZ, 0xfc, !PT ;  /* 0x00080000536f0812 */ /* 0x000fe200078efcff */
[----:B------:R-:W-:Y:S01]  /*b840*/  IMAD.MOV.U32 R59, RZ, RZ, R57 ;  /* 0x000000ffff3b7224 */ /* 0x000fe200078e0039 */
[----:B------:R-:W-:Y:S01]  /*b850*/  DMUL R82, R84, R44 ;  /* 0x0000002c54527228 */ /* 0x000fe20000000000 */
[----:B------:R-:W-:Y:S01]  /*b860*/  SEL R80, R37, R62, P5 ;  /* 0x0000003e25507207 */ /* 0x000fe20002800000 */
        /* <DEDUP_REMOVED lines=9> */
[----:B------:R-:W-:Y:S01]  /*b900*/  DSETP.MAX.AND P3, P0, R86, R82, PT ;  /* 0x000000525600722a */ /* 0x000fe2000386f000 */
[----:B------:R-:W1:Y:S01]  /*b910*/  LDS.64 R112, [R24+0x1600] ;  /* 0x0016000018707984 */ /* 0x000e620000000a00 */
[----:B------:R-:W-:Y:S01]  /*b920*/  IMAD.MOV.U32 R58, RZ, RZ, R114 ;  /* 0x000000ffff3a7224 */ /* 0x000fe200078e0072 */
[----:B------:R-:W-:Y:S01]  /*b930*/  @P4 LOP3.LUT R65, R61, 0x80000, RZ, 0xfc, !PT ;  /* 0x000800003d414812 */ /* 0x000fe200078efcff */
[----:B------:R-:W-:Y:S01]  /*b940*/  IMAD.MOV.U32 R59, RZ, RZ, R115 ;  /* 0x000000ffff3b7224 */ /* 0x000fe200078e0073 */
[----:B------:R-:W-:Y:S01]  /*b950*/  MOV R61, R69 ;  /* 0x00000045003d7202 */ /* 0x000fe20000000f00 */
[----:B------:R-:W-:Y:S01]  /*b960*/  IMAD.MOV.U32 R37, RZ, RZ, R55 ;  /* 0x000000ffff257224 */ /* 0x000fe200078e0037 */
[----:B------:R-:W-:Y:S01]  /*b970*/  SEL R58, R57, R58, P1 ;  /* 0x0000003a393a7207 */ /* 0x000fe20000800000 */
[----:B------:R-:W-:Y:S01]  /*b980*/  IMAD.MOV.U32 R45, RZ, RZ, R86 ;  /* 0x000000ffff2d7224 */ /* 0x000fe200078e0056 */
[----:B------:R-:W-:Y:S01]  /*b990*/  SEL R54, R62, R54, P5 ;  /* 0x000000363e367207 */ /* 0x000fe20002800000 */
[----:B------:R-:W-:Y:S01]  /*b9a0*/  IMAD.MOV.U32 R44, RZ, RZ, R87 ;  /* 0x000000ffff2c7224 */ /* 0x000fe200078e0057 */
[----:B------:R-:W-:Y:S01]  /*b9b0*/  FSEL R87, R37, R71, P5 ;  /* 0x0000004725577208 */ /* 0x000fe20002800000 */
[----:B------:R-:W-:Y:S01]  /*b9c0*/  IMAD.MOV.U32 R40, RZ, RZ, R82 ;  /* 0x000000ffff287224 */ /* 0x000fe200078e0052 */
[----:B------:R-:W-:Y:S01]  /*b9d0*/  @P6 LOP3.LUT R87, R71, 0x80000, RZ, 0xfc, !PT ;  /* 0x0008000047576812 */ /* 0x000fe200078efcff */
[----:B------:R-:W-:Y:S01]  /*b9e0*/  IMAD.MOV.U32 R55, RZ, RZ, R83 ;  /* 0x000000ffff377224 */ /* 0x000fe200078e0053 */
[-C--:B0-----:R-:W-:Y:S01]  /*b9f0*/  DMUL R114, R94, R48.reuse ;  /* 0x000000305e727228 */ /* 0x081fe20000000000 */
[----:B------:R-:W-:Y:S01]  /*ba00*/  IMAD.MOV.U32 R57, RZ, RZ, R81 ;  /* 0x000000ffff397224 */ /* 0x000fe200078e0051 */
[-C--:B------:R-:W-:Y:S01]  /*ba10*/  DMUL R96, R96, R48.reuse ;  /* 0x0000003060607228 */ /* 0x080fe20000000000 */
[----:B------:R-:W-:Y:S01]  /*ba20*/  SEL R82, R45, R40, P3 ;  /* 0x000000282d527207 */ /* 0x000fe20001800000 */
[-C--:B------:R-:W-:Y:S01]  /*ba30*/  DMUL R84, R84, R48.reuse ;  /* 0x0000003054547228 */ /* 0x080fe20000000000 */
[----:B------:R-:W-:Y:S01]  /*ba40*/  FSEL R83, R44, R55, P3 ;  /* 0x000000372c537208 */ /* 0x000fe20001800000 */
[----:B------:R-:W-:Y:S01]  /*ba50*/  DMUL R94, R66, R48 ;  /* 0x00000030425e7228 */ /* 0x000fe20000000000 */
[----:B------:R-:W-:Y:S01]  /*ba60*/  IMAD.MOV.U32 R69, RZ, RZ, R53 ;  /* 0x000000ffff457224 */ /* 0x000fe200078e0035 */
[----:B------:R-:W-:Y:S01]  /*ba70*/  DSETP.MAX.AND P5, P3, R60, R114, PT ;  /* 0x000000723c00722a */ /* 0x000fe20003baf000 */
[----:B------:R-:W-:Y:S01]  /*ba80*/  IMAD.MOV.U32 R49, RZ, RZ, R60 ;  /* 0x000000ffff317224 */ /* 0x000fe200078e003c */
[----:B------:R-:W-:Y:S01]  /*ba90*/  FSEL R45, R64, R59, P1 ;  /* 0x0000003b402d7208 */ /* 0x000fe20000800000 */
[----:B------:R-:W-:Y:S01]  /*baa0*/  IMAD.MOV.U32 R48, RZ, RZ, R114 ;  /* 0x000000ffff307224 */ /* 0x000fe200078e0072 */
[----:B------:R-:W-:Y:S01]  /*bab0*/  @P2 LOP3.LUT R45, R59, 0x80000, RZ, 0xfc, !PT ;  /* 0x000800003b2d2812 */ /* 0x000fe200078efcff */
[----:B------:R-:W-:Y:S01]  /*bac0*/  IMAD.MOV.U32 R37, RZ, RZ, R115 ;  /* 0x000000ffff257224 */ /* 0x000fe200078e0073 */
[----:B------:R-:W-:Y:S01]  /*bad0*/  @P0 LOP3.LUT R83, R55, 0x80000, RZ, 0xfc, !PT ;  /* 0x0008000037530812 */ /* 0x000fe200078efcff */
[----:B------:R-:W-:Y:S01]  /*bae0*/  IMAD.MOV.U32 R40, RZ, RZ, R61 ;  /* 0x000000ffff287224 */ /* 0x000fe200078e003d */
[----:B------:R-:W-:Y:S01]  /*baf0*/  DSETP.MAX.AND P2, P1, R56, R96, PT ;  /* 0x000000603800722a */ /* 0x000fe2000394f000 */
[----:B------:R-:W-:Y:S01]  /*bb00*/  SEL R48, R49, R48, P5 ;  /* 0x0000003031307207 */ /* 0x000fe20002800000 */
        /* <DEDUP_REMOVED lines=17> */
[C---:B-1----:R-:W-:Y:S01]  /*bc20*/  DMUL R98, R112.reuse, R30 ;  /* 0x0000001e70627228 */ /* 0x042fe20000000000 */
[----:B------:R-:W0:Y:S01]  /*bc30*/  LDS.64 R60, [R24+0x1680] ;  /* 0x00168000183c7984 */ /* 0x000e220000000a00 */
[----:B------:R-:W-:Y:S01]  /*bc40*/  FSEL R55, R55, R85, P4 ;  /* 0x0000005537377208 */ /* 0x000fe20002000000 */
[C---:B------:R-:W-:Y:S01]  /*bc50*/  DMUL R96, R112.reuse, R38 ;  /* 0x0000002670607228 */ /* 0x040fe20000000000 */
[----:B------:R-:W-:Y:S01]  /*bc60*/  @P0 LOP3.LUT R55, R85, 0x80000, RZ, 0xfc, !PT ;  /* 0x0008000055370812 */ /* 0x000fe200078efcff */
[C---:B------:R-:W-:Y:S01]  /*bc70*/  DMUL R84, R112.reuse, R34 ;  /* 0x0000002270547228 */ /* 0x040fe20000000000 */
[----:B------:R-:W-:Y:S01]  /*bc80*/  FSEL R67, R67, R95, P5 ;  /* 0x0000005f43437208 */ /* 0x000fe20002800000 */
[----:B------:R-:W-:Y:S01]  /*bc90*/  IMAD.MOV.U32 R69, RZ, RZ, R100 ;  /* 0x000000ffff457224 */ /* 0x000fe200078e0064 */
[----:B------:R-:W-:Y:S01]  /*bca0*/  @P6 LOP3.LUT R67, R95, 0x80000, RZ, 0xfc, !PT ;  /* 0x000800005f436812 */ /* 0x000fe200078efcff */
        /* <DEDUP_REMOVED lines=8> */
[----:B------:R-:W-:Y:S01]  /*bd30*/  DSETP.MAX.AND P4, P3, R36, R96, PT ;  /* 0x000000602400722a */ /* 0x000fe20003b8f000 */
[----:B------:R-:W-:-:S02]  /*bd40*/  IMAD.MOV.U32 R62, RZ, RZ, R101 ;  /* 0x000000ffff3e7224 */ /* 0x000fc400078e0065 */
        /* <DEDUP_REMOVED lines=9> */
[----:B------:R-:W-:Y:S01]  /*bde0*/  DSETP.MAX.AND P2, P1, R70, R94, PT ;  /* 0x0000005e4600722a */ /* 0x000fe2000394f000 */
        /* <DEDUP_REMOVED lines=17> */
[----:B------:R-:W-:Y:S01]  /*bf00*/  FSEL R69, R84, R75, P4 ;  /* 0x0000004b54457208 */ /* 0x000fe20002000000 */
[----:B------:R-:W-:Y:S01]  /*bf10*/  DSETP.MAX.AND P0, P4, R48, R112, PT ;  /* 0x000000703000722a */ /* 0x000fe20003c0f000 */
[----:B------:R-:W-:Y:S01]  /*bf20*/  IMAD.MOV.U32 R53, RZ, RZ, R81 ;  /* 0x000000ffff357224 */ /* 0x000fe200078e0051 */
[C---:B0-----:R-:W-:Y:S01]  /*bf30*/  DMUL R84, R60.reuse, R30 ;  /* 0x0000001e3c547228 */ /* 0x041fe20000000000 */
[----:B------:R-:W-:Y:S01]  /*bf40*/  IMAD.MOV.U32 R49, RZ, RZ, R112 ;  /* 0x000000ffff317224 */ /* 0x000fe200078e0070 */
[----:B------:R-:W-:Y:S01]  /*bf50*/  SEL R48, R73, R62, P2 ;  /* 0x0000003e49307207 */ /* 0x000fe20001000000 */
[----:B------:R-:W-:Y:S01]  /*bf60*/  IMAD.MOV.U32 R81, RZ, RZ, R78 ;  /* 0x000000ffff517224 */ /* 0x000fe200078e004e */
[----:B------:R-:W-:Y:S01]  /*bf70*/  @P3 LOP3.LUT R69, R75, 0x80000, RZ, 0xfc, !PT ;  /* 0x000800004b453812 */ /* 0x000fe200078efcff */
[----:B------:R-:W-:Y:S01]  /*bf80*/  IMAD.MOV.U32 R66, RZ, RZ, R94 ;  /* 0x000000ffff427224 */ /* 0x000fe200078e005e */
[----:B------:R-:W-:Y:S01]  /*bf90*/  SEL R62, R70, R49, P0 ;  /* 0x00000031463e7207 */ /* 0x000fe20000000000 */
[----:B------:R-:W-:Y:S01]  /*bfa0*/  DMUL R96, R60, R38 ;  /* 0x000000263c607228 */ /* 0x000fe20000000000 */
[----:B------:R-:W-:Y:S01]  /*bfb0*/  FSEL R49, R64, R71, P2 ;  /* 0x0000004740317208 */ /* 0x000fe20001000000 */
[----:B------:R-:W-:Y:S01]  /*bfc0*/  DSETP.MAX.AND P2, P3, R78, R84, PT ;  /* 0x000000544e00722a */ /* 0x000fe20003b4f000 */
[----:B------:R-:W-:Y:S01]  /*bfd0*/  MOV R80, R79 ;  /* 0x0000004f00507202 */ /* 0x000fe20000000f00 */
[----:B------:R-:W-:Y:S01]  /*bfe0*/  IMAD.MOV.U32 R103, RZ, RZ, R77 ;  /* 0x000000ffff677224 */ /* 0x000fe200078e004d */
[----:B------:R-:W0:Y:S01]  /*bff0*/  LDS.64 R78, [R24+0x1700] ;  /* 0x00170000184e7984 */ /* 0x000e220000000a00 */
[----:B------:R-:W-:Y:S01]  /*c000*/  FSEL R53, R53, R95, P6 ;  /* 0x0000005f35357208 */ /* 0x000fe20003000000 */
[C---:B------:R-:W-:Y:S01]  /*c010*/  DMUL R98, R60.reuse, R42 ;  /* 0x0000002a3c627228 */ /* 0x040fe20000000000 */
[----:B------:R-:W-:Y:S01]  /*c020*/  @P5 LOP3.LUT R53, R95, 0x80000, RZ, 0xfc, !PT ;  /* 0x000800005f355812 */ /* 0x000fe200078efcff */
[----:B------:R-:W-:Y:S01]  /*c030*/  DMUL R94, R60, R34 ;  /* 0x000000223c5e7228 */ /* 0x000fe20000000000 */
[----:B------:R-:W-:Y:S01]  /*c040*/  SEL R66, R59, R66, P6 ;  /* 0x000000423b427207 */ /* 0x000fe20003000000 */
[----:B------:R-:W-:Y:S01]  /*c050*/  IMAD.MOV.U32 R59, RZ, RZ, R85 ;  /* 0x000000ffff3b7224 */ /* 0x000fe200078e0055 */
[----:B------:R-:W-:Y:S01]  /*c060*/  FSEL R63, R63, R113, P0 ;  /* 0x000000713f3f7208 */ /* 0x000fe20000000000 */
[----:B------:R-:W-:Y:S01]  /*c070*/  IMAD.MOV.U32 R70, RZ, RZ, R84 ;  /* 0x000000ffff467224 */ /* 0x000fe200078e0054 */
[----:B------:R-:W-:Y:S01]  /*c080*/  @P1 LOP3.LUT R49, R71, 0x80000, RZ, 0xfc, !PT ;  /* 0x0008000047311812 */ /* 0x000fe200078efcff */
[----:B------:R-:W-:Y:S01]  /*c090*/  IMAD.MOV.U32 R84, RZ, RZ, R96 ;  /* 0x000000ffff547224 */ /* 0x000fe200078e0060 */
[----:B------:R-:W-:Y:S01]  /*c0a0*/  @P4 LOP3.LUT R63, R113, 0x80000, RZ, 0xfc, !PT ;  /* 0x00080000713f4812 */ /* 0x000fe200078efcff */
[----:B------:R-:W-:Y:S01]  /*c0b0*/  DSETP.MAX.AND P5, P1, R106, R96, PT ;  /* 0x000000606a00722a */ /* 0x000fe200039af000 */
[----:B------:R-:W-:Y:S01]  /*c0c0*/  MOV R85, R97 ;  /* 0x0000006100557202 */ /* 0x000fe20000000f00 */
[----:B------:R-:W-:Y:S01]  /*c0d0*/  IMAD.MOV.U32 R77, RZ, RZ, R91 ;  /* 0x000000ffff4d7224 */ /* 0x000fe200078e005b */
[----:B------:R-:W-:Y:S01]  /*c0e0*/  DSETP.MAX.AND P4, P0, R102, R94, PT ;  /* 0x0000005e6600722a */ /* 0x000fe2000388f000 */
[----:B------:R-:W-:Y:S01]  /*c0f0*/  FSEL R71, R80, R59, P2 ;  /* 0x0000003b50477208 */ /* 0x000fe20001000000 */
[----:B------:R-:W-:Y:S01]  /*c100*/  DMUL R96, R60, R46 ;  /* 0x0000002e3c607228 */ /* 0x000fe20000000000 */
[----:B------:R-:W-:Y:S01]  /*c110*/  IMAD.MOV.U32 R64, RZ, RZ, R102 ;  /* 0x000000ffff407224 */ /* 0x000fe200078e0066 */
[----:B------:R-:W-:Y:S01]  /*c120*/  @P3 LOP3.LUT R71, R59, 0x80000, RZ, 0xfc, !PT ;  /* 0x000800003b473812 */ /* 0x000fe200078efcff */
[----:B------:R-:W-:Y:S01]  /*c130*/  IMAD.MOV.U32 R86, RZ, RZ, R94 ;  /* 0x000000ffff567224 */ /* 0x000fe200078e005e */
[----:B------:R-:W-:Y:S01]  /*c140*/  SEL R70, R81, R70, P2 ;  /* 0x0000004651467207 */ /* 0x000fe20001000000 */
[----:B------:R-:W-:Y:S01]  /*c150*/  IMAD.MOV.U32 R75, RZ, RZ, R95 ;  /* 0x000000ffff4b7224 */ /* 0x000fe200078e005f */
[----:B------:R-:W-:Y:S01]  /*c160*/  DSETP.MAX.AND P2, P3, R76, R98, PT ;  /* 0x000000624c00722a */ /* 0x000fe20003b4f000 */
[----:B------:R-:W-:Y:S01]  /*c170*/  IMAD.MOV.U32 R73, RZ, RZ, R103 ;  /* 0x000000ffff497224 */ /* 0x000fe200078e0067 */
[----:B------:R-:W-:Y:S01]  /*c180*/  MOV R94, R77 ;  /* 0x0000004d005e7202 */ /* 0x000fe20000000f00 */
[----:B------:R-:W-:-:S02]  /*c190*/  IMAD.MOV.U32 R95, RZ, RZ, R106 ;  /* 0x000000ffff5f7224 */ /* 0x000fc400078e006a */
[----:B------:R-:W-:Y:S01]  /*c1a0*/  IMAD.MOV.U32 R80, RZ, RZ, R107 ;  /* 0x000000ffff507224 */ /* 0x000fe200078e006b */
[----:B------:R-:W-:Y:S01]  /*c1b0*/  FSEL R77, R73, R75, P4 ;  /* 0x0000004b494d7208 */ /* 0x000fe20002000000 */
[----:B------:R-:W-:Y:S01]  /*c1c0*/  IMAD.MOV.U32 R59, RZ, RZ, R45 ;  /* 0x000000ffff3b7224 */ /* 0x000fe200078e002d */
[----:B------:R-:W-:Y:S01]  /*c1d0*/  @P0 LOP3.LUT R77, R75, 0x80000, RZ, 0xfc, !PT ;  /* 0x000800004b4d0812 */ /* 0x000fe200078efcff */
        /* <DEDUP_REMOVED lines=11> */
[----:B------:R-:W-:Y:S01]  /*c290*/  @P1 LOP3.LUT R61, R85, 0x80000, RZ, 0xfc, !PT ;  /* 0x00080000553d1812 */ /* 0x000fe200078efcff */
[----:B------:R-:W-:Y:S01]  /*c2a0*/  IMAD.MOV.U32 R59, RZ, RZ, R56 ;  /* 0x000000ffff3b7224 */ /* 0x000fe200078e0038 */
[----:B------:R-:W-:Y:S01]  /*c2b0*/  DSETP.MAX.AND P0, P1, R56, R98, PT ;  /* 0x000000623800722a */ /* 0x000fe2000390f000 */
[----:B------:R-:W-:Y:S01]  /*c2c0*/  IMAD.MOV.U32 R84, RZ, RZ, R96 ;  /* 0x000000ffff547224 */ /* 0x000fe200078e0060 */
[----:B0-----:R-:W-:Y:S01]  /*c2d0*/  DMUL R96, R78, R30 ;  /* 0x0000001e4e607228 */ /* 0x001fe20000000000 */
[----:B------:R-:W-:Y:S01]  /*c2e0*/  IMAD.MOV.U32 R56, RZ, RZ, R98 ;  /* 0x000000ffff387224 */ /* 0x000fe200078e0062 */
[----:B------:R-:W-:Y:S01]  /*c2f0*/  FSEL R57, R60, R95, P4 ;  /* 0x0000005f3c397208 */ /* 0x000fe20002000000 */
        /* <DEDUP_REMOVED lines=9> */
[----:B------:R-:W0:Y:S01]  /*c390*/  LDS.64 R94, [R24+0x1780] ;  /* 0x00178000185e7984 */ /* 0x000e220000000a00 */
[----:B------:R-:W-:Y:S01]  /*c3a0*/  SEL R58, R45, R84, P4 ;  /* 0x000000542d3a7207 */ /* 0x000fe20002000000 */
[----:B------:R-:W-:Y:S01]  /*c3b0*/  DSETP.MAX.AND P4, P2, R92, R96, PT ;  /* 0x000000605c00722a */ /* 0x000fe20003a8f000 */
[----:B------:R-:W-:Y:S01]  /*c3c0*/  IMAD.MOV.U32 R45, RZ, RZ, R97 ;  /* 0x000000ffff2d7224 */ /* 0x000fe200078e0061 */
[C---:B------:R-:W-:Y:S01]  /*c3d0*/  DMUL R96, R78.reuse, R38 ;  /* 0x000000264e607228 */ /* 0x040fe20000000000 */
[----:B------:R-:W-:Y:S01]  /*c3e0*/  @P3 LOP3.LUT R59, R81, 0x80000, RZ, 0xfc, !PT ;  /* 0x00080000513b3812 */ /* 0x000fe200078efcff */
[C---:B------:R-:W-:Y:S01]  /*c3f0*/  DMUL R92, R78.reuse, R34 ;  /* 0x000000224e5c7228 */ /* 0x040fe20000000000 */
[----:B------:R-:W-:Y:S01]  /*c400*/  IMAD.MOV.U32 R80, RZ, RZ, R89 ;  /* 0x000000ffff507224 */ /* 0x000fe200078e0059 */
[----:B------:R-:W-:Y:S01]  /*c410*/  FSEL R85, R85, R45, P4 ;  /* 0x0000002d55557208 */ /* 0x000fe20002000000 */
[C---:B------:R-:W-:Y:S01]  /*c420*/  DMUL R98, R78.reuse, R42 ;  /* 0x0000002a4e627228 */ /* 0x040fe20000000000 */
[----:B------:R-:W-:Y:S01]  /*c430*/  SEL R86, R86, R60, P4 ;  /* 0x0000003c56567207 */ /* 0x000fe20002000000 */
[----:B------:R-:W-:Y:S01]  /*c440*/  IMAD.MOV.U32 R60, RZ, RZ, R108 ;  /* 0x000000ffff3c7224 */ /* 0x000fe200078e006c */
[----:B------:R-:W-:Y:S01]  /*c450*/  DMUL R100, R78, R46 ;  /* 0x0000002e4e647228 */ /* 0x000fe20000000000 */
[----:B------:R-:W-:Y:S01]  /*c460*/  IMAD.MOV.U32 R81, RZ, RZ, R109 ;  /* 0x000000ffff517224 */ /* 0x000fe200078e006d */
[----:B------:R-:W-:Y:S01]  /*c470*/  DSETP.MAX.AND P5, P3, R88, R92, PT ;  /* 0x0000005c5800722a */ /* 0x000fe20003baf000 */
[----:B------:R-:W-:Y:S01]  /*c480*/  MOV R84, R88 ;  /* 0x0000005800547202 */ /* 0x000fe20000000f00 */
[----:B------:R-:W-:Y:S01]  /*c490*/  IMAD.MOV.U32 R89, RZ, RZ, R96 ;  /* 0x000000ffff597224 */ /* 0x000fe200078e0060 */
[----:B------:R-:W-:Y:S01]  /*c4a0*/  @P2 LOP3.LUT R85, R45, 0x80000, RZ, 0xfc, !PT ;  /* 0x000800002d552812 */ /* 0x000fe200078efcff */
[----:B------:R-:W-:Y:S01]  /*c4b0*/  DSETP.MAX.AND P2, P4, R108, R96, PT ;  /* 0x000000606c00722a */ /* 0x000fe20003c4f000 */
[----:B------:R-:W-:Y:S01]  /*c4c0*/  IMAD.MOV.U32 R45, RZ, RZ, R92 ;  /* 0x000000ffff2d7224 */ /* 0x000fe200078e005c */
[----:B------:R-:W-:Y:S01]  /*c4d0*/  MOV R92, R98 ;  /* 0x00000062005c7202 */ /* 0x000fe20000000f00 */
        /* <DEDUP_REMOVED lines=8> */
[----:B------:R-:W-:Y:S01]  /*c560*/  FSEL R81, R81, R96, P2 ;  /* 0x0000006051517208 */ /* 0x000fe20001000000 */
[----:B------:R-:W-:Y:S01]  /*c570*/  DSETP.MAX.AND P2, P5, R110, R98, PT ;  /* 0x000000626e00722a */ /* 0x000fe20003d4f000 */
[----:B------:R-:W-:Y:S01]  /*c580*/  @P4 LOP3.LUT R81, R96, 0x80000, RZ, 0xfc, !PT ;  /* 0x0008000060514812 */ /* 0x000fe200078efcff */
[----:B------:R-:W-:Y:S01]  /*c590*/  DMUL R98, R78, R50 ;  /* 0x000000324e627228 */ /* 0x000fe20000000000 */
[----:B------:R-:W-:Y:S01]  /*c5a0*/  IMAD.MOV.U32 R96, RZ, RZ, R100 ;  /* 0x000000ffff607224 */ /* 0x000fe200078e0064 */
[----:B------:R-:W-:Y:S01]  /*c5b0*/  DSETP.MAX.AND P6, P4, R82, R100, PT ;  /* 0x000000645200722a */ /* 0x000fe20003ccf000 */
[----:B------:R-:W-:Y:S01]  /*c5c0*/  @P3 LOP3.LUT R89, R93, 0x80000, RZ, 0xfc, !PT ;  /* 0x000800005d593812 */ /* 0x000fe200078efcff */
[----:B------:R-:W-:Y:S01]  /*c5d0*/  IMAD.MOV.U32 R93, RZ, RZ, R82 ;  /* 0x000000ffff5d7224 */ /* 0x000fe200078e0052 */
[----:B------:R-:W-:Y:S01]  /*c5e0*/  SEL R78, R45, R92, P2 ;  /* 0x0000005c2d4e7207 */ /* 0x000fe20001000000 */
[----:B------:R-:W-:Y:S01]  /*c5f0*/  IMAD.MOV.U32 R45, RZ, RZ, R55 ;  /* 0x000000ffff2d7224 */ /* 0x000fe200078e0037 */
[----:B0-----:R-:W-:Y:S01]  /*c600*/  DMUL R100, R94, R30 ;  /* 0x0000001e5e647228 */ /* 0x001fe20000000000 */
[----:B------:R-:W-:Y:S01]  /*c610*/  MOV R80, R83 ;  /* 0x0000005300507202 */ /* 0x000fe20000000f00 */
[----:B------:R-:W-:Y:S01]  /*c620*/  IMAD.MOV.U32 R55, RZ, RZ, R29 ;  /* 0x000000ffff377224 */ /* 0x000fe200078e001d */
[----:B------:R-:W-:Y:S01]  /*c630*/  SEL R92, R93, R96, P6 ;  /* 0x000000605d5c7207 */ /* 0x000fe20003000000 */
[----:B------:R-:W-:Y:S01]  /*c640*/  IMAD.MOV.U32 R30, RZ, RZ, R44 ;  /* 0x000000ffff1e7224 */ /* 0x000fe200078e002c */
[----:B------:R-:W-:Y:S01]  /*c650*/  FSEL R79, R88, R91, P2 ;  /* 0x0000005b584f7208 */ /* 0x000fe20001000000 */
[----:B------:R-:W-:Y:S01]  /*c660*/  DSETP.MAX.AND P3, P2, R44, R98, PT ;  /* 0x000000622c00722a */ /* 0x000fe20003a6f000 */
[----:B------:R-:W-:Y:S01]  /*c670*/  FSEL R83, R73, R75, P0 ;  /* 0x0000004b49537208 */ /* 0x000fe20000000000 */
[----:B------:R-:W-:Y:S01]  /*c680*/  IMAD.MOV.U32 R82, RZ, RZ, R45 ;  /* 0x000000ffff527224 */ /* 0x000fe200078e002d */
[----:B------:R-:W-:Y:S01]  /*c690*/  FSEL R93, R80, R97, P6 ;  /* 0x00000061505d7208 */ /* 0x000fe20003000000 */
        /* <DEDUP_REMOVED lines=12> */
[----:B------:R-:W-:Y:S01]  /*c760*/  IMAD.MOV.U32 R47, RZ, RZ, R100 ;  /* 0x000000ffff2f7224 */ /* 0x000fe200078e0064 */
[----:B------:R-:W-:Y:S01]  /*c770*/  FSEL R39, R55, R101, P0 ;  /* 0x0000006537277208 */ /* 0x000fe20000000000 */
[----:B------:R-:W0:Y:S01]  /*c780*/  LDS.64 R94, [R24+0x1800] ;  /* 0x00180000185e7984 */ /* 0x000e220000000a00 */
[----:B------:R-:W-:Y:S01]  /*c790*/  MOV R51, R98 ;  /* 0x0000006200337202 */ /* 0x000fe20000000f00 */
[----:B------:R-:W-:Y:S01]  /*c7a0*/  IMAD.MOV.U32 R46, RZ, RZ, R99 ;  /* 0x000000ffff2e7224 */ /* 0x000fe200078e0063 */
[----:B------:R-:W-:Y:S01]  /*c7b0*/  SEL R38, R44, R47, P0 ;  /* 0x0000002f2c267207 */ /* 0x000fe20000000000 */
[----:B------:R-:W-:Y:S01]  /*c7c0*/  DSETP.MAX.AND P0, P5, R104, R98, PT ;  /* 0x000000626800722a */ /* 0x000fe20003d0f000 */
[----:B------:R-:W-:Y:S01]  /*c7d0*/  @P1 LOP3.LUT R83, R75, 0x80000, RZ, 0xfc, !PT ;  /* 0x000800004b531812 */ /* 0x000fe200078efcff */
[----:B------:R-:W1:Y:S01]  /*c7e0*/  LDS.64 R98, [R24+0x1880] ;  /* 0x0018800018627984 */ /* 0x000e620000000a00 */
[----:B------:R-:W-:Y:S01]  /*c7f0*/  @P4 LOP3.LUT R93, R97, 0x80000, RZ, 0xfc, !PT ;  /* 0x00080000615d4812 */ /* 0x000fe200078efcff */
[----:B------:R-:W-:Y:S01]  /*c800*/  IMAD.MOV.U32 R43, RZ, RZ, R33 ;  /* 0x000000ffff2b7224 */ /* 0x000fe200078e0021 */
[----:B------:R-:W-:Y:S01]  /*c810*/  DSETP.MAX.AND P4, P1, R32, R108, PT ;  /* 0x0000006c2000722a */ /* 0x000fe2000398f000 */
[----:B------:R-:W-:Y:S01]  /*c820*/  IMAD.MOV.U32 R42, RZ, RZ, R32 ;  /* 0x000000ffff2a7224 */ /* 0x000fe200078e0020 */
[----:B------:R-:W2:Y:S01]  /*c830*/  LDS.64 R96, [R24+0x1900] ;  /* 0x0019000018607984 */ /* 0x000ea20000000a00 */
        /* <DEDUP_REMOVED lines=9> */
[----:B------:R-:W-:Y:S01]  /*c8d0*/  SEL R42, R42, R33, P4 ;  /* 0x000000212a2a7207 */ /* 0x000fe20002000000 */
[----:B------:R-:W-:Y:S01]  /*c8e0*/  IMAD.MOV.U32 R32, RZ, RZ, R73 ;  /* 0x000000ffff207224 */ /* 0x000fe200078e0049 */
[----:B------:R-:W-:Y:S01]  /*c8f0*/  @P1 LOP3.LUT R43, R109, 0x80000, RZ, 0xfc, !PT ;  /* 0x000800006d2b1812 */ /* 0x000fe200078efcff */
[----:B------:R-:W-:Y:S01]  /*c900*/  DSETP.MAX.AND P0, P4, R72, R106, PT ;  /* 0x0000006a4800722a */ /* 0x000fe20003c0f000 */
[----:B------:R-:W-:Y:S01]  /*c910*/  IMAD.MOV.U32 R50, RZ, RZ, R106 ;  /* 0x000000ffff327224 */ /* 0x000fe200078e006a */
[----:B------:R-:W3:Y:S01]  /*c920*/  LDS.64 R72, [R24+0x1980] ;  /* 0x0019800018487984 */ /* 0x000ee20000000a00 */
        /* <DEDUP_REMOVED lines=9> */
[----:B------:R-:W-:Y:S01]  /*c9c0*/  IMAD.MOV.U32 R67, RZ, RZ, R41 ;  /* 0x000000ffff437224 */ /* 0x000fe200078e0029 */
[----:B------:R-:W-:Y:S01]  /*c9d0*/  DSETP.MAX.AND P6, P0, R40, R102, PT ;  /* 0x000000662800722a */ /* 0x000fe200038cf000 */
[----:B------:R-:W-:Y:S01]  /*c9e0*/  IMAD.MOV.U32 R46, RZ, RZ, R55 ;  /* 0x000000ffff2e7224 */ /* 0x000fe200078e0037 */
[----:B------:R-:W-:Y:S01]  /*c9f0*/  MOV R41, R35 ;  /* 0x0000002300297202 */ /* 0x000fe20000000f00 */
[----:B0-----:R-:W-:Y:S01]  /*ca00*/  DMUL R106, R28, R94 ;  /* 0x0000005e1c6a7228 */ /* 0x001fe20000000000 */
[----:B------:R-:W-:Y:S01]  /*ca10*/  SEL R54, R33, R54, P5 ;  /* 0x0000003621367207 */ /* 0x000fe20002800000 */
[----:B------:R-:W-:Y:S01]  /*ca20*/  IMAD.MOV.U32 R87, RZ, RZ, R40 ;  /* 0x000000ffff577224 */ /* 0x000fe200078e0028 */
[----:B------:R-:W0:Y:S01]  /*ca30*/  LDS.128 R32, [R52+0x1060] ;  /* 0x0010600034207984 */ /* 0x000e220000000c00 */
[----:B------:R-:W-:Y:S01]  /*ca40*/  IMAD.MOV.U32 R40, RZ, RZ, R102 ;  /* 0x000000ffff287224 */ /* 0x000fe200078e0066 */
[----:B------:R-:W-:Y:S01]  /*ca50*/  FSEL R101, R82, R45, P3 ;  /* 0x0000002d52657208 */ /* 0x000fe20001800000 */
[----:B------:R-:W-:Y:S01]  /*ca60*/  IMAD.MOV.U32 R104, RZ, RZ, R36 ;  /* 0x000000ffff687224 */ /* 0x000fe200078e0024 */
[----:B------:R-:W-:Y:S01]  /*ca70*/  FSEL R55, R46, R41, P5 ;  /* 0x000000292e377208 */ /* 0x000fe20002800000 */
[----:B------:R-:W-:Y:S01]  /*ca80*/  DSETP.MAX.AND P3, P5, R36, R106, PT ;  /* 0x0000006a2400722a */ /* 0x000fe20003d6f000 */
[----:B------:R-:W-:Y:S01]  /*ca90*/  SEL R102, R87, R40, P6 ;  /* 0x0000002857667207 */ /* 0x000fe20003000000 */
[----:B------:R-:W-:Y:S01]  /*caa0*/  IMAD.MOV.U32 R36, RZ, RZ, R103 ;  /* 0x000000ffff247224 */ /* 0x000fe200078e0067 */
[----:B------:R-:W-:Y:S01]  /*cab0*/  @P1 LOP3.LUT R55, R41, 0x80000, RZ, 0xfc, !PT ;  /* 0x0008000029371812 */ /* 0x000fe200078efcff */
[C---:B-1----:R-:W-:Y:S01]  /*cac0*/  DMUL R40, R28.reuse, R98 ;  /* 0x000000621c287228 */ /* 0x042fe20000000000 */
[----:B------:R-:W-:Y:S01]  /*cad0*/  IMAD.MOV.U32 R105, RZ, RZ, R37 ;  /* 0x000000ffff697224 */ /* 0x000fe200078e0025 */
[----:B------:R-:W-:Y:S01]  /*cae0*/  MOV R82, R71 ;  /* 0x0000004700527202 */ /* 0x000fe20000000f00 */
[----:B------:R-:W-:Y:S01]  /*caf0*/  IMAD.MOV.U32 R46, RZ, RZ, R107 ;  /* 0x000000ffff2e7224 */ /* 0x000fe200078e006b */
[----:B------:R-:W-:Y:S01]  /*cb00*/  FSEL R103, R67, R36, P6 ;  /* 0x0000002443677208 */ /* 0x000fe20003000000 */
[----:B------:R-:W-:Y:S01]  /*cb10*/  IMAD.MOV.U32 R87, RZ, RZ, R85 ;  /* 0x000000ffff577224 */ /* 0x000fe200078e0055 */
[----:B------:R-:W-:Y:S01]  /*cb20*/  @P0 LOP3.LUT R103, R36, 0x80000, RZ, 0xfc, !PT ;  /* 0x0008000024670812 */ /* 0x000fe200078efcff */
[----:B--2---:R-:W-:Y:S01]  /*cb30*/  DMUL R36, R28, R96 ;  /* 0x000000601c247228 */ /* 0x004fe20000000000 */
        /* <DEDUP_REMOVED lines=8> */
[----:B---3--:R-:W-:Y:S01]  /*cbc0*/  DMUL R40, R28, R72 ;  /* 0x000000481c287228 */ /* 0x008fe20000000000 */
[----:B------:R-:W-:Y:S01]  /*cbd0*/  SEL R104, R104, R106, P3 ;  /* 0x0000006a68687207 */ /* 0x000fe20001800000 */
[----:B------:R-:W-:Y:S01]  /*cbe0*/  IMAD.MOV.U32 R75, RZ, RZ, R86 ;  /* 0x000000ffff4b7224 */ /* 0x000fe200078e0056 */
[----:B------:R-:W-:Y:S01]  /*cbf0*/  DSETP.MAX.AND P2, P3, R86, R36, PT ;  /* 0x000000245600722a */ /* 0x000fe20003b4f000 */
[----:B------:R-:W-:Y:S01]  /*cc00*/  FSEL R71, R82, R67, P0 ;  /* 0x0000004352477208 */ /* 0x000fe20000000000 */
        /* <DEDUP_REMOVED lines=8> */
[----:B------:R-:W-:Y:S01]  /*cc90*/  IMAD.MOV.U32 R28, RZ, RZ, R87 ;  /* 0x000000ffff1c7224 */ /* 0x000fe200078e0057 */
[----:B------:R-:W-:Y:S01]  /*cca0*/  SEL R86, R75, R86, P2 ;  /* 0x000000564b567207 */ /* 0x000fe20001000000 */
        /* <DEDUP_REMOVED lines=12> */
[----:B------:R-:W-:Y:S01]  /*cd70*/  SEL R28, R45, R40, P4 ;  /* 0x000000282d1c7207 */ /* 0x000fe20002000000 */
[----:B------:R-:W-:Y:S01]  /*cd80*/  IMAD.MOV.U32 R45, RZ, RZ, R107 ;  /* 0x000000ffff2d7224 */ /* 0x000fe200078e006b */
[----:B------:R-:W-:Y:S01]  /*cd90*/  MOV R74, R106 ;  /* 0x0000006a004a7202 */ /* 0x000fe20000000f00 */
[----:B------:R-:W-:Y:S01]  /*cda0*/  DSETP.MAX.AND P3, P1, R76, R108, PT ;  /* 0x0000006c4c00722a */ /* 0x000fe2000396f000 */
[----:B------:R-:W-:Y:S01]  /*cdb0*/  IMAD.MOV.U32 R65, RZ, RZ, R109 ;  /* 0x000000ffff417224 */ /* 0x000fe200078e006d */
[-C--:B------:R-:W-:Y:S01]  /*cdc0*/  DMUL R106, R96, R32.reuse ;  /* 0x00000020606a7228 */ /* 0x080fe20000000000 */
[----:B------:R-:W-:Y:S01]  /*cdd0*/  IMAD.MOV.U32 R76, RZ, RZ, R108 ;  /* 0x000000ffff4c7224 */ /* 0x000fe200078e006c */
[----:B------:R-:W-:Y:S01]  /*cde0*/  DMUL R108, R72, R32 ;  /* 0x00000020486c7228 */ /* 0x000fe20000000000 */
[----:B------:R-:W-:Y:S01]  /*cdf0*/  IMAD.MOV.U32 R40, RZ, RZ, R75 ;  /* 0x000000ffff287224 */ /* 0x000fe200078e004b */
[----:B------:R-:W-:Y:S01]  /*ce00*/  SEL R74, R67, R74, P5 ;  /* 0x0000004a434a7207 */ /* 0x000fe20002800000 */
[----:B------:R-:W-:Y:S01]  /*ce10*/  IMAD.MOV.U32 R46, RZ, RZ, R77 ;  /* 0x000000ffff2e7224 */ /* 0x000fe200078e004d */
[----:B------:R-:W-:Y:S01]  /*ce20*/  MOV R32, R84 ;  /* 0x0000005400207202 */ /* 0x000fe20000000f00 */
[----:B------:R-:W-:Y:S01]  /*ce30*/  IMAD.MOV.U32 R77, RZ, RZ, R42 ;  /* 0x000000ffff4d7224 */ /* 0x000fe200078e002a */
[----:B------:R-:W-:Y:S01]  /*ce40*/  DSETP.MAX.AND P4, P0, R84, R106, PT ;  /* 0x0000006a5400722a */ /* 0x000fe2000388f000 */
        /* <DEDUP_REMOVED lines=15> */
[----:B------:R-:W-:Y:S01]  /*cf40*/  @P1 LOP3.LUT R77, R65, 0x80000, RZ, 0xfc, !PT ;  /* 0x00080000414d1812 */ /* 0x000fe200078efcff */
[----:B------:R-:W-:Y:S01]  /*cf50*/  IMAD.MOV.U32 R65, RZ, RZ, R61 ;  /* 0x000000ffff417224 */ /* 0x000fe200078e003d */
[----:B------:R-:W-:Y:S01]  /*cf60*/  FSEL R85, R33, R82, P4 ;  /* 0x0000005221557208 */ /* 0x000fe20002000000 */
[----:B------:R-:W-:Y:S01]  /*cf70*/  IMAD.MOV.U32 R46, RZ, RZ, R69 ;  /* 0x000000ffff2e7224 */ /* 0x000fe200078e0045 */
[----:B------:R-:W-:Y:S01]  /*cf80*/  FSEL R33, R67, R84, P5 ;  /* 0x0000005443217208 */ /* 0x000fe20002800000 */
[----:B------:R-:W-:Y:S01]  /*cf90*/  DMUL R108, R96, R36 ;  /* 0x00000024606c7228 */ /* 0x000fe20000000000 */
[----:B------:R-:W-:Y:S01]  /*cfa0*/  @P2 LOP3.LUT R75, R45, 0x80000, RZ, 0xfc, !PT ;  /* 0x000800002d4b2812 */ /* 0x000fe200078efcff */
[----:B------:R-:W-:Y:S01]  /*cfb0*/  DSETP.MAX.AND P5, P2, R68, R106, PT ;  /* 0x0000006a4400722a */ /* 0x000fe20003aaf000 */
[----:B------:R-:W-:Y:S01]  /*cfc0*/  @P0 LOP3.LUT R85, R82, 0x80000, RZ, 0xfc, !PT ;  /* 0x0008000052550812 */ /* 0x000fe200078efcff */
[----:B------:R-:W-:Y:S01]  /*cfd0*/  IMAD.MOV.U32 R45, RZ, RZ, R68 ;  /* 0x000000ffff2d7224 */ /* 0x000fe200078e0044 */
[----:B------:R-:W-:Y:S01]  /*cfe0*/  MOV R68, R65 ;  /* 0x0000004100447202 */ /* 0x000fe20000000f00 */
[----:B------:R-:W-:Y:S01]  /*cff0*/  IMAD.MOV.U32 R82, RZ, RZ, R106 ;  /* 0x000000ffff527224 */ /* 0x000fe200078e006a */
[----:B------:R-:W-:Y:S01]  /*d000*/  DSETP.MAX.AND P3, P1, R64, R110, PT ;  /* 0x0000006e4000722a */ /* 0x000fe2000396f000 */
[----:B------:R-:W-:Y:S01]  /*d010*/  IMAD.MOV.U32 R69, RZ, RZ, R64 ;  /* 0x000000ffff457224 */ /* 0x000fe200078e0040 */
[----:B------:R-:W-:Y:S01]  /*d020*/  @P6 LOP3.LUT R33, R84, 0x80000, RZ, 0xfc, !PT ;  /* 0x0008000054216812 */ /* 0x000fe200078efcff */
[----:B------:R-:W-:-:S02]  /*d030*/  IMAD.MOV.U32 R64, RZ, RZ, R110 ;  /* 0x000000ffff407224 */ /* 0x000fc400078e006e */
[----:B------:R-:W-:Y:S01]  /*d040*/  IMAD.MOV.U32 R65, RZ, RZ, R111 ;  /* 0x000000ffff417224 */ /* 0x000fe200078e006f */
[----:B------:R-:W-:Y:S01]  /*d050*/  DMUL R110, R72, R36 ;  /* 0x00000024486e7228 */ /* 0x000fe20000000000 */
        /* <DEDUP_REMOVED lines=18> */
[----:B------:R-:W-:Y:S01]  /*d180*/  SEL R64, R47, R44, P5 ;  /* 0x0000002c2f407207 */ /* 0x000fe20002800000 */
[----:B------:R-:W-:Y:S01]  /*d190*/  IMAD.MOV.U32 R82, RZ, RZ, R109 ;  /* 0x000000ffff527224 */ /* 0x000fe200078e006d */
[----:B------:R-:W1:Y:S01]  /*d1a0*/  LDS.128 R44, [R52+0x4060] ;  /* 0x00406000342c7984 */ /* 0x000e620000000c00 */
[-C--:B0-----:R-:W-:Y:S01]  /*d1b0*/  DMUL R108, R94, R40.reuse ;  /* 0x000000285e6c7228 */ /* 0x081fe20000000000 */
[----:B------:R-:W-:Y:S01]  /*d1c0*/  FSEL R69, R60, R91, P5 ;  /* 0x0000005b3c457208 */ /* 0x000fe20002800000 */
[-C--:B------:R-:W-:Y:S01]  /*d1d0*/  DMUL R110, R98, R40.reuse ;  /* 0x00000028626e7228 */ /* 0x080fe20000000000 */
[----:B------:R-:W-:Y:S01]  /*d1e0*/  @P6 LOP3.LUT R69, R91, 0x80000, RZ, 0xfc, !PT ;  /* 0x000800005b456812 */ /* 0x000fe200078efcff */
[----:B------:R-:W-:Y:S01]  /*d1f0*/  IMAD.MOV.U32 R91, RZ, RZ, R59 ;  /* 0x000000ffff5b7224 */ /* 0x000fe200078e003b */
[----:B------:R-:W-:Y:S01]  /*d200*/  FSEL R107, R37, R82, P4 ;  /* 0x00000052256b7208 */ /* 0x000fe20002000000 */
[----:B------:R-:W-:Y:S01]  /*d210*/  IMAD.MOV.U32 R65, RZ, RZ, R48 ;  /* 0x000000ffff417224 */ /* 0x000fe200078e0030 */
[----:B------:R-:W-:Y:S01]  /*d220*/  MOV R60, R49 ;  /* 0x00000031003c7202 */ /* 0x000fe20000000f00 */
[----:B------:R-:W-:Y:S01]  /*d230*/  DSETP.MAX.AND P5, P2, R48, R108, PT ;  /* 0x0000006c3000722a */ /* 0x000fe20003aaf000 */
[----:B------:R-:W-:Y:S01]  /*d240*/  IMAD.MOV.U32 R59, RZ, RZ, R91 ;  /* 0x000000ffff3b7224 */ /* 0x000fe200078e005b */
[----:B------:R-:W-:Y:S01]  /*d250*/  DSETP.MAX.AND P3, P1, R90, R110, PT ;  /* 0x0000006e5a00722a */ /* 0x000fe2000396f000 */
[----:B------:R-:W-:Y:S01]  /*d260*/  IMAD.MOV.U32 R48, RZ, RZ, R108 ;  /* 0x000000ffff307224 */ /* 0x000fe200078e006c */
[----:B------:R-:W-:Y:S01]  /*d270*/  SEL R106, R81, R106, P4 ;  /* 0x0000006a516a7207 */ /* 0x000fe20002000000 */
[----:B------:R-:W-:Y:S01]  /*d280*/  IMAD.MOV.U32 R37, RZ, RZ, R109 ;  /* 0x000000ffff257224 */ /* 0x000fe200078e006d */
[-C--:B------:R-:W-:Y:S01]  /*d290*/  DMUL R108, R96, R40.reuse ;  /* 0x00000028606c7228 */ /* 0x080fe20000000000 */
[----:B------:R-:W-:Y:S01]  /*d2a0*/  IMAD.MOV.U32 R49, RZ, RZ, R90 ;  /* 0x000000ffff317224 */ /* 0x000fe200078e005a */
[----:B------:R-:W-:Y:S01]  /*d2b0*/  DMUL R90, R72, R40 ;  /* 0x00000028485a7228 */ /* 0x000fe20000000000 */
[----:B------:R-:W-:Y:S01]  /*d2c0*/  @P0 LOP3.LUT R107, R82, 0x80000, RZ, 0xfc, !PT ;  /* 0x00080000526b0812 */ /* 0x000fe200078efcff */
[----:B------:R-:W-:Y:S01]  /*d2d0*/  IMAD.MOV.U32 R41, RZ, RZ, R78 ;  /* 0x000000ffff297224 */ /* 0x000fe200078e004e */
[----:B------:R-:W-:Y:S01]  /*d2e0*/  MOV R67, R111 ;  /* 0x0000006f00437202 */ /* 0x000fe20000000f00 */
[----:B------:R-:W-:-:S02]  /*d2f0*/  IMAD.MOV.U32 R40, RZ, RZ, R79 ;  /* 0x000000ffff287224 */ /* 0x000fc400078e004f */
        /* <DEDUP_REMOVED lines=14> */
[----:B------:R-:W-:-:S02]  /*d3e0*/  FSEL R91, R59, R67, P3 ;  /* 0x000000433b5b7208 */ /* 0x000fc40001800000 */
[----:B------:R-:W-:Y:S01]  /*d3f0*/  @P1 LOP3.LUT R91, R67, 0x80000, RZ, 0xfc, !PT ;  /* 0x00080000435b1812 */ /* 0x000fe200078efcff */
[-C--:B-1----:R-:W-:Y:S01]  /*d400*/  DMUL R110, R94, R44.reuse ;  /* 0x0000002c5e6e7228 */ /* 0x082fe20000000000 */
[----:B------:R-:W-:Y:S01]  /*d410*/  IMAD.MOV.U32 R67, RZ, RZ, R53 ;  /* 0x000000ffff437224 */ /* 0x000fe200078e0035 */
[----:B------:R-:W-:Y:S01]  /*d420*/  SEL R108, R41, R82, P4 ;  /* 0x00000052296c7207 */ /* 0x000fe20002000000 */
[-C--:B------:R-:W-:Y:S01]  /*d430*/  DMUL R112, R98, R44.reuse ;  /* 0x0000002c62707228 */ /* 0x080fe20000000000 */
[----:B------:R-:W-:Y:S02]  /*d440*/  FSEL R41, R65, R60, P5 ;  /* 0x0000003c41297208 */ /* 0x000fe40002800000 */
[----:B------:R-:W-:Y:S01]  /*d450*/  FSEL R109, R40, R81, P4 ;  /* 0x00000051286d7208 */ /* 0x000fe20002000000 */
[----:B------:R-:W-:Y:S01]  /*d460*/  IMAD.MOV.U32 R40, RZ, RZ, R67 ;  /* 0x000000ffff287224 */ /* 0x000fe200078e0043 */
[----:B------:R-:W-:Y:S01]  /*d470*/  @P6 LOP3.LUT R41, R60, 0x80000, RZ, 0xfc, !PT ;  /* 0x000800003c296812 */ /* 0x000fe200078efcff */
[----:B------:R-:W-:Y:S01]  /*d480*/  DSETP.MAX.AND P5, P4, R66, R110, PT ;  /* 0x0000006e4200722a */ /* 0x000fe20003caf000 */
[----:B------:R-:W-:Y:S01]  /*d490*/  IMAD.MOV.U32 R60, RZ, RZ, R110 ;  /* 0x000000ffff3c7224 */ /* 0x000fe200078e006e */
[----:B------:R-:W-:Y:S01]  /*d4a0*/  MOV R59, R57 ;  /* 0x00000039003b7202 */ /* 0x000fe20000000f00 */
[----:B------:R-:W-:Y:S01]  /*d4b0*/  IMAD.MOV.U32 R53, RZ, RZ, R111 ;  /* 0x000000ffff357224 */ /* 0x000fe200078e006f */
[-C--:B------:R-:W-:Y:S01]  /*d4c0*/  DMUL R110, R96, R44.reuse ;  /* 0x0000002c606e7228 */ /* 0x080fe20000000000 */
[----:B------:R-:W-:Y:S01]  /*d4d0*/  @P2 LOP3.LUT R79, R37, 0x80000, RZ, 0xfc, !PT ;  /* 0x00080000254f2812 */ /* 0x000fe200078efcff */
[----:B------:R-:W-:Y:S01]  /*d4e0*/  IMAD.MOV.U32 R57, RZ, RZ, R58 ;  /* 0x000000ffff397224 */ /* 0x000fe200078e003a */
[----:B------:R-:W-:Y:S01]  /*d4f0*/  @P0 LOP3.LUT R109, R81, 0x80000, RZ, 0xfc, !PT ;  /* 0x00080000516d0812 */ /* 0x000fe200078efcff */
[----:B------:R-:W-:Y:S01]  /*d500*/  IMAD.MOV.U32 R65, RZ, RZ, R59 ;  /* 0x000000ffff417224 */ /* 0x000fe200078e003b */
[----:B------:R-:W-:Y:S01]  /*d510*/  DSETP.MAX.AND P1, P2, R58, R112, PT ;  /* 0x000000703a00722a */ /* 0x000fe20003a2f000 */
[----:B------:R-:W-:Y:S01]  /*d520*/  IMAD.MOV.U32 R37, RZ, RZ, R66 ;  /* 0x000000ffff257224 */ /* 0x000fe200078e0042 */
[----:B------:R-:W-:Y:S01]  /*d530*/  FSEL R67, R40, R53, P5 ;  /* 0x0000003528437208 */ /* 0x000fe20002800000 */
        /* <DEDUP_REMOVED lines=8> */
[----:B------:R-:W-:Y:S01]  /*d5c0*/  @P4 LOP3.LUT R67, R53, 0x80000, RZ, 0xfc, !PT ;  /* 0x0008000035434812 */ /* 0x000fe200078efcff */
[----:B------:R-:W1:Y:S01]  /*d5d0*/  LDS.64 R92, [R24+0x1a00] ;  /* 0x001a0000185c7984 */ /* 0x000e620000000a00 */
[----:B------:R-:W-:Y:S01]  /*d5e0*/  IMAD.MOV.U32 R37, RZ, RZ, R55 ;  /* 0x000000ffff257224 */ /* 0x000fe200078e0037 */
[----:B------:R-:W-:Y:S01]  /*d5f0*/  DSETP.MAX.AND P5, P6, R54, R112, PT ;  /* 0x000000703600722a */ /* 0x000fe20003eaf000 */
[----:B------:R-:W-:Y:S01]  /*d600*/  IMAD.MOV.U32 R40, RZ, RZ, R110 ;  /* 0x000000ffff287224 */ /* 0x000fe200078e006e */
[----:B------:R-:W-:Y:S01]  /*d610*/  SEL R58, R57, R58, P1 ;  /* 0x0000003a393a7207 */ /* 0x000fe20000800000 */
[----:B------:R-:W-:Y:S01]  /*d620*/  IMAD.MOV.U32 R55, RZ, RZ, R111 ;  /* 0x000000ffff377224 */ /* 0x000fe200078e006f */
[-C--:B0-----:R-:W-:Y:S01]  /*d630*/  DMUL R94, R94, R48.reuse ;  /* 0x000000305e5e7228 */ /* 0x081fe20000000000 */
[----:B------:R-:W-:Y:S01]  /*d640*/  IMAD.MOV.U32 R54, RZ, RZ, R112 ;  /* 0x000000ffff367224 */ /* 0x000fe200078e0070 */
[----:B------:R-:W-:Y:S01]  /*d650*/  SEL R84, R45, R40, P3 ;  /* 0x000000282d547207 */ /* 0x000fe20001800000 */
[----:B------:R-:W-:Y:S01]  /*d660*/  IMAD.MOV.U32 R66, RZ, RZ, R113 ;  /* 0x000000ffff427224 */ /* 0x000fe200078e0071 */
[----:B------:R-:W-:Y:S01]  /*d670*/  FSEL R53, R44, R55, P3 ;  /* 0x000000372c357208 */ /* 0x000fe20001800000 */
        /* <DEDUP_REMOVED lines=16> */
[----:B------:R-:W-:Y:S01]  /*d780*/  @P0 LOP3.LUT R53, R55, 0x80000, RZ, 0xfc, !PT ;  /* 0x0008000037350812 */ /* 0x000fe200078efcff */
[----:B------:R-:W-:Y:S01]  /*d790*/  IMAD.MOV.U32 R55, RZ, RZ, R56 ;  /* 0x000000ffff377224 */ /* 0x000fe200078e0038 */
[----:B------:R-:W-:Y:S01]  /*d7a0*/  @P6 LOP3.LUT R45, R66, 0x80000, RZ, 0xfc, !PT ;  /* 0x00080000422d6812 */ /* 0x000fe200078efcff */
[----:B------:R-:W-:Y:S01]  /*d7b0*/  DSETP.MAX.AND P2, P1, R56, R98, PT ;  /* 0x000000623800722a */ /* 0x000fe2000394f000 */
[----:B------:R-:W-:Y:S01]  /*d7c0*/  FSEL R49, R40, R37, P5 ;  /* 0x0000002528317208 */ /* 0x000fe20002800000 */
[----:B------:R-:W-:Y:S01]  /*d7d0*/  DSETP.MAX.AND P4, P0, R80, R96, PT ;  /* 0x000000605000722a */ /* 0x000fe2000388f000 */
        /* <DEDUP_REMOVED lines=10> */
[C---:B-1----:R-:W-:Y:S01]  /*d880*/  DMUL R62, R92.reuse, R30 ;  /* 0x0000001e5c3e7228 */ /* 0x042fe20000000000 */
[----:B------:R-:W-:Y:S01]  /*d890*/  IMAD.MOV.U32 R81, RZ, RZ, R103 ;  /* 0x000000ffff517224 */ /* 0x000fe200078e0067 */
[----:B------:R-:W-:Y:S01]  /*d8a0*/  SEL R60, R55, R60, P2 ;  /* 0x0000003c373c7207 */ /* 0x000fe20001000000 */
[C---:B------:R-:W-:Y:S01]  /*d8b0*/  DMUL R94, R92.reuse, R34 ;  /* 0x000000225c5e7228 */ /* 0x040fe20000000000 */
[----:B------:R-:W-:Y:S01]  /*d8c0*/  FSEL R55, R44, R59, P2 ;  /* 0x0000003b2c377208 */ /* 0x000fe20001000000 */
[----:B------:R-:W-:Y:S01]  /*d8d0*/  DMUL R98, R92, R42 ;  /* 0x0000002a5c627228 */ /* 0x000fe20000000000 */
[----:B------:R-:W-:Y:S01]  /*d8e0*/  FSEL R81, R81, R73, P5 ;  /* 0x0000004951517208 */ /* 0x000fe20002800000 */
[----:B------:R-:W-:Y:S01]  /*d8f0*/  IMAD.MOV.U32 R83, RZ, RZ, R104 ;  /* 0x000000ffff537224 */ /* 0x000fe200078e0068 */
[----:B------:R-:W-:Y:S01]  /*d900*/  @P1 LOP3.LUT R55, R59, 0x80000, RZ, 0xfc, !PT ;  /* 0x000800003b371812 */ /* 0x000fe200078efcff */
[----:B------:R-:W-:Y:S01]  /*d910*/  DSETP.MAX.AND P1, P5, R104, R62, PT ;  /* 0x0000003e6800722a */ /* 0x000fe20003d2f000 */
[----:B------:R-:W-:Y:S01]  /*d920*/  IMAD.MOV.U32 R66, RZ, RZ, R62 ;  /* 0x000000ffff427224 */ /* 0x000fe200078e003e */
[----:B------:R-:W-:Y:S01]  /*d930*/  FSEL R57, R57, R97, P4 ;  /* 0x0000006139397208 */ /* 0x000fe20002000000 */
[----:B------:R-:W-:Y:S01]  /*d940*/  IMAD.MOV.U32 R59, RZ, RZ, R63 ;  /* 0x000000ffff3b7224 */ /* 0x000fe200078e003f */
[----:B------:R-:W-:Y:S01]  /*d950*/  @P0 LOP3.LUT R57, R97, 0x80000, RZ, 0xfc, !PT ;  /* 0x0008000061390812 */ /* 0x000fe200078efcff */
[----:B------:R-:W0:Y:S01]  /*d960*/  LDS.64 R62, [R24+0x1a80] ;  /* 0x001a8000183e7984 */ /* 0x000e220000000a00 */
[----:B------:R-:W-:Y:S01]  /*d970*/  DMUL R96, R92, R38 ;  /* 0x000000265c607228 */ /* 0x000fe20000000000 */
[----:B------:R-:W-:Y:S01]  /*d980*/  @P3 LOP3.LUT R49, R37, 0x80000, RZ, 0xfc, !PT ;  /* 0x0008000025313812 */ /* 0x000fe200078efcff */
[----:B------:R-:W-:Y:S01]  /*d990*/  IMAD.MOV.U32 R37, RZ, RZ, R61 ;  /* 0x000000ffff257224 */ /* 0x000fe200078e003d */
[----:B------:R-:W-:Y:S01]  /*d9a0*/  @P6 LOP3.LUT R81, R73, 0x80000, RZ, 0xfc, !PT ;  /* 0x0008000049516812 */ /* 0x000fe200078efcff */
[----:B------:R-:W-:Y:S01]  /*d9b0*/  IMAD.MOV.U32 R44, RZ, RZ, R105 ;  /* 0x000000ffff2c7224 */ /* 0x000fe200078e0069 */
[----:B------:R-:W-:Y:S01]  /*d9c0*/  DSETP.MAX.AND P6, P0, R74, R94, PT ;  /* 0x0000005e4a00722a */ /* 0x000fe200038cf000 */
[----:B------:R-:W-:Y:S01]  /*d9d0*/  MOV R80, R94 ;  /* 0x0000005e00507202 */ /* 0x000fe20000000f00 */
        /* <DEDUP_REMOVED lines=17> */
[----:B------:R-:W-:Y:S01]  /*daf0*/  FSEL R79, R72, R95, P6 ;  /* 0x0000005f484f7208 */ /* 0x000fe20003000000 */
        /* <DEDUP_REMOVED lines=13> */
[----:B------:R-:W-:Y:S01]  /*dbd0*/  SEL R48, R96, R44, P2 ;  /* 0x0000002c60307207 */ /* 0x000fe20001000000 */
[C---:B0-----:R-:W-:Y:S01]  /*dbe0*/  DMUL R94, R62.reuse, R30 ;  /* 0x0000001e3e5e7228 */ /* 0x041fe20000000000 */
[----:B------:R-:W-:Y:S01]  /*dbf0*/  MOV R80, R76 ;  /* 0x0000004c00507202 */ /* 0x000fe20000000f00 */
[----:B------:R-:W-:Y:S01]  /*dc00*/  IMAD.MOV.U32 R74, RZ, RZ, R98 ;  /* 0x000000ffff4a7224 */ /* 0x000fe200078e0062 */
[----:B------:R-:W-:Y:S01]  /*dc10*/  SEL R72, R72, R49, P0 ;  /* 0x0000003148487207 */ /* 0x000fe20000000000 */
[----:B------:R-:W-:Y:S01]  /*dc20*/  IMAD.MOV.U32 R101, RZ, RZ, R89 ;  /* 0x000000ffff657224 */ /* 0x000fe200078e0059 */
[----:B------:R-:W-:Y:S01]  /*dc30*/  FSEL R49, R66, R97, P2 ;  /* 0x0000006142317208 */ /* 0x000fe20001000000 */
[C---:B------:R-:W-:Y:S01]  /*dc40*/  DMUL R104, R62.reuse, R42 ;  /* 0x0000002a3e687228 */ /* 0x040fe20000000000 */
[----:B------:R-:W-:Y:S01]  /*dc50*/  @P1 LOP3.LUT R49, R97, 0x80000, RZ, 0xfc, !PT ;  /* 0x0008000061311812 */ /* 0x000fe200078efcff */
[C---:B------:R-:W-:Y:S01]  /*dc60*/  DMUL R96, R62.reuse, R34 ;  /* 0x000000223e607228 */ /* 0x040fe20000000000 */
[----:B------:R-:W-:Y:S01]  /*dc70*/  FSEL R73, R73, R93, P0 ;  /* 0x0000005d49497208 */ /* 0x000fe20000000000 */
[----:B------:R-:W-:Y:S01]  /*dc80*/  IMAD.MOV.U32 R92, RZ, RZ, R71 ;  /* 0x000000ffff5c7224 */ /* 0x000fe200078e0047 */
[----:B------:R-:W-:Y:S01]  /*dc90*/  @P4 LOP3.LUT R73, R93, 0x80000, RZ, 0xfc, !PT ;  /* 0x000800005d494812 */ /* 0x000fe200078efcff */
[----:B------:R-:W-:Y:S01]  /*dca0*/  IMAD.MOV.U32 R44, RZ, RZ, R94 ;  /* 0x000000ffff2c7224 */ /* 0x000fe200078e005e */
[----:B------:R-:W-:Y:S01]  /*dcb0*/  FSEL R67, R67, R99, P6 ;  /* 0x0000006343437208 */ /* 0x000fe20003000000 */
[----:B------:R-:W-:Y:S01]  /*dcc0*/  DMUL R102, R62, R46 ;  /* 0x0000002e3e667228 */ /* 0x000fe20000000000 */
[----:B------:R-:W-:Y:S01]  /*dcd0*/  @P3 LOP3.LUT R83, R75, 0x80000, RZ, 0xfc, !PT ;  /* 0x000800004b533812 */ /* 0x000fe200078efcff */
[----:B------:R-:W-:Y:S01]  /*dce0*/  DSETP.MAX.AND P4, P0, R76, R96, PT ;  /* 0x000000604c00722a */ /* 0x000fe2000388f000 */
[----:B------:R-:W-:Y:S01]  /*dcf0*/  @P5 LOP3.LUT R67, R99, 0x80000, RZ, 0xfc, !PT ;  /* 0x0008000063435812 */ /* 0x000fe200078efcff */
[----:B------:R-:W0:Y:S01]  /*dd00*/  LDS.64 R76, [R24+0x1b00] ;  /* 0x001b0000184c7984 */ /* 0x000e220000000a00 */
[----:B------:R-:W-:Y:S01]  /*dd10*/  DSETP.MAX.AND P2, P3, R70, R94, PT ;  /* 0x0000005e4600722a */ /* 0x000fe20003b4f000 */
[----:B------:R-:W-:Y:S01]  /*dd20*/  SEL R74, R59, R74, P6 ;  /* 0x0000004a3b4a7207 */ /* 0x000fe20003000000 */
[----:B------:R-:W-:Y:S01]  /*dd30*/  DMUL R98, R62, R38 ;  /* 0x000000263e627228 */ /* 0x000fe20000000000 */
[----:B------:R-:W-:Y:S01]  /*dd40*/  IMAD.MOV.U32 R59, RZ, RZ, R95 ;  /* 0x000000ffff3b7224 */ /* 0x000fe200078e005f */
[----:B------:R-:W-:Y:S01]  /*dd50*/  MOV R89, R100 ;  /* 0x0000006400597202 */ /* 0x000fe20000000f00 */
[----:B------:R-:W-:-:S02]  /*dd60*/  IMAD.MOV.U32 R75, RZ, RZ, R70 ;  /* 0x000000ffff4b7224 */ /* 0x000fc400078e0046 */
[----:B------:R-:W-:Y:S01]  /*dd70*/  IMAD.MOV.U32 R66, RZ, RZ, R97 ;  /* 0x000000ffff427224 */ /* 0x000fe200078e0061 */
[----:B------:R-:W-:Y:S01]  /*dd80*/  FSEL R71, R92, R59, P2 ;  /* 0x0000003b5c477208 */ /* 0x000fe20001000000 */
[----:B------:R-:W-:Y:S01]  /*dd90*/  IMAD.MOV.U32 R94, RZ, RZ, R96 ;  /* 0x000000ffff5e7224 */ /* 0x000fe200078e0060 */
[----:B------:R-:W-:Y:S01]  /*dda0*/  DSETP.MAX.AND P5, P1, R100, R98, PT ;  /* 0x000000626400722a */ /* 0x000fe200039af000 */
[----:B------:R-:W-:Y:S01]  /*ddb0*/  SEL R70, R75, R44, P2 ;  /* 0x0000002c4b467207 */ /* 0x000fe20001000000 */
[----:B------:R-:W-:Y:S01]  /*ddc0*/  IMAD.MOV.U32 R96, RZ, RZ, R98 ;  /* 0x000000ffff607224 */ /* 0x000fe200078e0062 */
[----:B------:R-:W-:Y:S01]  /*ddd0*/  FSEL R75, R61, R66, P4 ;  /* 0x000000423d4b7208 */ /* 0x000fe20002000000 */
[----:B------:R-:W-:Y:S01]  /*dde0*/  IMAD.MOV.U32 R98, RZ, RZ, R104 ;  /* 0x000000ffff627224 */ /* 0x000fe200078e0068 */
[----:B------:R-:W-:Y:S01]  /*ddf0*/  @P3 LOP3.LUT R71, R59, 0x80000, RZ, 0xfc, !PT ;  /* 0x000800003b473812 */ /* 0x000fe200078efcff */
[----:B------:R-:W-:Y:S01]  /*de00*/  IMAD.MOV.U32 R95, RZ, RZ, R105 ;  /* 0x000000ffff5f7224 */ /* 0x000fe200078e0069 */
[----:B------:R-:W-:Y:S01]  /*de10*/  DSETP.MAX.AND P2, P3, R90, R104, PT ;  /* 0x000000685a00722a */ /* 0x000fe20003b4f000 */
        /* <DEDUP_REMOVED lines=14> */
[----:B------:R-:W-:Y:S01]  /*df00*/  DSETP.MAX.AND P0, P1, R60, R104, PT ;  /* 0x000000683c00722a */ /* 0x000fe2000390f000 */
[----:B------:R-:W1:Y:S01]  /*df10*/  LDS.64 R92, [R24+0x1b80] ;  /* 0x001b8000185c7984 */ /* 0x000e620000000a00 */
[----:B------:R-:W-:Y:S01]  /*df20*/  IMAD.MOV.U32 R62, RZ, RZ, R59 ;  /* 0x000000ffff3e7224 */ /* 0x000fe200078e003b */
[----:B------:R-:W-:Y:S01]  /*df30*/  MOV R59, R104 ;  /* 0x00000068003b7202 */ /* 0x000fe20000000f00 */
[----:B------:R-:W-:Y:S01]  /*df40*/  IMAD.MOV.U32 R58, RZ, RZ, R60 ;  /* 0x000000ffff3a7224 */ /* 0x000fe200078e003c */
[----:B------:R-:W-:Y:S01]  /*df50*/  MOV R89, R103 ;  /* 0x0000006700597202 */ /* 0x000fe20000000f00 */
[----:B------:R-:W-:Y:S01]  /*df60*/  IMAD.MOV.U32 R100, RZ, RZ, R91 ;  /* 0x000000ffff647224 */ /* 0x000fe200078e005b */
[----:B0-----:R-:W-:Y:S01]  /*df70*/  DMUL R96, R76, R30 ;  /* 0x0000001e4c607228 */ /* 0x001fe20000000000 */
        /* <DEDUP_REMOVED lines=11> */
[C---:B------:R-:W-:Y:S01]  /*e030*/  DMUL R94, R76.reuse, R34 ;  /* 0x000000224c5e7228 */ /* 0x040fe20000000000 */
[----:B------:R-:W-:Y:S01]  /*e040*/  IMAD.MOV.U32 R65, RZ, RZ, R97 ;  /* 0x000000ffff417224 */ /* 0x000fe200078e0061 */
[C---:B------:R-:W-:Y:S01]  /*e050*/  DMUL R96, R76.reuse, R38 ;  /* 0x000000264c607228 */ /* 0x040fe20000000000 */
[----:B------:R-:W-:Y:S01]  /*e060*/  @P5 LOP3.LUT R59, R89, 0x80000, RZ, 0xfc, !PT ;  /* 0x00080000593b5812 */ /* 0x000fe200078efcff */
[----:B------:R-:W-:Y:S01]  /*e070*/  IMAD.MOV.U32 R89, RZ, RZ, R85 ;  /* 0x000000ffff597224 */ /* 0x000fe200078e0055 */
[----:B------:R-:W-:Y:S01]  /*e080*/  SEL R90, R90, R86, P4 ;  /* 0x000000565a5a7207 */ /* 0x000fe20002000000 */
[----:B------:R-:W-:Y:S01]  /*e090*/  DMUL R100, R76, R42 ;  /* 0x0000002a4c647228 */ /* 0x000fe20000000000 */
[----:B------:R-:W-:Y:S01]  /*e0a0*/  FSEL R91, R91, R65, P4 ;  /* 0x000000415b5b7208 */ /* 0x000fe20002000000 */
[----:B------:R-:W-:Y:S01]  /*e0b0*/  IMAD.MOV.U32 R85, RZ, RZ, R89 ;  /* 0x000000ffff557224 */ /* 0x000fe200078e0059 */
[----:B------:R-:W-:Y:S01]  /*e0c0*/  MOV R62, R88 ;  /* 0x00000058003e7202 */ /* 0x000fe20000000f00 */
[----:B------:R-:W-:Y:S01]  /*e0d0*/  DSETP.MAX.AND P5, P3, R88, R94, PT ;  /* 0x0000005e5800722a */ /* 0x000fe20003baf000 */
[----:B------:R-:W-:Y:S01]  /*e0e0*/  @P2 LOP3.LUT R91, R65, 0x80000, RZ, 0xfc, !PT ;  /* 0x00080000415b2812 */ /* 0x000fe200078efcff */
        /* <DEDUP_REMOVED lines=18> */
[----:B------:R-:W-:Y:S01]  /*e210*/  DMUL R100, R76, R50 ;  /* 0x000000324c647228 */ /* 0x000fe20000000000 */
[----:B------:R-:W-:Y:S01]  /*e220*/  IMAD.MOV.U32 R86, RZ, RZ, R109 ;  /* 0x000000ffff567224 */ /* 0x000fe200078e006d */
[----:B------:R-:W-:Y:S01]  /*e230*/  DSETP.MAX.AND P6, P4, R84, R102, PT ;  /* 0x000000665400722a */ /* 0x000fe20003ccf000 */
[----:B------:R-:W-:Y:S01]  /*e240*/  IMAD.MOV.U32 R77, RZ, RZ, R84 ;  /* 0x000000ffff4d7224 */ /* 0x000fe200078e0054 */
[----:B------:R-:W-:Y:S01]  /*e250*/  SEL R84, R97, R96, P2 ;  /* 0x0000006061547207 */ /* 0x000fe20001000000 */
[----:B-1----:R-:W-:Y:S01]  /*e260*/  DMUL R96, R92, R30 ;  /* 0x0000001e5c607228 */ /* 0x002fe20000000000 */
        /* <DEDUP_REMOVED lines=19> */
[C---:B------:R-:W-:Y:S01]  /*e3a0*/  DMUL R106, R92.reuse, R38 ;  /* 0x000000265c6a7228 */ /* 0x040fe20000000000 */
[----:B------:R-:W-:Y:S01]  /*e3b0*/  SEL R56, R30, R29, P3 ;  /* 0x0000001d1e387207 */ /* 0x000fe20001800000 */
[C---:B------:R-:W-:Y:S01]  /*e3c0*/  DMUL R102, R92.reuse, R42 ;  /* 0x0000002a5c667228 */ /* 0x040fe20000000000 */
[----:B------:R-:W-:Y:S01]  /*e3d0*/  LDS.128 R28, [R52+0x70] ;  /* 0x00007000341c7984 */ /* 0x000fe20000000c00 */
[C---:B------:R-:W-:Y:S01]  /*e3e0*/  DMUL R34, R92.reuse, R46 ;  /* 0x0000002e5c227228 */ /* 0x040fe20000000000 */
[----:B------:R-:W-:Y:S01]  /*e3f0*/  @P5 LOP3.LUT R53, R65, 0x80000, RZ, 0xfc, !PT ;  /* 0x0008000041355812 */ /* 0x000fe200078efcff */
[----:B------:R-:W-:Y:S01]  /*e400*/  DMUL R100, R92, R50 ;  /* 0x000000325c647228 */ /* 0x000fe20000000000 */
[----:B------:R-:W-:Y:S01]  /*e410*/  @P4 LOP3.LUT R77, R95, 0x80000, RZ, 0xfc, !PT ;  /* 0x000800005f4d4812 */ /* 0x000fe200078efcff */
[----:B------:R-:W0:Y:S01]  /*e420*/  LDS.64 R92, [R24+0x1c00] ;  /* 0x001c0000185c7984 */ /* 0x000e220000000a00 */
[----:B------:R-:W-:Y:S01]  /*e430*/  IMAD.MOV.U32 R47, RZ, RZ, R96 ;  /* 0x000000ffff2f7224 */ /* 0x000fe200078e0060 */
[----:B------:R-:W-:Y:S01]  /*e440*/  FSEL R39, R55, R97, P0 ;  /* 0x0000006137277208 */ /* 0x000fe20000000000 */
[----:B------:R-:W-:Y:S01]  /*e450*/  IMAD.MOV.U32 R65, RZ, RZ, R69 ;  /* 0x000000ffff417224 */ /* 0x000fe200078e0045 */
[----:B------:R-:W1:Y:S01]  /*e460*/  LDS.64 R94, [R24+0x1c80] ;  /* 0x001c8000185e7984 */ /* 0x000e620000000a00 */
[----:B------:R-:W-:Y:S01]  /*e470*/  IMAD.MOV.U32 R43, RZ, RZ, R33 ;  /* 0x000000ffff2b7224 */ /* 0x000fe200078e0021 */
[----:B------:R-:W-:Y:S01]  /*e480*/  SEL R38, R86, R47, P0 ;  /* 0x0000002f56267207 */ /* 0x000fe20000000000 */
[----:B------:R-:W-:Y:S01]  /*e490*/  DSETP.MAX.AND P4, P1, R32, R104, PT ;  /* 0x000000682000722a */ /* 0x000fe2000398f000 */
[----:B------:R-:W-:Y:S01]  /*e4a0*/  IMAD.MOV.U32 R42, RZ, RZ, R32 ;  /* 0x000000ffff2a7224 */ /* 0x000fe200078e0020 */
[----:B------:R-:W-:Y:S01]  /*e4b0*/  DSETP.MAX.AND P0, P5, R64, R106, PT ;  /* 0x0000006a4000722a */ /* 0x000fe20003d0f000 */
[----:B------:R-:W-:Y:S01]  /*e4c0*/  IMAD.MOV.U32 R46, RZ, RZ, R64 ;  /* 0x000000ffff2e7224 */ /* 0x000fe200078e0040 */
[----:B------:R-:W-:Y:S01]  /*e4d0*/  MOV R47, R65 ;  /* 0x00000041002f7202 */ /* 0x000fe20000000f00 */
        /* <DEDUP_REMOVED lines=10> */
[----:B------:R-:W-:Y:S01]  /*e580*/  DSETP.MAX.AND P0, P4, R68, R102, PT ;  /* 0x000000664400722a */ /* 0x000fe20003c0f000 */
[----:B------:R-:W-:Y:S01]  /*e590*/  MOV R32, R69 ;  /* 0x0000004500207202 */ /* 0x000fe20000000f00 */
        /* <DEDUP_REMOVED lines=26> */
[----:B------:R-:W-:Y:S01]  /*e740*/  @P2 LOP3.LUT R97, R66, 0x80000, RZ, 0xfc, !PT ;  /* 0x0008000042612812 */ /* 0x000fe200078efcff */
[----:B------:R-:W-:Y:S01]  /*e750*/  DSETP.MAX.AND P3, P5, R36, R104, PT ;  /* 0x000000682400722a */ /* 0x000fe20003d6f000 */
[----:B------:R-:W-:Y:S01]  /*e760*/  IMAD.MOV.U32 R66, RZ, RZ, R105 ;  /* 0x000000ffff427224 */ /* 0x000fe200078e0069 */
[----:B------:R-:W-:Y:S01]  /*e770*/  @P4 LOP3.LUT R51, R99, 0x80000, RZ, 0xfc, !PT ;  /* 0x0008000063334812 */ /* 0x000fe200078efcff */
        /* <DEDUP_REMOVED lines=12> */
[----:B------:R-:W-:Y:S01]  /*e840*/  MOV R66, R70 ;  /* 0x0000004600427202 */ /* 0x000fe20000000f00 */
        /* <DEDUP_REMOVED lines=9> */
[----:B------:R-:W-:Y:S01]  /*e8e0*/  DSETP.MAX.AND P4, P5, R38, R40, PT ;  /* 0x000000282600722a */ /* 0x000fe20003d8f000 */
[----:B------:R-:W-:Y:S01]  /*e8f0*/  @P1 LOP3.LUT R71, R81, 0x80000, RZ, 0xfc, !PT ;  /* 0x0008000051471812 */ /* 0x000fe200078efcff */
[----:B------:R-:W-:Y:S01]  /*e900*/  IMAD.MOV.U32 R81, RZ, RZ, R37 ;  /* 0x000000ffff517224 */ /* 0x000fe200078e0025 */
[----:B------:R-:W-:Y:S01]  /*e910*/  SEL R70, R66, R70, P0 ;  /* 0x0000004642467207 */ /* 0x000fe20000000000 */
[----:B------:R-:W1:Y:S01]  /*e920*/  LDS.128 R36, [R52+0x2070] ;  /* 0x0020700034247984 */ /* 0x000e620000000c00 */
[----:B------:R-:W-:Y:S01]  /*e930*/  IMAD.MOV.U32 R66, RZ, RZ, R41 ;  /* 0x000000ffff427224 */ /* 0x000fe200078e0029 */
[-C--:B0-----:R-:W-:Y:S01]  /*e940*/  DMUL R106, R94, R32.reuse ;  /* 0x000000205e6a7228 */ /* 0x081fe20000000000 */
[----:B------:R-:W-:Y:S01]  /*e950*/  FSEL R91, R28, R81, P2 ;  /* 0x000000511c5b7208 */ /* 0x000fe20001000000 */
[-C--:B------:R-:W-:Y:S01]  /*e960*/  DMUL R104, R92, R32.reuse ;  /* 0x000000205c687228 */ /* 0x080fe20000000000 */
[----:B------:R-:W-:Y:S01]  /*e970*/  @P3 LOP3.LUT R91, R81, 0x80000, RZ, 0xfc, !PT ;  /* 0x00080000515b3812 */ /* 0x000fe200078efcff */
        /* <DEDUP_REMOVED lines=12> */
[-C--:B------:R-:W-:Y:S01]  /*ea40*/  DMUL R106, R68, R32.reuse ;  /* 0x00000020446a7228 */ /* 0x080fe20000000000 */
        /* <DEDUP_REMOVED lines=10> */
[----:B------:R-:W-:Y:S01]  /*eaf0*/  DSETP.MAX.AND P4, P0, R88, R104, PT ;  /* 0x000000685800722a */ /* 0x000fe2000388f000 */
[----:B------:R-:W-:Y:S01]  /*eb00*/  MOV R81, R89 ;  /* 0x0000005900517202 */ /* 0x000fe20000000f00 */
[----:B------:R-:W-:Y:S01]  /*eb10*/  IMAD.MOV.U32 R88, RZ, RZ, R42 ;  /* 0x000000ffff587224 */ /* 0x000fe200078e002a */
[----:B------:R-:W-:Y:S01]  /*eb20*/  @P2 LOP3.LUT R33, R45, 0x80000, RZ, 0xfc, !PT ;  /* 0x000800002d212812 */ /* 0x000fe200078efcff */
[----:B------:R-:W-:-:S02]  /*eb30*/  IMAD.MOV.U32 R89, RZ, RZ, R43 ;  /* 0x000000ffff597224 */ /* 0x000fc400078e002b */
        /* <DEDUP_REMOVED lines=29> */
[----:B------:R-:W-:Y:S01]  /*ed10*/  MOV R44, R106 ;  /* 0x0000006a002c7202 */ /* 0x000fe20000000f00 */
        /* <DEDUP_REMOVED lines=9> */
[----:B------:R-:W-:Y:S01]  /*edb0*/  SEL R106, R45, R106, P4 ;  /* 0x0000006a2d6a7207 */ /* 0x000fe20002000000 */
[----:B------:R-:W-:Y:S01]  /*edc0*/  IMAD.MOV.U32 R85, RZ, RZ, R111 ;  /* 0x000000ffff557224 */ /* 0x000fe200078e006f */
[----:B------:R-:W1:Y:S01]  /*edd0*/  LDS.128 R44, [R52+0x4070] ;  /* 0x00407000342c7984 */ /* 0x000e620000000c00 */
[----:B------:R-:W-:Y:S01]  /*ede0*/  IMAD.MOV.U32 R83, RZ, RZ, R107 ;  /* 0x000000ffff537224 */ /* 0x000fe200078e006b */
[-C--:B0-----:R-:W-:Y:S01]  /*edf0*/  DMUL R108, R92, R40.reuse ;  /* 0x000000285c6c7228 */ /* 0x081fe20000000000 */
[----:B------:R-:W-:Y:S01]  /*ee00*/  IMAD.MOV.U32 R99, RZ, RZ, R61 ;  /* 0x000000ffff637224 */ /* 0x000fe200078e003d */
[----:B------:R-:W-:Y:S01]  /*ee10*/  DMUL R110, R94, R40 ;  /* 0x000000285e6e7228 */ /* 0x000fe20000000000 */
[----:B------:R-:W-:-:S02]  /*ee20*/  SEL R104, R104, R105, P5 ;  /* 0x0000006968687207 */ /* 0x000fc40002800000 */
[----:B------:R-:W-:Y:S01]  /*ee30*/  FSEL R87, R66, R83, P3 ;  /* 0x0000005342577208 */ /* 0x000fe20001800000 */
[----:B------:R-:W-:Y:S01]  /*ee40*/  IMAD.MOV.U32 R66, RZ, RZ, R49 ;  /* 0x000000ffff427224 */ /* 0x000fe200078e0031 */
[----:B------:R-:W-:Y:S01]  /*ee50*/  FSEL R105, R62, R85, P5 ;  /* 0x000000553e697208 */ /* 0x000fe20002800000 */
[----:B------:R-:W-:Y:S01]  /*ee60*/  IMAD.MOV.U32 R62, RZ, RZ, R48 ;  /* 0x000000ffff3e7224 */ /* 0x000fe200078e0030 */
[----:B------:R-:W-:Y:S01]  /*ee70*/  @P2 LOP3.LUT R63, R75, 0x80000, RZ, 0xfc, !PT ;  /* 0x000800004b3f2812 */ /* 0x000fe200078efcff */
[----:B------:R-:W-:Y:S01]  /*ee80*/  DSETP.MAX.AND P5, P2, R48, R108, PT ;  /* 0x0000006c3000722a */ /* 0x000fe20003aaf000 */
[----:B------:R-:W-:Y:S01]  /*ee90*/  FSEL R107, R37, R80, P4 ;  /* 0x00000050256b7208 */ /* 0x000fe20002000000 */
[----:B------:R-:W-:Y:S01]  /*eea0*/  IMAD.MOV.U32 R48, RZ, RZ, R108 ;  /* 0x000000ffff307224 */ /* 0x000fe200078e006c */
[----:B------:R-:W-:Y:S01]  /*eeb0*/  @P1 LOP3.LUT R87, R83, 0x80000, RZ, 0xfc, !PT ;  /* 0x0008000053571812 */ /* 0x000fe200078efcff */
[----:B------:R-:W-:Y:S01]  /*eec0*/  IMAD.MOV.U32 R49, RZ, RZ, R98 ;  /* 0x000000ffff317224 */ /* 0x000fe200078e0062 */
[----:B------:R-:W-:Y:S01]  /*eed0*/  MOV R37, R109 ;  /* 0x0000006d00257202 */ /* 0x000fe20000000f00 */
[----:B------:R-:W-:Y:S01]  /*eee0*/  IMAD.MOV.U32 R61, RZ, RZ, R99 ;  /* 0x000000ffff3d7224 */ /* 0x000fe200078e0063 */
[----:B------:R-:W-:Y:S01]  /*eef0*/  DSETP.MAX.AND P3, P1, R98, R110, PT ;  /* 0x0000006e6200722a */ /* 0x000fe2000396f000 */
[----:B------:R-:W-:Y:S01]  /*ef00*/  @P6 LOP3.LUT R105, R85, 0x80000, RZ, 0xfc, !PT ;  /* 0x0008000055696812 */ /* 0x000fe200078efcff */
[-C--:B------:R-:W-:Y:S01]  /*ef10*/  DMUL R108, R64, R40.reuse ;  /* 0x00000028406c7228 */ /* 0x080fe20000000000 */
[----:B------:R-:W-:Y:S01]  /*ef20*/  IMAD.MOV.U32 R85, RZ, RZ, R53 ;  /* 0x000000ffff557224 */ /* 0x000fe200078e0035 */
[----:B------:R-:W-:Y:S01]  /*ef30*/  DMUL R98, R68, R40 ;  /* 0x0000002844627228 */ /* 0x000fe20000000000 */
[----:B------:R-:W-:Y:S01]  /*ef40*/  @P0 LOP3.LUT R107, R80, 0x80000, RZ, 0xfc, !PT ;  /* 0x00080000506b0812 */ /* 0x000fe200078efcff */
[----:B------:R-:W-:Y:S01]  /*ef50*/  IMAD.MOV.U32 R80, RZ, RZ, R110 ;  /* 0x000000ffff507224 */ /* 0x000fe200078e006e */
[----:B------:R-:W-:Y:S01]  /*ef60*/  SEL R62, R62, R48, P5 ;  /* 0x000000303e3e7207 */ /* 0x000fe20002800000 */
[----:B------:R-:W-:Y:S01]  /*ef70*/  IMAD.MOV.U32 R48, RZ, RZ, R50 ;  /* 0x000000ffff307224 */ /* 0x000fe200078e0032 */
[----:B------:R-:W-:Y:S01]  /*ef80*/  FSEL R83, R66, R37, P5 ;  /* 0x0000002542537208 */ /* 0x000fe20002800000 */
[----:B------:R-:W-:Y:S01]  /*ef90*/  DSETP.MAX.AND P4, P0, R84, R108, PT ;  /* 0x0000006c5400722a */ /* 0x000fe2000388f000 */
[----:B------:R-:W-:Y:S01]  /*efa0*/  MOV R41, R84 ;  /* 0x0000005400297202 */ /* 0x000fe20000000f00 */
        /* <DEDUP_REMOVED lines=10> */
[-C--:B-1----:R-:W-:Y:S01]  /*f050*/  DMUL R108, R92, R44.reuse ;  /* 0x0000002c5c6c7228 */ /* 0x082fe20000000000 */
[----:B------:R-:W-:Y:S01]  /*f060*/  IMAD.MOV.U32 R53, RZ, RZ, R51 ;  /* 0x000000ffff357224 */ /* 0x000fe200078e0033 */
[----:B------:R-:W-:Y:S01]  /*f070*/  FSEL R41, R61, R75, P3 ;  /* 0x0000004b3d297208 */ /* 0x000fe20001800000 */
[----:B------:R-:W0:Y:S01]  /*f080*/  LDS.128 R48, [R52+0x5070] ;  /* 0x0050700034307984 */ /* 0x000e220000000c00 */
[----:B------:R-:W-:Y:S01]  /*f090*/  @P1 LOP3.LUT R41, R75, 0x80000, RZ, 0xfc, !PT ;  /* 0x000800004b291812 */ /* 0x000fe200078efcff */
[----:B------:R-:W-:Y:S01]  /*f0a0*/  IMAD.MOV.U32 R75, RZ, RZ, R67 ;  /* 0x000000ffff4b7224 */ /* 0x000fe200078e0043 */
[----:B------:R-:W-:Y:S01]  /*f0b0*/  FSEL R99, R40, R85, P4 ;  /* 0x0000005528637208 */ /* 0x000fe20002000000 */
[----:B------:R-:W-:Y:S01]  /*f0c0*/  IMAD.MOV.U32 R61, RZ, RZ, R59 ;  /* 0x000000ffff3d7224 */ /* 0x000fe200078e003b */
[----:B------:R-:W-:Y:S01]  /*f0d0*/  @P0 LOP3.LUT R99, R85, 0x80000, RZ, 0xfc, !PT ;  /* 0x0008000055630812 */ /* 0x000fe200078efcff */
[-C--:B------:R-:W-:Y:S01]  /*f0e0*/  DMUL R84, R94, R44.reuse ;  /* 0x0000002c5e547228 */ /* 0x080fe20000000000 */
[----:B------:R-:W-:Y:S01]  /*f0f0*/  FSEL R53, R53, R66, P5 ;  /* 0x0000004235357208 */ /* 0x000fe20002800000 */
[----:B------:R-:W-:Y:S01]  /*f100*/  DSETP.MAX.AND P5, P4, R74, R108, PT ;  /* 0x0000006c4a00722a */ /* 0x000fe20003caf000 */
[----:B------:R-:W-:Y:S01]  /*f110*/  @P6 LOP3.LUT R53, R66, 0x80000, RZ, 0xfc, !PT ;  /* 0x0008000042356812 */ /* 0x000fe200078efcff */
        /* <DEDUP_REMOVED lines=8> */
[----:B------:R-:W-:Y:S01]  /*f1a0*/  DSETP.MAX.AND P1, P2, R60, R84, PT ;  /* 0x000000543c00722a */ /* 0x000fe20003a2f000 */
[----:B------:R-:W-:-:S02]  /*f1b0*/  IMAD.MOV.U32 R45, RZ, RZ, R76 ;  /* 0x000000ffff2d7224 */ /* 0x000fc400078e004c */
[----:B------:R-:W-:Y:S01]  /*f1c0*/  IMAD.MOV.U32 R60, RZ, RZ, R84 ;  /* 0x000000ffff3c7224 */ /* 0x000fe200078e0054 */
[----:B------:R-:W-:Y:S01]  /*f1d0*/  SEL R84, R37, R66, P5 ;  /* 0x0000004225547207 */ /* 0x000fe20002800000 */
[----:B------:R-:W-:Y:S01]  /*f1e0*/  DSETP.MAX.AND P3, P0, R76, R108, PT ;  /* 0x0000006c4c00722a */ /* 0x000fe2000386f000 */
[----:B------:R-:W-:Y:S01]  /*f1f0*/  FSEL R75, R40, R67, P5 ;  /* 0x00000043284b7208 */ /* 0x000fe20002800000 */
[----:B------:R-:W-:Y:S01]  /*f200*/  DSETP.MAX.AND P5, P6, R54, R110, PT ;  /* 0x0000006e3600722a */ /* 0x000fe20003eaf000 */
[----:B------:R-:W-:Y:S01]  /*f210*/  MOV R37, R55 ;  /* 0x0000003700257202 */ /* 0x000fe20000000f00 */
[----:B------:R-:W-:Y:S01]  /*f220*/  IMAD.MOV.U32 R40, RZ, RZ, R108 ;  /* 0x000000ffff287224 */ /* 0x000fe200078e006c */
[----:B------:R-:W-:Y:S01]  /*f230*/  @P4 LOP3.LUT R75, R67, 0x80000, RZ, 0xfc, !PT ;  /* 0x00080000434b4812 */ /* 0x000fe200078efcff */
[----:B------:R-:W-:Y:S01]  /*f240*/  IMAD.MOV.U32 R55, RZ, RZ, R109 ;  /* 0x000000ffff377224 */ /* 0x000fe200078e006d */
[----:B------:R-:W-:Y:S01]  /*f250*/  SEL R60, R74, R60, P1 ;  /* 0x0000003c4a3c7207 */ /* 0x000fe20000800000 */
[----:B------:R-:W1:Y:S01]  /*f260*/  LDS.64 R108, [R24+0x1e00] ;  /* 0x001e0000186c7984 */ /* 0x000e620000000a00 */
[----:B------:R-:W-:Y:S01]  /*f270*/  IMAD.MOV.U32 R66, RZ, RZ, R54 ;  /* 0x000000ffff427224 */ /* 0x000fe200078e0036 */
[----:B------:R-:W-:Y:S01]  /*f280*/  SEL R40, R45, R40, P3 ;  /* 0x000000282d287207 */ /* 0x000fe20001800000 */
[----:B------:R-:W-:-:S02]  /*f290*/  IMAD.MOV.U32 R54, RZ, RZ, R110 ;  /* 0x000000ffff367224 */ /* 0x000fc400078e006e */
[----:B------:R-:W-:Y:S02]  /*f2a0*/  IMAD.MOV.U32 R76, RZ, RZ, R111 ;  /* 0x000000ffff4c7224 */ /* 0x000fe400078e006f */
[----:B------:R-:W-:Y:S01]  /*f2b0*/  IMAD.MOV.U32 R59, RZ, RZ, R61 ;  /* 0x000000ffff3b7224 */ /* 0x000fe200078e003d */
[----:B------:R-:W-:Y:S01]  /*f2c0*/  SEL R54, R66, R54, P5 ;  /* 0x0000003642367207 */ /* 0x000fe20002800000 */
[-C--:B0-----:R-:W-:Y:S01]  /*f2d0*/  DMUL R110, R92, R48.reuse ;  /* 0x000000305c6e7228 */ /* 0x081fe20000000000 */
[----:B------:R-:W-:Y:S01]  /*f2e0*/  IMAD.MOV.U32 R61, RZ, RZ, R85 ;  /* 0x000000ffff3d7224 */ /* 0x000fe200078e0055 */
[-C--:B------:R-:W-:Y:S01]  /*f2f0*/  DMUL R94, R94, R48.reuse ;  /* 0x000000305e5e7228 */ /* 0x080fe20000000000 */
[----:B------:R-:W-:Y:S01]  /*f300*/  IMAD.MOV.U32 R44, RZ, RZ, R77 ;  /* 0x000000ffff2c7224 */ /* 0x000fe200078e004d */
[----:B------:R-:W-:Y:S01]  /*f310*/  FSEL R67, R37, R76, P5 ;  /* 0x0000004c25437208 */ /* 0x000fe20002800000 */
[-C--:B------:R-:W-:Y:S01]  /*f320*/  DMUL R64, R64, R48.reuse ;  /* 0x0000003040407228 */ /* 0x080fe20000000000 */
[----:B------:R-:W-:Y:S01]  /*f330*/  FSEL R45, R59, R61, P1 ;  /* 0x0000003d3b2d7208 */ /* 0x000fe20000800000 */
[----:B------:R-:W-:Y:S01]  /*f340*/  IMAD.MOV.U32 R59, RZ, RZ, R57 ;  /* 0x000000ffff3b7224 */ /* 0x000fe200078e0039 */
[----:B------:R-:W-:Y:S01]  /*f350*/  FSEL R77, R44, R55, P3 ;  /* 0x000000372c4d7208 */ /* 0x000fe20001800000 */
[----:B------:R-:W-:Y:S01]  /*f360*/  DMUL R92, R68, R48 ;  /* 0x00000030445c7228 */ /* 0x000fe20000000000 */
[----:B------:R-:W-:Y:S01]  /*f370*/  IMAD.MOV.U32 R37, RZ, RZ, R111 ;  /* 0x000000ffff257224 */ /* 0x000fe200078e006f */
[----:B------:R-:W-:Y:S01]  /*f380*/  DSETP.MAX.AND P5, P3, R72, R110, PT ;  /* 0x0000006e4800722a */ /* 0x000fe20003baf000 */
[----:B------:R-:W-:Y:S01]  /*f390*/  IMAD.MOV.U32 R48, RZ, RZ, R110 ;  /* 0x000000ffff307224 */ /* 0x000fe200078e006e */
[----:B------:R-:W-:Y:S01]  /*f3a0*/  MOV R49, R72 ;  /* 0x0000004800317202 */ /* 0x000fe20000000f00 */
[----:B------:R-:W-:Y:S01]  /*f3b0*/  IMAD.MOV.U32 R44, RZ, RZ, R73 ;  /* 0x000000ffff2c7224 */ /* 0x000fe200078e0049 */
[----:B------:R-:W-:Y:S01]  /*f3c0*/  MOV R57, R97 ;  /* 0x0000006100397202 */ /* 0x000fe20000000f00 */
[----:B------:R-:W-:Y:S01]  /*f3d0*/  IMAD.MOV.U32 R72, RZ, RZ, R94 ;  /* 0x000000ffff487224 */ /* 0x000fe200078e005e */
[----:B------:R-:W-:Y:S01]  /*f3e0*/  @P2 LOP3.LUT R45, R61, 0x80000, RZ, 0xfc, !PT ;  /* 0x000800003d2d2812 */ /* 0x000fe200078efcff */
[----:B------:R-:W-:Y:S01]  /*f3f0*/  DSETP.MAX.AND P2, P1, R58, R94, PT ;  /* 0x0000005e3a00722a */ /* 0x000fe2000394f000 */
[----:B------:R-:W-:Y:S01]  /*f400*/  IMAD.MOV.U32 R69, RZ, RZ, R58 ;  /* 0x000000ffff457224 */ /* 0x000fe200078e003a */
[----:B------:R-:W-:Y:S01]  /*f410*/  SEL R48, R49, R48, P5 ;  /* 0x0000003031307207 */ /* 0x000fe20002800000 */
[----:B------:R-:W-:Y:S01]  /*f420*/  IMAD.MOV.U32 R68, RZ, RZ, R101 ;  /* 0x000000ffff447224 */ /* 0x000fe200078e0065 */
[----:B------:R-:W-:Y:S01]  /*f430*/  @P0 LOP3.LUT R77, R55, 0x80000, RZ, 0xfc, !PT ;  /* 0x00080000374d0812 */ /* 0x000fe200078efcff */
[----:B------:R-:W-:Y:S01]  /*f440*/  DSETP.MAX.AND P4, P0, R56, R64, PT ;  /* 0x000000403800722a */ /* 0x000fe2000388f000 */
[----:B------:R-:W-:Y:S01]  /*f450*/  @P6 LOP3.LUT R67, R76, 0x80000, RZ, 0xfc, !PT ;  /* 0x000800004c436812 */ /* 0x000fe200078efcff */
[----:B------:R-:W-:Y:S01]  /*f460*/  IMAD.MOV.U32 R66, RZ, RZ, R59 ;  /* 0x000000ffff427224 */ /* 0x000fe200078e003b */
[----:B------:R-:W-:Y:S01]  /*f470*/  FSEL R49, R44, R37, P5 ;  /* 0x000000252c317208 */ /* 0x000fe20002800000 */
[----:B------:R-:W-:Y:S01]  /*f480*/  DSETP.MAX.AND P5, P6, R100, R92, PT ;  /* 0x0000005c6400722a */ /* 0x000fe20003eaf000 */
[----:B------:R-:W-:Y:S01]  /*f490*/  SEL R58, R69, R72, P2 ;  /* 0x00000048453a7207 */ /* 0x000fe20001000000 */
[----:B------:R-:W-:Y:S01]  /*f4a0*/  IMAD.MOV.U32 R59, RZ, RZ, R56 ;  /* 0x000000ffff3b7224 */ /* 0x000fe200078e0038 */
[----:B------:R-:W-:Y:S01]  /*f4b0*/  MOV R44, R92 ;  /* 0x0000005c002c7202 */ /* 0x000fe20000000f00 */
[C---:B-1----:R-:W-:Y:S01]  /*f4c0*/  DMUL R72, R108.reuse, R30 ;  /* 0x0000001e6c487228 */ /* 0x042fe20000000000 */
[----:B------:R-:W-:Y:S01]  /*f4d0*/  IMAD.MOV.U32 R74, RZ, RZ, R65 ;  /* 0x000000ffff4a7224 */ /* 0x000fe200078e0041 */
[----:B------:R-:W-:Y:S01]  /*f4e0*/  FSEL R65, R68, R93, P5 ;  /* 0x0000005d44417208 */ /* 0x000fe20002800000 */
[----:B------:R-:W-:Y:S01]  /*f4f0*/  IMAD.MOV.U32 R61, RZ, RZ, R57 ;  /* 0x000000ffff3d7224 */ /* 0x000fe200078e0039 */
[C---:B------:R-:W-:Y:S01]  /*f500*/  DMUL R68, R108.reuse, R34 ;  /* 0x000000226c447228 */ /* 0x040fe20000000000 */
[----:B------:R-:W-:Y:S01]  /*f510*/  IMAD.MOV.U32 R56, RZ, RZ, R64 ;  /* 0x000000ffff387224 */ /* 0x000fe200078e0040 */
[----:B------:R-:W-:Y:S01]  /*f520*/  @P3 LOP3.LUT R49, R37, 0x80000, RZ, 0xfc, !PT ;  /* 0x0008000025313812 */ /* 0x000fe200078efcff */
[----:B------:R-:W-:Y:S01]  /*f530*/  IMAD.MOV.U32 R55, RZ, RZ, R95 ;  /* 0x000000ffff377224 */ /* 0x000fe200078e005f */
[C---:B------:R-:W-:Y:S01]  /*f540*/  DMUL R94, R108.reuse, R42 ;  /* 0x0000002a6c5e7228 */ /* 0x040fe20000000000 */
[----:B------:R-:W-:Y:S01]  /*f550*/  IMAD.MOV.U32 R57, RZ, RZ, R100 ;  /* 0x000000ffff397224 */ /* 0x000fe200078e0064 */
[----:B------:R-:W-:Y:S01]  /*f560*/  SEL R56, R59, R56, P4 ;  /* 0x000000383b387207 */ /* 0x000fe20002000000 */
[----:B------:R-:W-:Y:S01]  /*f570*/  DMUL R100, R108, R38 ;  /* 0x000000266c647228 */ /* 0x000fe20000000000 */
[----:B------:R-:W-:Y:S01]  /*f580*/  FSEL R59, R66, R55, P2 ;  /* 0x00000037423b7208 */ /* 0x000fe20001000000 */
[----:B------:R-:W-:Y:S01]  /*f590*/  IMAD.MOV.U32 R66, RZ, RZ, R72 ;  /* 0x000000ffff427224 */ /* 0x000fe200078e0048 */
[----:B------:R-:W-:Y:S01]  /*f5a0*/  SEL R44, R57, R44, P5 ;  /* 0x0000002c392c7207 */ /* 0x000fe20002800000 */
        /* <DEDUP_REMOVED lines=8> */
[----:B------:R-:W-:Y:S01]  /*f630*/  DSETP.MAX.AND P6, P0, R32, R68, PT ;  /* 0x000000442000722a */ /* 0x000fe200038cf000 */
[----:B------:R-:W-:Y:S01]  /*f640*/  IMAD.MOV.U32 R55, RZ, RZ, R73 ;  /* 0x000000ffff377224 */ /* 0x000fe200078e0049 */
[----:B------:R-:W0:Y:S01]  /*f650*/  LDS.64 R32, [R24+0x1e80] ;  /* 0x001e800018207984 */ /* 0x000e220000000a00 */
[----:B------:R-:W-:Y:S01]  /*f660*/  MOV R76, R68 ;  /* 0x00000044004c7202 */ /* 0x000fe20000000f00 */
[----:B------:R-:W-:Y:S01]  /*f670*/  IMAD.MOV.U32 R85, RZ, RZ, R102 ;  /* 0x000000ffff557224 */ /* 0x000fe200078e0066 */
[----:B------:R-:W-:Y:S01]  /*f680*/  DSETP.MAX.AND P4, P3, R36, R100, PT ;  /* 0x000000642400722a */ /* 0x000fe20003b8f000 */
[----:B------:R-:W-:-:S02]  /*f690*/  IMAD.MOV.U32 R64, RZ, RZ, R103 ;  /* 0x000000ffff407224 */ /* 0x000fc400078e0067 */
[----:B------:R-:W-:Y:S02]  /*f6a0*/  IMAD.MOV.U32 R68, RZ, RZ, R100 ;  /* 0x000000ffff447224 */ /* 0x000fe400078e0064 */
[----:B------:R-:W-:Y:S01]  /*f6b0*/  IMAD.MOV.U32 R73, RZ, RZ, R101 ;  /* 0x000000ffff497224 */ /* 0x000fe200078e0065 */
[C---:B------:R-:W-:Y:S01]  /*f6c0*/  DMUL R100, R108.reuse, R46 ;  /* 0x0000002e6c647228 */ /* 0x040fe20000000000 */
[----:B------:R-:W-:Y:S01]  /*f6d0*/  IMAD.MOV.U32 R63, RZ, RZ, R83 ;  /* 0x000000ffff3f7224 */ /* 0x000fe200078e0053 */
[----:B------:R-:W-:Y:S01]  /*f6e0*/  DMUL R108, R108, R50 ;  /* 0x000000326c6c7228 */ /* 0x000fe20000000000 */
[----:B------:R-:W-:Y:S01]  /*f6f0*/  IMAD.MOV.U32 R93, RZ, RZ, R36 ;  /* 0x000000ffff5d7224 */ /* 0x000fe200078e0024 */
[----:B------:R-:W-:Y:S01]  /*f700*/  SEL R36, R85, R66, P1 ;  /* 0x0000004255247207 */ /* 0x000fe20000800000 */
        /* <DEDUP_REMOVED lines=15> */
[----:B------:R-:W-:Y:S01]  /*f800*/  IMAD.MOV.U32 R72, RZ, RZ, R84 ;  /* 0x000000ffff487224 */ /* 0x000fe200078e0054 */
[----:B------:R-:W-:Y:S01]  /*f810*/  @P5 LOP3.LUT R37, R55, 0x80000, RZ, 0xfc, !PT ;  /* 0x0008000037255812 */ /* 0x000fe200078efcff */
[----:B------:R-:W-:Y:S01]  /*f820*/  DSETP.MAX.AND P6, P5, R84, R100, PT ;  /* 0x000000645400722a */ /* 0x000fe20003dcf000 */
[----:B------:R-:W-:Y:S01]  /*f830*/  MOV R61, R49 ;  /* 0x00000031003d7202 */ /* 0x000fe20000000f00 */
[----:B------:R-:W-:Y:S01]  /*f840*/  IMAD.MOV.U32 R49, RZ, RZ, R100 ;  /* 0x000000ffff317224 */ /* 0x000fe200078e0064 */
[----:B------:R-:W-:Y:S01]  /*f850*/  SEL R74, R83, R64, P2 ;  /* 0x00000040534a7207 */ /* 0x000fe20001000000 */
[----:B------:R-:W-:Y:S01]  /*f860*/  IMAD.MOV.U32 R55, RZ, RZ, R85 ;  /* 0x000000ffff377224 */ /* 0x000fe200078e0055 */
[----:B------:R-:W-:Y:S01]  /*f870*/  @P3 LOP3.LUT R69, R73, 0x80000, RZ, 0xfc, !PT ;  /* 0x0008000049453812 */ /* 0x000fe200078efcff */
[----:B------:R-:W-:Y:S01]  /*f880*/  IMAD.MOV.U32 R85, RZ, RZ, R70 ;  /* 0x000000ffff557224 */ /* 0x000fe200078e0046 */
[----:B------:R-:W-:Y:S01]  /*f890*/  SEL R64, R72, R49, P6 ;  /* 0x0000003148407207 */ /* 0x000fe20003000000 */
[----:B------:R-:W-:Y:S01]  /*f8a0*/  IMAD.MOV.U32 R83, RZ, RZ, R87 ;  /* 0x000000ffff537224 */ /* 0x000fe200078e0057 */
[C---:B0-----:R-:W-:Y:S01]  /*f8b0*/  DMUL R92, R32.reuse, R30 ;  /* 0x0000001e205c7228 */ /* 0x041fe20000000000 */
[----:B------:R-:W-:Y:S01]  /*f8c0*/  FSEL R73, R61, R109, P0 ;  /* 0x0000006d3d497208 */ /* 0x000fe20000000000 */
[----:B------:R-:W-:Y:S01]  /*f8d0*/  DMUL R102, R32, R34 ;  /* 0x0000002220667228 */ /* 0x000fe20000000000 */
[----:B------:R-:W-:Y:S01]  /*f8e0*/  SEL R72, R75, R48, P0 ;  /* 0x000000304b487207 */ /* 0x000fe20000000000 */
[----:B------:R-:W-:Y:S01]  /*f8f0*/  IMAD.MOV.U32 R48, RZ, RZ, R71 ;  /* 0x000000ffff307224 */ /* 0x000fe200078e0047 */
[----:B------:R-:W-:Y:S01]  /*f900*/  @P4 LOP3.LUT R73, R109, 0x80000, RZ, 0xfc, !PT ;  /* 0x000800006d494812 */ /* 0x000fe200078efcff */
[----:B------:R-:W-:Y:S01]  /*f910*/  IMAD.MOV.U32 R76, RZ, RZ, R79 ;  /* 0x000000ffff4c7224 */ /* 0x000fe200078e004f */
[----:B------:R-:W-:Y:S01]  /*f920*/  FSEL R49, R55, R101, P6 ;  /* 0x0000006537317208 */ /* 0x000fe20003000000 */
[----:B------:R-:W-:Y:S01]  /*f930*/  DSETP.MAX.AND P0, P4, R70, R92, PT ;  /* 0x0000005c4600722a */ /* 0x000fe20003c0f000 */
[----:B------:R-:W-:Y:S01]  /*f940*/  @P5 LOP3.LUT R49, R101, 0x80000, RZ, 0xfc, !PT ;  /* 0x0008000065315812 */ /* 0x000fe200078efcff */
[----:B------:R-:W0:Y:S01]  /*f950*/  LDS.64 R70, [R24+0x1f00] ;  /* 0x001f000018467984 */ /* 0x000e220000000a00 */
[----:B------:R-:W-:Y:S01]  /*f960*/  DMUL R100, R32, R38 ;  /* 0x0000002620647228 */ /* 0x000fe20000000000 */
[----:B------:R-:W-:Y:S01]  /*f970*/  FSEL R75, R66, R95, P2 ;  /* 0x0000005f424b7208 */ /* 0x000fe20001000000 */
[----:B------:R-:W-:Y:S01]  /*f980*/  DSETP.MAX.AND P2, P5, R78, R102, PT ;  /* 0x000000664e00722a */ /* 0x000fe20003d4f000 */
[----:B------:R-:W-:Y:S01]  /*f990*/  @P1 LOP3.LUT R75, R95, 0x80000, RZ, 0xfc, !PT ;  /* 0x000800005f4b1812 */ /* 0x000fe200078efcff */
[----:B------:R-:W-:Y:S01]  /*f9a0*/  IMAD.MOV.U32 R55, RZ, RZ, R93 ;  /* 0x000000ffff377224 */ /* 0x000fe200078e005d */
[----:B------:R-:W-:Y:S01]  /*f9b0*/  MOV R84, R102 ;  /* 0x0000006600547202 */ /* 0x000fe20000000f00 */
[----:B------:R-:W-:Y:S01]  /*f9c0*/  IMAD.MOV.U32 R95, RZ, RZ, R78 ;  /* 0x000000ffff5f7224 */ /* 0x000fe200078e004e */
[----:B------:R-:W-:Y:S01]  /*f9d0*/  MOV R87, R82 ;  /* 0x0000005200577202 */ /* 0x000fe20000000f00 */
[----:B------:R-:W-:Y:S01]  /*f9e0*/  DSETP.MAX.AND P3, P1, R82, R100, PT ;  /* 0x000000645200722a */ /* 0x000fe2000396f000 */
[----:B------:R-:W-:-:S02]  /*f9f0*/  IMAD.MOV.U32 R66, RZ, RZ, R92 ;  /* 0x000000ffff427224 */ /* 0x000fc400078e005c */
[----:B------:R-:W-:Y:S02]  /*fa00*/  IMAD.MOV.U32 R78, RZ, RZ, R100 ;  /* 0x000000ffff4e7224 */ /* 0x000fe400078e0064 */
[----:B------:R-:W-:Y:S01]  /*fa10*/  IMAD.MOV.U32 R93, RZ, RZ, R101 ;  /* 0x000000ffff5d7224 */ /* 0x000fe200078e0065 */
[C---:B------:R-:W-:Y:S01]  /*fa20*/  DMUL R100, R32.reuse, R42 ;  /* 0x0000002a20647228 */ /* 0x040fe20000000000 */
[----:B------:R-:W-:Y:S01]  /*fa30*/  IMAD.MOV.U32 R61, RZ, RZ, R103 ;  /* 0x000000ffff3d7224 */ /* 0x000fe200078e0067 */
[----:B------:R-:W-:Y:S01]  /*fa40*/  SEL R82, R85, R66, P0 ;  /* 0x0000004255527207 */ /* 0x000fe20000000000 */
[----:B------:R-:W-:Y:S01]  /*fa50*/  IMAD.MOV.U32 R97, RZ, RZ, R41 ;  /* 0x000000ffff617224 */ /* 0x000fe200078e0029 */
[----:B------:R-:W-:Y:S01]  /*fa60*/  SEL R66, R95, R84, P2 ;  /* 0x000000545f427207 */ /* 0x000fe20001000000 */
[----:B------:R-:W-:Y:S01]  /*fa70*/  IMAD.MOV.U32 R92, RZ, RZ, R83 ;  /* 0x000000ffff5c7224 */ /* 0x000fe200078e0053 */
[----:B------:R-:W-:Y:S01]  /*fa80*/  DMUL R94, R32, R46 ;  /* 0x0000002e205e7228 */ /* 0x000fe20000000000 */
[----:B------:R-:W-:Y:S01]  /*fa90*/  FSEL R83, R48, R55, P0 ;  /* 0x0000003730537208 */ /* 0x000fe20000000000 */
[----:B------:R-:W-:Y:S01]  /*faa0*/  IMAD.MOV.U32 R85, RZ, RZ, R96 ;  /* 0x000000ffff557224 */ /* 0x000fe200078e0060 */
[----:B------:R-:W-:Y:S01]  /*fab0*/  FSEL R79, R76, R61, P2 ;  /* 0x0000003d4c4f7208 */ /* 0x000fe20001000000 */
[----:B------:R-:W-:Y:S01]  /*fac0*/  IMAD.MOV.U32 R41, RZ, RZ, R97 ;  /* 0x000000ffff297224 */ /* 0x000fe200078e0061 */
[----:B------:R-:W-:Y:S01]  /*fad0*/  DSETP.MAX.AND P2, P0, R96, R100, PT ;  /* 0x000000646000722a */ /* 0x000fe2000384f000 */
[----:B------:R-:W-:Y:S01]  /*fae0*/  @P5 LOP3.LUT R79, R61, 0x80000, RZ, 0xfc, !PT ;  /* 0x000800003d4f5812 */ /* 0x000fe200078efcff */
[----:B------:R-:W-:Y:S01]  /*faf0*/  IMAD.MOV.U32 R61, RZ, RZ, R45 ;  /* 0x000000ffff3d7224 */ /* 0x000fe200078e002d */
[----:B------:R-:W-:Y:S01]  /*fb00*/  DMUL R96, R32, R50 ;  /* 0x0000003220607228 */ /* 0x000fe20000000000 */
[----:B------:R-:W-:Y:S01]  /*fb10*/  IMAD.MOV.U32 R48, RZ, RZ, R100 ;  /* 0x000000ffff307224 */ /* 0x000fe200078e0064 */
[----:B------:R-:W-:Y:S01]  /*fb20*/  @P4 LOP3.LUT R83, R55, 0x80000, RZ, 0xfc, !PT ;  /* 0x0008000037534812 */ /* 0x000fe200078efcff */
[----:B------:R-:W-:Y:S01]  /*fb30*/  IMAD.MOV.U32 R45, RZ, RZ, R101 ;  /* 0x000000ffff2d7224 */ /* 0x000fe200078e0065 */
[----:B------:R-:W-:Y:S01]  /*fb40*/  MOV R55, R61 ;  /* 0x0000003d00377202 */ /* 0x000fe20000000f00 */
[----:B------:R-:W-:Y:S01]  /*fb50*/  DSETP.MAX.AND P5, P4, R60, R94, PT ;  /* 0x0000005e3c00722a */ /* 0x000fe20003caf000 */
[----:B------:R-:W-:Y:S01]  /*fb60*/  SEL R48, R85, R48, P2 ;  /* 0x0000003055307207 */ /* 0x000fe20001000000 */
[----:B------:R-:W-:Y:S01]  /*fb70*/  IMAD.MOV.U32 R32, RZ, RZ, R59 ;  /* 0x000000ffff207224 */ /* 0x000fe200078e003b */
[----:B------:R-:W-:Y:S01]  /*fb80*/  SEL R84, R87, R78, P3 ;  /* 0x0000004e57547207 */ /* 0x000fe20001800000 */
[----:B------:R-:W-:Y:S01]  /*fb90*/  IMAD.MOV.U32 R76, RZ, RZ, R60 ;  /* 0x000000ffff4c7224 */ /* 0x000fe200078e003c */
[----:B------:R-:W-:Y:S01]  /*fba0*/  FSEL R85, R92, R93, P3 ;  /* 0x0000005d5c557208 */ /* 0x000fe20001800000 */
[----:B0-----:R-:W-:Y:S01]  /*fbb0*/  DMUL R100, R70, R34 ;  /* 0x0000002246647228 */ /* 0x001fe20000000000 */
[----:B------:R-:W-:Y:S01]  /*fbc0*/  FSEL R61, R41, R45, P2 ;  /* 0x0000002d293d7208 */ /* 0x000fe20001000000 */
[----:B------:R-:W-:Y:S01]  /*fbd0*/  DSETP.MAX.AND P2, P3, R58, R96, PT ;  /* 0x000000603a00722a */ /* 0x000fe20003b4f000 */
[----:B------:R-:W-:Y:S01]  /*fbe0*/  IMAD.MOV.U32 R33, RZ, RZ, R58 ;  /* 0x000000ffff217224 */ /* 0x000fe200078e003a */
[----:B------:R-:W-:Y:S01]  /*fbf0*/  MOV R92, R96 ;  /* 0x00000060005c7202 */ /* 0x000fe20000000f00 */
        /* <DEDUP_REMOVED lines=10> */
[----:B------:R-:W-:Y:S01]  /*fca0*/  DMUL R94, R70, R30 ;  /* 0x0000001e465e7228 */ /* 0x000fe20000000000 */
[----:B------:R-:W-:Y:S01]  /*fcb0*/  @P0 LOP3.LUT R61, R45, 0x80000, RZ, 0xfc, !PT ;  /* 0x000800002d3d0812 */ /* 0x000fe200078efcff */
[----:B------:R-:W-:Y:S01]  /*fcc0*/  DSETP.MAX.AND P2, P5, R86, R100, PT ;  /* 0x000000645600722a */ /* 0x000fe20003d4f000 */
[----:B------:R-:W-:Y:S01]  /*fcd0*/  MOV R45, R101 ;  /* 0x00000065002d7202 */ /* 0x000fe20000000f00 */
[----:B------:R-:W-:Y:S01]  /*fce0*/  DMUL R102, R70, R38 ;  /* 0x0000002646667228 */ /* 0x000fe20000000000 */
[----:B------:R-:W0:Y:S01]  /*fcf0*/  LDS.64 R100, [R24+0x1f80] ;  /* 0x001f800018647984 */ /* 0x000e220000000a00 */
[----:B------:R-:W-:Y:S01]  /*fd00*/  @P4 LOP3.LUT R59, R60, 0x80000, RZ, 0xfc, !PT ;  /* 0x000800003c3b4812 */ /* 0x000fe200078efcff */
[----:B------:R-:W-:Y:S01]  /*fd10*/  IMAD.MOV.U32 R32, RZ, RZ, R91 ;  /* 0x000000ffff207224 */ /* 0x000fe200078e005b */
[----:B------:R-:W-:Y:S01]  /*fd20*/  DSETP.MAX.AND P0, P4, R90, R94, PT ;  /* 0x0000005e5a00722a */ /* 0x000fe20003c0f000 */
[----:B------:R-:W-:Y:S01]  /*fd30*/  @P3 LOP3.LUT R93, R41, 0x80000, RZ, 0xfc, !PT ;  /* 0x00080000295d3812 */ /* 0x000fe200078efcff */
[----:B------:R-:W-:Y:S01]  /*fd40*/  IMAD.MOV.U32 R91, RZ, RZ, R86 ;  /* 0x000000ffff5b7224 */ /* 0x000fe200078e0056 */
[----:B------:R-:W-:Y:S01]  /*fd50*/  MOV R60, R107 ;  /* 0x0000006b003c7202 */ /* 0x000fe20000000f00 */
        /* <DEDUP_REMOVED lines=16> */
[----:B------:R-:W-:Y:S01]  /*fe60*/  IMAD.MOV.U32 R32, RZ, RZ, R99 ;  /* 0x000000ffff207224 */ /* 0x000fe200078e0063 */
[----:B------:R-:W-:Y:S01]  /*fe70*/  DSETP.MAX.AND P2, P0, R98, R102, PT ;  /* 0x000000666200722a */ /* 0x000fe2000384f000 */
[----:B------:R-:W-:Y:S01]  /*fe80*/  @P5 LOP3.LUT R87, R45, 0x80000, RZ, 0xfc, !PT ;  /* 0x000800002d575812 */ /* 0x000fe200078efcff */
[----:B------:R-:W-:Y:S01]  /*fe90*/  DMUL R98, R70, R50 ;  /* 0x0000003246627228 */ /* 0x000fe20000000000 */
        /* <DEDUP_REMOVED lines=16> */
[C---:B0-----:R-:W-:Y:S01]  /*ffa0*/  DMUL R98, R100.reuse, R30 ;  /* 0x0000001e64627228 */ /* 0x041fe20000000000 */
[----:B------:R-:W-:Y:S01]  /*ffb0*/  IMAD.MOV.U32 R60, RZ, RZ, R96 ;  /* 0x000000ffff3c7224 */ /* 0x000fe200078e0060 */
[C---:B------:R-:W-:Y:S01]  /*ffc0*/  DMUL R30, R100.reuse, R34 ;  /* 0x00000022641e7228 */ /* 0x040fe20000000000 */
[----:B------:R-:W-:Y:S01]  /*ffd0*/  IMAD.MOV.U32 R32, RZ, RZ, R97 ;  /* 0x000000ffff207224 */ /* 0x000fe200078e0061 */
[----:B------:R-:W-:Y:S01]  /*ffe0*/  SEL R56, R70, R57, P2 ;  /* 0x0000003946387207 */ /* 0x000fe20001000000 */
[C---:B------:R-:W-:Y:S01]  /*fff0*/  DMUL R106, R100.reuse, R42 ;  /* 0x0000002a646a7228 */ /* 0x040fe20000000000 */
[----:B------:R-:W-:Y:S01]  /*10000*/  SEL R60, R95, R60, P5 ;  /* 0x0000003c5f3c7207 */ /* 0x000fe20002800000 */
[----:B------:R-:W-:Y:S01]  /*10010*/  DMUL R102, R100, R50 ;  /* 0x0000003264667228 */ /* 0x000fe20000000000 */
        /* <DEDUP_REMOVED lines=14> */
[----:B------:R-:W-:Y:S01]  /*10100*/  LDS.64 R88, [R24+0x2000] ;  /* 0x0020000018587984 */ /* 0x000fe20000000a00 */
[C---:B------:R-:W-:Y:S01]  /*10110*/  DMUL R96, R100.reuse, R38 ;  /* 0x0000002664607228 */ /* 0x040fe20000000000 */
[----:B------:R-:W-:Y:S01]  /*10120*/  IMAD.MOV.U32 R70, RZ, RZ, R105 ;  /* 0x000000ffff467224 */ /* 0x000fe200078e0069 */
[----:B------:R-:W-:Y:S01]  /*10130*/  DMUL R32, R100, R46 ;  /* 0x0000002e64207228 */ /* 0x000fe20000000000 */
[----:B------:R-:W0:Y:S01]  /*10140*/  LDS.128 R28, [R52+0x80] ;  /* 0x00008000341c7984 */ /* 0x000e220000000c00 */
[----:B------:R-:W-:Y:S01]  /*10150*/  MOV R38, R98 ;  /* 0x0000006200267202 */ /* 0x000fe20000000f00 */
[----:B------:R-:W-:Y:S01]  /*10160*/  IMAD.MOV.U32 R47, RZ, RZ, R104 ;  /* 0x000000ffff2f7224 */ /* 0x000fe200078e0068 */
[----:B------:R-:W-:Y:S01]  /*10170*/  SEL R40, R41, R40, P4 ;  /* 0x0000002829287207 */ /* 0x000fe20002000000 */
[----:B------:R-:W1:Y:S01]  /*10180*/  LDS.64 R98, [R24+0x2080] ;  /* 0x0020800018627984 */ /* 0x000e620000000a00 */
[----:B------:R-:W-:Y:S01]  /*10190*/  DSETP.MAX.AND P5, P2, R104, R96, PT ;  /* 0x000000606800722a */ /* 0x000fe20003aaf000 */
[----:B------:R-:W-:Y:S01]  /*101a0*/  IMAD.MOV.U32 R55, RZ, RZ, R67 ;  /* 0x000000ffff377224 */ /* 0x000fe200078e0043 */
[----:B------:R-:W-:Y:S01]  /*101b0*/  FSEL R41, R34, R35, P4 ;  /* 0x0000002322297208 */ /* 0x000fe20002000000 */
[----:B------:R-:W-:Y:S01]  /*101c0*/  IMAD.MOV.U32 R46, RZ, RZ, R96 ;  /* 0x000000ffff2e7224 */ /* 0x000fe200078e0060 */
[----:B------:R-:W-:Y:S01]  /*101d0*/  LDS.64 R100, [R24+0x2180] ;  /* 0x0021800018647984 */ /* 0x000fe20000000a00 */
[----:B------:R-:W-:Y:S01]  /*101e0*/  IMAD.MOV.U32 R45, RZ, RZ, R97 ;  /* 0x000000ffff2d7224 */ /* 0x000fe200078e0061 */
[----:B------:R-:W-:Y:S01]  /*101f0*/  @P3 LOP3.LUT R41, R35, 0x80000, RZ, 0xfc, !PT ;  /* 0x0008000023293812 */ /* 0x000fe200078efcff */
[----:B------:R-:W-:Y:S01]  /*10200*/  IMAD.MOV.U32 R94, RZ, RZ, R54 ;  /* 0x000000ffff5e7224 */ /* 0x000fe200078e0036 */
[----:B------:R-:W2:Y:S01]  /*10210*/  LDS.64 R96, [R24+0x2100] ;  /* 0x0021000018607984 */ /* 0x000ea20000000a00 */
[----:B------:R-:W-:Y:S01]  /*10220*/  SEL R46, R47, R46, P5 ;  /* 0x0000002e2f2e7207 */ /* 0x000fe20002800000 */
[----:B------:R-:W-:Y:S01]  /*10230*/  IMAD.MOV.U32 R35, RZ, RZ, R32 ;  /* 0x000000ffff237224 */ /* 0x000fe200078e0020 */
[----:B------:R-:W-:Y:S01]  /*10240*/  FSEL R47, R70, R45, P5 ;  /* 0x0000002d462f7208 */ /* 0x000fe20002800000 */
[----:B------:R-:W-:Y:S01]  /*10250*/  DSETP.MAX.AND P5, P4, R54, R32, PT ;  /* 0x000000203600722a */ /* 0x000fe20003caf000 */
[----:B------:R-:W-:Y:S01]  /*10260*/  MOV R81, R53 ;  /* 0x0000003500517202 */ /* 0x000fe20000000f00 */
        /* <DEDUP_REMOVED lines=8> */
[----:B------:R-:W-:Y:S01]  /*102f0*/  DSETP.MAX.AND P3, P2, R44, R102, PT ;  /* 0x000000662c00722a */ /* 0x000fe20003a6f000 */
[----:B------:R-:W-:Y:S01]  /*10300*/  @P1 LOP3.LUT R39, R43, 0x80000, RZ, 0xfc, !PT ;  /* 0x000800002b271812 */ /* 0x000fe200078efcff */
[----:B------:R-:W-:Y:S01]  /*10310*/  IMAD.MOV.U32 R44, RZ, RZ, R33 ;  /* 0x000000ffff2c7224 */ /* 0x000fe200078e0021 */
[----:B------:R-:W-:Y:S01]  /*10320*/  SEL R94, R94, R35, P5 ;  /* 0x000000235e5e7207 */ /* 0x000fe20002800000 */
[----:B------:R-:W-:Y:S01]  /*10330*/  IMAD.MOV.U32 R33, RZ, RZ, R102 ;  /* 0x000000ffff217224 */ /* 0x000fe200078e0066 */
[----:B------:R-:W-:Y:S01]  /*10340*/  DSETP.MAX.AND P1, P0, R80, R106, PT ;  /* 0x0000006a5000722a */ /* 0x000fe2000382f000 */
[----:B------:R-:W-:-:S02]  /*10350*/  IMAD.MOV.U32 R51, RZ, RZ, R55 ;  /* 0x000000ffff337224 */ /* 0x000fc400078e0037 */
[----:B------:R-:W-:Y:S01]  /*10360*/  IMAD.MOV.U32 R43, RZ, RZ, R107 ;  /* 0x000000ffff2b7224 */ /* 0x000fe200078e006b */
[----:B------:R-:W-:Y:S01]  /*10370*/  SEL R54, R54, R33, P3 ;  /* 0x0000002136367207 */ /* 0x000fe20001800000 */
[----:B------:R-:W-:Y:S01]  /*10380*/  IMAD.MOV.U32 R55, RZ, RZ, R45 ;  /* 0x000000ffff377224 */ /* 0x000fe200078e002d */
[----:B------:R-:W3:Y:S01]  /*10390*/  LDS.128 R32, [R52+0x1080] ;  /* 0x0010800034207984 */ /* 0x000ee20000000c00 */
[----:B------:R-:W-:Y:S01]  /*103a0*/  SEL R80, R53, R50, P1 ;  /* 0x0000003235507207 */ /* 0x000fe20000800000 */
[C---:B0-----:R-:W-:Y:S01]  /*103b0*/  DMUL R104, R28.reuse, R88 ;  /* 0x000000581c687228 */ /* 0x041fe20000000000 */
        /* <DEDUP_REMOVED lines=8> */
[----:B------:R-:W-:Y:S01]  /*10440*/  FSEL R51, R51, R44, P5 ;  /* 0x0000002c33337208 */ /* 0x000fe20002800000 */
[----:B------:R-:W-:Y:S01]  /*10450*/  IMAD.MOV.U32 R70, RZ, RZ, R38 ;  /* 0x000000ffff467224 */ /* 0x000fe200078e0026 */
[----:B------:R-:W-:Y:S01]  /*10460*/  MOV R103, R104 ;  /* 0x0000006800677202 */ /* 0x000fe20000000f00 */
[----:B------:R-:W-:Y:S01]  /*10470*/  IMAD.MOV.U32 R50, RZ, RZ, R83 ;  /* 0x000000ffff327224 */ /* 0x000fe200078e0053 */
[C---:B--2---:R-:W-:Y:S01]  /*10480*/  DMUL R36, R28.reuse, R96 ;  /* 0x000000601c247228 */ /* 0x044fe20000000000 */
[----:B------:R-:W-:Y:S01]  /*10490*/  @P4 LOP3.LUT R51, R44, 0x80000, RZ, 0xfc, !PT ;  /* 0x000800002c334812 */ /* 0x000fe200078efcff */
[----:B------:R-:W-:Y:S01]  /*104a0*/  IMAD.MOV.U32 R44, RZ, RZ, R82 ;  /* 0x000000ffff2c7224 */ /* 0x000fe200078e0052 */
[----:B------:R-:W-:Y:S01]  /*104b0*/  SEL R102, R102, R103, P1 ;  /* 0x0000006766667207 */ /* 0x000fe20000800000 */
[----:B------:R-:W-:Y:S01]  /*104c0*/  IMAD.MOV.U32 R65, RZ, RZ, R106 ;  /* 0x000000ffff417224 */ /* 0x000fe200078e006a */
[----:B------:R-:W-:Y:S01]  /*104d0*/  FSEL R103, R42, R105, P1 ;  /* 0x000000692a677208 */ /* 0x000fe20000800000 */
[----:B------:R-:W-:Y:S01]  /*104e0*/  DMUL R42, R28, R100 ;  /* 0x000000641c2a7228 */ /* 0x000fe20000000000 */
[----:B------:R-:W-:Y:S01]  /*104f0*/  MOV R53, R39 ;  /* 0x0000002700357202 */ /* 0x000fe20000000f00 */
[----:B------:R-:W-:Y:S01]  /*10500*/  DSETP.MAX.AND P0, P1, R82, R106, PT ;  /* 0x0000006a5200722a */ /* 0x000fe2000390f000 */
[----:B------:R-:W-:Y:S01]  /*10510*/  @P3 LOP3.LUT R103, R105, 0x80000, RZ, 0xfc, !PT ;  /* 0x0008000069673812 */ /* 0x000fe200078efcff */
[----:B------:R-:W-:Y:S01]  /*10520*/  DSETP.MAX.AND P2, P3, R90, R36, PT ;  /* 0x000000245a00722a */ /* 0x000fe20003b4f000 */
[----:B------:R-:W-:-:S02]  /*10530*/  IMAD.MOV.U32 R29, RZ, RZ, R91 ;  /* 0x000000ffff1d7224 */ /* 0x000fc400078e005b */
[----:B------:R-:W-:Y:S01]  /*10540*/  IMAD.MOV.U32 R28, RZ, RZ, R90 ;  /* 0x000000ffff1c7224 */ /* 0x000fe200078e005a */
[----:B------:R-:W-:Y:S01]  /*10550*/  DSETP.MAX.AND P4, P5, R38, R42, PT ;  /* 0x0000002a2600722a */ /* 0x000fe20003d8f000 */
        /* <DEDUP_REMOVED lines=11> */
[-C--:B---3--:R-:W-:Y:S01]  /*10610*/  DMUL R106, R88, R32.reuse ;  /* 0x00000020586a7228 */ /* 0x088fe20000000000 */
[----:B------:R-:W0:Y:S01]  /*10620*/  LDS.128 R36, [R52+0x2080] ;  /* 0x0020800034247984 */ /* 0x000e220000000c00 */
[----:B------:R-:W-:Y:S01]  /*10630*/  DMUL R104, R98, R32 ;  /* 0x0000002062687228 */ /* 0x000fe20000000000 */
[----:B------:R-:W-:Y:S01]  /*10640*/  FSEL R53, R53, R44, P4 ;  /* 0x0000002c35357208 */ /* 0x000fe20002000000 */
[----:B------:R-:W-:Y:S01]  /*10650*/  IMAD.MOV.U32 R114, RZ, RZ, R54 ;  /* 0x000000ffff727224 */ /* 0x000fe200078e0036 */
[----:B------:R-:W-:Y:S01]  /*10660*/  SEL R70, R70, R42, P4 ;  /* 0x0000002a46467207 */ /* 0x000fe20002000000 */
[----:B------:R-:W-:Y:S01]  /*10670*/  IMAD.MOV.U32 R42, RZ, RZ, R63 ;  /* 0x000000ffff2a7224 */ /* 0x000fe200078e003f */
[----:B------:R-:W-:Y:S01]  /*10680*/  @P5 LOP3.LUT R53, R44, 0x80000, RZ, 0xfc, !PT ;  /* 0x000800002c355812 */ /* 0x000fe200078efcff */
[----:B------:R-:W-:Y:S01]  /*10690*/  DSETP.MAX.AND P4, P5, R62, R106, PT ;  /* 0x0000006a3e00722a */ /* 0x000fe20003d8f000 */
[----:B------:R-:W-:Y:S01]  /*106a0*/  MOV R44, R67 ;  /* 0x00000043002c7202 */ /* 0x000fe20000000f00 */
[----:B------:R-:W-:Y:S01]  /*106b0*/  DSETP.MAX.AND P2, P1, R66, R104, PT ;  /* 0x000000684200722a */ /* 0x000fe2000394f000 */
[----:B------:R-:W-:-:S02]  /*106c0*/  IMAD.MOV.U32 R43, RZ, RZ, R107 ;  /* 0x000000ffff2b7224 */ /* 0x000fc400078e006b */
[----:B------:R-:W-:Y:S02]  /*106d0*/  IMAD.MOV.U32 R65, RZ, RZ, R104 ;  /* 0x000000ffff417224 */ /* 0x000fe400078e0068 */
[----:B------:R-:W-:Y:S01]  /*106e0*/  IMAD.MOV.U32 R63, RZ, RZ, R105 ;  /* 0x000000ffff3f7224 */ /* 0x000fe200078e0069 */
[-C--:B------:R-:W-:Y:S01]  /*106f0*/  DMUL R104, R100, R32.reuse ;  /* 0x0000002064687228 */ /* 0x080fe20000000000 */
[----:B------:R-:W-:Y:S01]  /*10700*/  IMAD.MOV.U32 R91, RZ, RZ, R106 ;  /* 0x000000ffff5b7224 */ /* 0x000fe200078e006a */
[----:B------:R-:W-:Y:S01]  /*10710*/  DMUL R106, R96, R32 ;  /* 0x00000020606a7228 */ /* 0x000fe20000000000 */
[----:B------:R-:W-:Y:S01]  /*10720*/  IMAD.MOV.U32 R67, RZ, RZ, R41 ;  /* 0x000000ffff437224 */ /* 0x000fe200078e0029 */
        /* <DEDUP_REMOVED lines=8> */
[----:B------:R-:W1:Y:S01]  /*107b0*/  LDS.128 R40, [R52+0x3080] ;  /* 0x0030800034287984 */ /* 0x000e620000000c00 */
        /* <DEDUP_REMOVED lines=10> */
[----:B------:R-:W-:Y:S01]  /*10860*/  @P5 LOP3.LUT R107, R81, 0x80000, RZ, 0xfc, !PT ;  /* 0x00080000516b5812 */ /* 0x000fe200078efcff */
[-C--:B0-----:R-:W-:Y:S01]  /*10870*/  DMUL R110, R88, R36.reuse ;  /* 0x00000024586e7228 */ /* 0x081fe20000000000 */
[----:B------:R-:W-:Y:S01]  /*10880*/  @P0 LOP3.LUT R105, R79, 0x80000, RZ, 0xfc, !PT ;  /* 0x000800004f690812 */ /* 0x000fe200078efcff */
[-C--:B------:R-:W-:Y:S01]  /*10890*/  DMUL R108, R98, R36.reuse ;  /* 0x00000024626c7228 */ /* 0x080fe20000000000 */
[----:B------:R-:W-:Y:S01]  /*108a0*/  MOV R79, R71 ;  /* 0x00000047004f7202 */ /* 0x000fe20000000f00 */
[----:B------:R-:W-:Y:S01]  /*108b0*/  IMAD.MOV.U32 R81, RZ, RZ, R78 ;  /* 0x000000ffff517224 */ /* 0x000fe200078e004e */
[----:B------:R-:W-:Y:S01]  /*108c0*/  FSEL R87, R44, R63, P2 ;  /* 0x0000003f2c577208 */ /* 0x000fe20001000000 */
[----:B------:R-:W-:Y:S01]  /*108d0*/  IMAD.MOV.U32 R112, RZ, RZ, R82 ;  /* 0x000000ffff707224 */ /* 0x000fe200078e0052 */
[----:B------:R-:W-:Y:S01]  /*108e0*/  @P1 LOP3.LUT R87, R63, 0x80000, RZ, 0xfc, !PT ;  /* 0x000800003f571812 */ /* 0x000fe200078efcff */
[----:B------:R-:W-:Y:S01]  /*108f0*/  DSETP.MAX.AND P4, P5, R68, R110, PT ;  /* 0x0000006e4400722a */ /* 0x000fe20003d8f000 */
[----:B------:R-:W-:Y:S01]  /*10900*/  SEL R66, R66, R91, P3 ;  /* 0x0000005b42427207 */ /* 0x000fe20001800000 */
        /* <DEDUP_REMOVED lines=8> */
[----:B------:R-:W-:Y:S01]  /*10990*/  IMAD.MOV.U32 R69, RZ, RZ, R84 ;  /* 0x000000ffff457224 */ /* 0x000fe200078e0054 */
[----:B------:R-:W-:Y:S01]  /*109a0*/  SEL R104, R50, R67, P4 ;  /* 0x0000004332687207 */ /* 0x000fe20002000000 */
[----:B------:R-:W-:Y:S01]  /*109b0*/  IMAD.MOV.U32 R71, RZ, RZ, R79 ;  /* 0x000000ffff477224 */ /* 0x000fe200078e004f */
[----:B------:R-:W-:Y:S01]  /*109c0*/  DSETP.MAX.AND P2, P3, R78, R110, PT ;  /* 0x0000006e4e00722a */ /* 0x000fe20003b4f000 */
[----:B------:R-:W-:Y:S01]  /*109d0*/  FSEL R37, R62, R63, P0 ;  /* 0x0000003f3e257208 */ /* 0x000fe20000000000 */
[----:B------:R-:W-:Y:S01]  /*109e0*/  IMAD.MOV.U32 R84, RZ, RZ, R110 ;  /* 0x000000ffff547224 */ /* 0x000fe200078e006e */
[----:B------:R-:W-:Y:S01]  /*109f0*/  FSEL R79, R44, R65, P4 ;  /* 0x000000412c4f7208 */ /* 0x000fe20002000000 */
[----:B------:R-:W-:Y:S01]  /*10a00*/  IMAD.MOV.U32 R78, RZ, RZ, R111 ;  /* 0x000000ffff4e7224 */ /* 0x000fe200078e006f */
[----:B------:R-:W-:Y:S01]  /*10a10*/  SEL R106, R69, R68, P0 ;  /* 0x00000044456a7207 */ /* 0x000fe20000000000 */
[----:B------:R-:W-:Y:S01]  /*10a20*/  IMAD.MOV.U32 R44, RZ, RZ, R74 ;  /* 0x000000ffff2c7224 */ /* 0x000fe200078e004a */
[----:B------:R-:W-:Y:S01]  /*10a30*/  SEL R68, R81, R84, P2 ;  /* 0x0000005451447207 */ /* 0x000fe20001000000 */
[-C--:B-1----:R-:W-:Y:S01]  /*10a40*/  DMUL R84, R88, R40.reuse ;  /* 0x0000002858547228 */ /* 0x082fe20000000000 */
[----:B------:R-:W-:Y:S01]  /*10a50*/  @P5 LOP3.LUT R79, R65, 0x80000, RZ, 0xfc, !PT ;  /* 0x00080000414f5812 */ /* 0x000fe200078efcff */
[----:B------:R-:W-:Y:S01]  /*10a60*/  DSETP.MAX.AND P5, P4, R46, R108, PT ;  /* 0x0000006c2e00722a */ /* 0x000fe20003caf000 */
[----:B------:R-:W-:Y:S01]  /*10a70*/  FSEL R69, R71, R78, P2 ;  /* 0x0000004e47457208 */ /* 0x000fe20001000000 */
[----:B------:R-:W-:Y:S01]  /*10a80*/  IMAD.MOV.U32 R65, RZ, RZ, R108 ;  /* 0x000000ffff417224 */ /* 0x000fe200078e006c */
[----:B------:R-:W-:Y:S01]  /*10a90*/  MOV R36, R46 ;  /* 0x0000002e00247202 */ /* 0x000fe20000000f00 */
[----:B------:R-:W-:Y:S01]  /*10aa0*/  IMAD.MOV.U32 R50, RZ, RZ, R75 ;  /* 0x000000ffff327224 */ /* 0x000fe200078e004b */
[----:B------:R-:W-:Y:S01]  /*10ab0*/  @P1 LOP3.LUT R37, R63, 0x80000, RZ, 0xfc, !PT ;  /* 0x000800003f251812 */ /* 0x000fe200078efcff */
[----:B------:R-:W-:Y:S01]  /*10ac0*/  DSETP.MAX.AND P0, P2, R74, R84, PT ;  /* 0x000000544a00722a */ /* 0x000fe20003a0f000 */
[----:B------:R-:W-:Y:S01]  /*10ad0*/  FSEL R47, R47, R109, P5 ;  /* 0x0000006d2f2f7208 */ /* 0x000fe20002800000 */
[----:B------:R-:W-:Y:S01]  /*10ae0*/  IMAD.MOV.U32 R91, RZ, RZ, R33 ;  /* 0x000000ffff5b7224 */ /* 0x000fe200078e0021 */
[----:B------:R-:W-:Y:S01]  /*10af0*/  SEL R36, R36, R65, P5 ;  /* 0x0000004124247207 */ /* 0x000fe20002800000 */
[----:B------:R-:W-:Y:S01]  /*10b00*/  IMAD.MOV.U32 R65, RZ, RZ, R85 ;  /* 0x000000ffff417224 */ /* 0x000fe200078e0055 */
[----:B------:R-:W-:Y:S01]  /*10b10*/  MOV R81, R45 ;  /* 0x0000002d00517202 */ /* 0x000fe20000000f00 */
[----:B------:R-:W-:Y:S01]  /*10b20*/  IMAD.MOV.U32 R33, RZ, RZ, R107 ;  /* 0x000000ffff217224 */ /* 0x000fe200078e006b */
[----:B------:R-:W-:Y:S01]  /*10b30*/  MOV R107, R37 ;  /* 0x00000025006b7202 */ /* 0x000fe20000000f00 */
[----:B------:R-:W-:Y:S01]  /*10b40*/  DMUL R74, R98, R40 ;  /* 0x00000028624a7228 */ /* 0x000fe20000000000 */
[----:B------:R-:W-:Y:S01]  /*10b50*/  @P4 LOP3.LUT R47, R109, 0x80000, RZ, 0xfc, !PT ;  /* 0x000800006d2f4812 */ /* 0x000fe200078efcff */
[----:B------:R-:W-:Y:S01]  /*10b60*/  IMAD.MOV.U32 R67, RZ, RZ, R105 ;  /* 0x000000ffff437224 */ /* 0x000fe200078e0069 */
[----:B------:R-:W-:Y:S01]  /*10b70*/  SEL R62, R44, R84, P0 ;  /* 0x000000542c3e7207 */ /* 0x000fe20000000000 */
[----:B------:R-:W-:Y:S01]  /*10b80*/  IMAD.MOV.U32 R105, RZ, RZ, R79 ;  /* 0x000000ffff697224 */ /* 0x000fe200078e004f */
[----:B------:R-:W-:Y:S01]  /*10b90*/  FSEL R63, R50, R65, P0 ;  /* 0x00000041323f7208 */ /* 0x000fe20000000000 */
[----:B------:R-:W-:Y:S01]  /*10ba0*/  IMAD.MOV.U32 R37, RZ, RZ, R47 ;  /* 0x000000ffff257224 */ /* 0x000fe200078e002f */
[----:B------:R-:W-:Y:S01]  /*10bb0*/  @P2 LOP3.LUT R63, R65, 0x80000, RZ, 0xfc, !PT ;  /* 0x00080000413f2812 */ /* 0x000fe200078efcff */
[----:B------:R-:W0:Y:S01]  /*10bc0*/  LDS.128 R44, [R52+0x4080] ;  /* 0x00408000342c7984 */ /* 0x000e220000000c00 */
[----:B------:R-:W-:Y:S01]  /*10bd0*/  IMAD.MOV.U32 R65, RZ, RZ, R49 ;  /* 0x000000ffff417224 */ /* 0x000fe200078e0031 */
[----:B------:R-:W-:Y:S01]  /*10be0*/  @P3 LOP3.LUT R69, R78, 0x80000, RZ, 0xfc, !PT ;  /* 0x000800004e453812 */ /* 0x000fe200078efcff */
[----:B------:R-:W-:Y:S01]  /*10bf0*/  IMAD.MOV.U32 R49, RZ, RZ, R61 ;  /* 0x000000ffff317224 */ /* 0x000fe200078e003d */
[----:B------:R-:W-:Y:S01]  /*10c00*/  MOV R108, R81 ;  /* 0x00000051006c7202 */ /* 0x000fe20000000f00 */
[----:B------:R-:W-:-:S02]  /*10c10*/  IMAD.MOV.U32 R61, RZ, RZ, R57 ;  /* 0x000000ffff3d7224 */ /* 0x000fc400078e0039 */
[----:B------:R-:W-:Y:S02]  /*10c20*/  IMAD.MOV.U32 R57, RZ, RZ, R95 ;  /* 0x000000ffff397224 */ /* 0x000fe400078e005f */
[----:B------:R-:W-:Y:S01]  /*10c30*/  IMAD.MOV.U32 R95, RZ, RZ, R51 ;  /* 0x000000ffff5f7224 */ /* 0x000fe200078e0033 */
[-C--:B------:R-:W-:Y:S01]  /*10c40*/  DMUL R50, R96, R40.reuse ;  /* 0x0000002860327228 */ /* 0x080fe20000000000 */
[----:B------:R-:W-:Y:S01]  /*10c50*/  IMAD.MOV.U32 R79, RZ, RZ, R74 ;  /* 0x000000ffff4f7224 */ /* 0x000fe200078e004a */
[----:B------:R-:W-:Y:S01]  /*10c60*/  DSETP.MAX.AND P0, P1, R48, R74, PT ;  /* 0x0000004a3000722a */ /* 0x000fe2000390f000 */
[----:B------:R-:W-:Y:S01]  /*10c70*/  IMAD.MOV.U32 R78, RZ, RZ, R48 ;  /* 0x000000ffff4e7224 */ /* 0x000fe200078e0030 */
[----:B------:R-:W-:Y:S01]  /*10c80*/  DMUL R40, R100, R40 ;  /* 0x0000002864287228 */ /* 0x000fe20000000000 */
[----:B------:R-:W-:Y:S02]  /*10c90*/  IMAD.MOV.U32 R74, RZ, RZ, R76 ;  /* 0x000000ffff4a7224 */ /* 0x000fe400078e004c */
[----:B------:R-:W-:Y:S01]  /*10ca0*/  IMAD.MOV.U32 R71, RZ, RZ, R53 ;  /* 0x000000ffff477224 */ /* 0x000fe200078e0035 */
[----:B------:R-:W-:Y:S01]  /*10cb0*/  SEL R78, R78, R79, P0 ;  /* 0x0000004f4e4e7207 */ /* 0x000fe20000000000 */
[----:B------:R-:W-:Y:S01]  /*10cc0*/  DSETP.MAX.AND P2, P3, R76, R50, PT ;  /* 0x000000324c00722a */ /* 0x000fe20003b4f000 */
[----:B------:R-:W-:Y:S01]  /*10cd0*/  FSEL R79, R49, R75, P0 ;  /* 0x0000004b314f7208 */ /* 0x000fe20000000000 */
[----:B------:R-:W-:Y:S01]  /*10ce0*/  IMAD.MOV.U32 R49, RZ, RZ, R50 ;  /* 0x000000ffff317224 */ /* 0x000fe200078e0032 */
[----:B------:R-:W-:Y:S01]  /*10cf0*/  DSETP.MAX.AND P4, P5, R80, R40, PT ;  /* 0x000000285000722a */ /* 0x000fe20003d8f000 */
[----:B------:R-:W-:-:S02]  /*10d00*/  IMAD.MOV.U32 R76, RZ, RZ, R51 ;  /* 0x000000ffff4c7224 */ /* 0x000fc400078e0033 */
[----:B------:R-:W-:Y:S01]  /*10d10*/  IMAD.MOV.U32 R53, RZ, RZ, R77 ;  /* 0x000000ffff357224 */ /* 0x000fe200078e004d */
[----:B------:R-:W-:Y:S01]  /*10d20*/  SEL R74, R74, R49, P2 ;  /* 0x000000314a4a7207 */ /* 0x000fe20001000000 */
[----:B------:R-:W-:Y:S01]  /*10d30*/  IMAD.MOV.U32 R77, RZ, RZ, R80 ;  /* 0x000000ffff4d7224 */ /* 0x000fe200078e0050 */
[----:B------:R-:W1:Y:S01]  /*10d40*/  LDS.128 R48, [R52+0x5080] ;  /* 0x0050800034307984 */ /* 0x000e620000000c00 */
[----:B------:R-:W-:Y:S01]  /*10d50*/  IMAD.MOV.U32 R80, RZ, RZ, R40 ;  /* 0x000000ffff507224 */ /* 0x000fe200078e0028 */
[----:B------:R-:W-:Y:S01]  /*10d60*/  @P1 LOP3.LUT R79, R75, 0x80000, RZ, 0xfc, !PT ;  /* 0x000800004b4f1812 */ /* 0x000fe200078efcff */
[----:B------:R-:W-:Y:S01]  /*10d70*/  IMAD.MOV.U32 R109, RZ, RZ, R60 ;  /* 0x000000ffff6d7224 */ /* 0x000fe200078e003c */
[----:B------:R-:W-:Y:S01]  /*10d80*/  FSEL R75, R53, R76, P2 ;  /* 0x0000004c354b7208 */ /* 0x000fe20001000000 */
[----:B------:R-:W-:Y:S01]  /*10d90*/  IMAD.MOV.U32 R53, RZ, RZ, R64 ;  /* 0x000000ffff357224 */ /* 0x000fe200078e0040 */
[----:B------:R-:W-:Y:S01]  /*10da0*/  FSEL R81, R108, R41, P4 ;  /* 0x000000296c517208 */ /* 0x000fe20002000000 */
[----:B------:R-:W-:Y:S01]  /*10db0*/  IMAD.MOV.U32 R111, RZ, RZ, R65 ;  /* 0x000000ffff6f7224 */ /* 0x000fe200078e0041 */
[----:B------:R-:W-:-:S02]  /*10dc0*/  SEL R80, R77, R80, P4 ;  /* 0x000000504d507207 */ /* 0x000fc40002000000 */
[----:B------:R-:W-:Y:S01]  /*10dd0*/  @P3 LOP3.LUT R75, R76, 0x80000, RZ, 0xfc, !PT ;  /* 0x000800004c4b3812 */ /* 0x000fe200078efcff */
[-C--:B0-----:R-:W-:Y:S01]  /*10de0*/  DMUL R84, R88, R44.reuse ;  /* 0x0000002c58547228 */ /* 0x081fe20000000000 */
[----:B------:R-:W-:Y:S01]  /*10df0*/  @P5 LOP3.LUT R81, R41, 0x80000, RZ, 0xfc, !PT ;  /* 0x0008000029515812 */ /* 0x000fe200078efcff */
[-C--:B------:R-:W-:Y:S01]  /*10e00*/  DMUL R76, R98, R44.reuse ;  /* 0x0000002c624c7228 */ /* 0x080fe20000000000 */
[----:B------:R-:W-:Y:S01]  /*10e10*/  MOV R108, R59 ;  /* 0x0000003b006c7202 */ /* 0x000fe20000000f00 */
[-C--:B------:R-:W-:Y:S02]  /*10e20*/  DMUL R40, R96, R44.reuse ;  /* 0x0000002c60287228 */ /* 0x080fe40000000000 */
[----:B------:R-:W-:Y:S02]  /*10e30*/  DMUL R44, R100, R44 ;  /* 0x0000002c642c7228 */ /* 0x000fe40000000000 */
[----:B------:R-:W-:Y:S01]  /*10e40*/  DSETP.MAX.AND P5, P4, R64, R84, PT ;  /* 0x000000544000722a */ /* 0x000fe20003caf000 */
[----:B------:R-:W-:Y:S01]  /*10e50*/  IMAD.MOV.U32 R64, RZ, RZ, R58 ;  /* 0x000000ffff407224 */ /* 0x000fe200078e003a */
[----:B------:R-:W-:-:S02]  /*10e60*/  DSETP.MAX.AND P1, P3, R58, R76, PT ;  /* 0x0000004c3a00722a */ /* 0x000fc40003b2f000 */
[----:B------:R-:W-:Y:S01]  /*10e70*/  DSETP.MAX.AND P2, P0, R60, R40, PT ;  /* 0x000000283c00722a */ /* 0x000fe2000384f000 */
[----:B------:R-:W-:Y:S02]  /*10e80*/  IMAD.MOV.U32 R58, RZ, RZ, R84 ;  /* 0x000000ffff3a7224 */ /* 0x000fe400078e0054 */
[----:B------:R-:W-:Y:S02]  /*10e90*/  IMAD.MOV.U32 R60, RZ, RZ, R85 ;  /* 0x000000ffff3c7224 */ /* 0x000fe400078e0055 */
[----:B------:R-:W-:Y:S01]  /*10ea0*/  IMAD.MOV.U32 R59, RZ, RZ, R61 ;  /* 0x000000ffff3b7224 */ /* 0x000fe200078e003d */
[----:B------:R-:W-:Y:S01]  /*10eb0*/  SEL R58, R53, R58, P5 ;  /* 0x0000003a353a7207 */ /* 0x000fe20002800000 */
[----:B------:R-:W-:Y:S01]  /*10ec0*/  IMAD.MOV.U32 R85, RZ, RZ, R95 ;  /* 0x000000ffff557224 */ /* 0x000fe200078e005f */
[----:B------:R-:W-:Y:S01]  /*10ed0*/  MOV R61, R76 ;  /* 0x0000004c003d7202 */ /* 0x000fe20000000f00 */
[----:B------:R-:W-:Y:S01]  /*10ee0*/  IMAD.MOV.U32 R76, RZ, RZ, R40 ;  /* 0x000000ffff4c7224 */ /* 0x000fe200078e0028 */
[----:B------:R-:W-:Y:S01]  /*10ef0*/  FSEL R53, R111, R60, P5 ;  /* 0x0000003c6f357208 */ /* 0x000fe20002800000 */
[----:B------:R-:W-:Y:S01]  /*10f00*/  DSETP.MAX.AND P5, P6, R94, R44, PT ;  /* 0x0000002c5e00722a */ /* 0x000fe20003eaf000 */
[----:B------:R-:W-:Y:S01]  /*10f10*/  IMAD.MOV.U32 R40, RZ, RZ, R45 ;  /* 0x000000ffff287224 */ /* 0x000fe200078e002d */
[----:B------:R-:W-:Y:S01]  /*10f20*/  FSEL R45, R108, R77, P1 ;  /* 0x0000004d6c2d7208 */ /* 0x000fe20000800000 */
[----:B------:R-:W-:Y:S01]  /*10f30*/  IMAD.MOV.U32 R95, RZ, RZ, R44 ;  /* 0x000000ffff5f7224 */ /* 0x000fe200078e002c */
[----:B------:R-:W-:Y:S01]  /*10f40*/  SEL R44, R64, R61, P1 ;  /* 0x0000003d402c7207 */ /* 0x000fe20000800000 */
[-C--:B-1----:R-:W-:Y:S01]  /*10f50*/  DMUL R88, R88, R48.reuse ;  /* 0x0000003058587228 */ /* 0x082fe20000000000 */
[----:B------:R-:W0:Y:S01]  /*10f60*/  LDS.64 R64, [R24+0x2200] ;  /* 0x0022000018407984 */ /* 0x000e220000000a00 */
[-C--:B------:R-:W-:Y:S01]  /*10f70*/  DMUL R96, R96, R48.reuse ;  /* 0x0000003060607228 */ /* 0x080fe20000000000 */
[----:B------:R-:W-:Y:S01]  /*10f80*/  @P3 LOP3.LUT R45, R77, 0x80000, RZ, 0xfc, !PT ;  /* 0x000800004d2d3812 */ /* 0x000fe200078efcff */
[-C--:B------:R-:W-:Y:S01]  /*10f90*/  DMUL R98, R98, R48.reuse ;  /* 0x0000003062627228 */ /* 0x080fe20000000000 */
[----:B------:R-:W-:Y:S01]  /*10fa0*/  FSEL R77, R59, R41, P2 ;  /* 0x000000293b4d7208 */ /* 0x000fe20001000000 */
[----:B------:R-:W-:Y:S01]  /*10fb0*/  DMUL R48, R100, R48 ;  /* 0x0000003064307228 */ /* 0x000fe20000000000 */
        /* <DEDUP_REMOVED lines=25> */
[----:B------:R-:W-:Y:S01]  /*11150*/  FSEL R97, R56, R61, P5 ;  /* 0x0000003d38617208 */ /* 0x000fe20002800000 */
[----:B------:R-:W-:Y:S01]  /*11160*/  IMAD.MOV.U32 R92, RZ, RZ, R102 ;  /* 0x000000ffff5c7224 */ /* 0x000fe200078e0066 */
[----:B------:R-:W-:Y:S01]  /*11170*/  MOV R55, R98 ;  /* 0x0000006200377202 */ /* 0x000fe20000000f00 */
[----:B------:R-:W-:Y:S01]  /*11180*/  IMAD.MOV.U32 R98, RZ, RZ, R96 ;  /* 0x000000ffff627224 */ /* 0x000fe200078e0060 */
[----:B------:R-:W-:Y:S01]  /*11190*/  MOV R41, R93 ;  /* 0x0000005d00297202 */ /* 0x000fe20000000f00 */
[----:B------:R-:W-:Y:S01]  /*111a0*/  IMAD.MOV.U32 R93, RZ, RZ, R90 ;  /* 0x000000ffff5d7224 */ /* 0x000fe200078e005a */
[----:B------:R-:W-:Y:S01]  /*111b0*/  SEL R48, R72, R55, P2 ;  /* 0x0000003748307207 */ /* 0x000fe20001000000 */
[----:B------:R-:W-:Y:S01]  /*111c0*/  IMAD.MOV.U32 R95, RZ, RZ, R103 ;  /* 0x000000ffff5f7224 */ /* 0x000fe200078e0067 */
[----:B------:R-:W-:Y:S01]  /*111d0*/  @P0 LOP3.LUT R97, R61, 0x80000, RZ, 0xfc, !PT ;  /* 0x000800003d610812 */ /* 0x000fe200078efcff */
[C---:B0-----:R-:W-:Y:S01]  /*111e0*/  DMUL R54, R64.reuse, R34 ;  /* 0x0000002240367228 */ /* 0x041fe20000000000 */
[----:B------:R-:W0:Y:S01]  /*111f0*/  LDS.64 R60, [R24+0x2280] ;  /* 0x00228000183c7984 */ /* 0x000e220000000a00 */
[----:B------:R-:W-:Y:S01]  /*11200*/  SEL R98, R73, R98, P4 ;  /* 0x0000006249627207 */ /* 0x000fe20002000000 */
[C---:B------:R-:W-:Y:S01]  /*11210*/  DMUL R72, R64.reuse, R30 ;  /* 0x0000001e40487228 */ /* 0x040fe20000000000 */
[----:B------:R-:W-:Y:S01]  /*11220*/  FSEL R49, R41, R99, P2 ;  /* 0x0000006329317208 */ /* 0x000fe20001000000 */
[----:B------:R-:W-:Y:S01]  /*11230*/  DMUL R40, R64, R38 ;  /* 0x0000002640287228 */ /* 0x000fe20000000000 */
[----:B------:R-:W-:Y:S01]  /*11240*/  @P1 LOP3.LUT R89, R59, 0x80000, RZ, 0xfc, !PT ;  /* 0x000800003b591812 */ /* 0x000fe200078efcff */
[----:B------:R-:W-:Y:S01]  /*11250*/  IMAD.MOV.U32 R108, RZ, RZ, R104 ;  /* 0x000000ffff6c7224 */ /* 0x000fe200078e0068 */
[----:B------:R-:W-:Y:S01]  /*11260*/  @P3 LOP3.LUT R49, R99, 0x80000, RZ, 0xfc, !PT ;  /* 0x0008000063313812 */ /* 0x000fe200078efcff */
[----:B------:R-:W-:Y:S01]  /*11270*/  DSETP.MAX.AND P3, P4, R90, R54, PT ;  /* 0x000000365a00722a */ /* 0x000fe20003c6f000 */
[----:B------:R-:W-:Y:S01]  /*11280*/  MOV R59, R91 ;  /* 0x0000005b003b7202 */ /* 0x000fe20000000f00 */
[----:B------:R-:W-:Y:S01]  /*11290*/  DMUL R90, R64, R42 ;  /* 0x0000002a405a7228 */ /* 0x000fe20000000000 */
[----:B------:R-:W-:Y:S01]  /*112a0*/  SEL R114, R114, R115, P5 ;  /* 0x0000007372727207 */ /* 0x000fe20002800000 */
[----:B------:R-:W-:Y:S01]  /*112b0*/  DSETP.MAX.AND P1, P2, R102, R72, PT ;  /* 0x000000486600722a */ /* 0x000fe20003a2f000 */
        /* <DEDUP_REMOVED lines=10> */
[----:B------:R-:W-:Y:S01]  /*11360*/  MOV R62, R54 ;  /* 0x00000036003e7202 */ /* 0x000fe20000000f00 */
[C---:B------:R-:W-:Y:S01]  /*11370*/  DMUL R54, R64.reuse, R46 ;  /* 0x0000002e40367228 */ /* 0x040fe20000000000 */
[----:B------:R-:W-:Y:S01]  /*11380*/  FSEL R41, R59, R96, P3 ;  /* 0x000000603b297208 */ /* 0x000fe20001800000 */
[----:B------:R-:W-:Y:S01]  /*11390*/  IMAD.MOV.U32 R109, RZ, RZ, R40 ;  /* 0x000000ffff6d7224 */ /* 0x000fe200078e0028 */
[----:B------:R-:W-:Y:S01]  /*113a0*/  MOV R59, R53 ;  /* 0x00000035003b7202 */ /* 0x000fe20000000f00 */
[----:B------:R-:W-:Y:S01]  /*113b0*/  DMUL R64, R64, R50 ;  /* 0x0000003240407228 */ /* 0x000fe20000000000 */
        /* <DEDUP_REMOVED lines=12> */
[----:B------:R-:W-:Y:S01]  /*11480*/  SEL R62, R62, R93, P3 ;  /* 0x0000005d3e3e7207 */ /* 0x000fe20001800000 */
[----:B------:R-:W-:Y:S01]  /*11490*/  IMAD.MOV.U32 R90, RZ, RZ, R55 ;  /* 0x000000ffff5a7224 */ /* 0x000fe200078e0037 */
[----:B------:R-:W-:Y:S01]  /*114a0*/  FSEL R63, R56, R95, P6 ;  /* 0x0000005f383f7208 */ /* 0x000fe20003000000 */
[----:B0-----:R-:W-:Y:S01]  /*114b0*/  DMUL R92, R60, R30 ;  /* 0x0000001e3c5c7228 */ /* 0x001fe20000000000 */
        /* <DEDUP_REMOVED lines=11> */
[----:B------:R-:W-:Y:S01]  /*11570*/  FSEL R53, R53, R90, P3 ;  /* 0x0000005a35357208 */ /* 0x000fe20001800000 */
[----:B------:R-:W0:Y:S01]  /*11580*/  LDS.64 R82, [R24+0x2300] ;  /* 0x0023000018527984 */ /* 0x000e220000000a00 */
[----:B------:R-:W-:Y:S01]  /*11590*/  @P1 LOP3.LUT R59, R91, 0x80000, RZ, 0xfc, !PT ;  /* 0x000800005b3b1812 */ /* 0x000fe200078efcff */
[C---:B------:R-:W-:Y:S01]  /*115a0*/  DMUL R88, R60.reuse, R38 ;  /* 0x000000263c587228 */ /* 0x040fe20000000000 */
[----:B------:R-:W-:Y:S01]  /*115b0*/  @P2 LOP3.LUT R53, R90, 0x80000, RZ, 0xfc, !PT ;  /* 0x000800005a352812 */ /* 0x000fe200078efcff */
[C---:B------:R-:W-:Y:S01]  /*115c0*/  DMUL R90, R60.reuse, R34 ;  /* 0x000000223c5a7228 */ /* 0x040fe20000000000 */
[----:B------:R-:W-:Y:S01]  /*115d0*/  @P6 LOP3.LUT R55, R65, 0x80000, RZ, 0xfc, !PT ;  /* 0x0008000041376812 */ /* 0x000fe200078efcff */
[----:B------:R-:W-:Y:S01]  /*115e0*/  DMUL R64, R60, R42 ;  /* 0x0000002a3c407228 */ /* 0x000fe20000000000 */
[----:B------:R-:W-:Y:S01]  /*115f0*/  @P5 LOP3.LUT R63, R95, 0x80000, RZ, 0xfc, !PT ;  /* 0x000800005f3f5812 */ /* 0x000fe200078efcff */
[----:B------:R-:W-:-:S02]  /*11600*/  IMAD.MOV.U32 R96, RZ, RZ, R106 ;  /* 0x000000ffff607224 */ /* 0x000fc400078e006a */
[----:B------:R-:W-:Y:S01]  /*11610*/  DSETP.MAX.AND P2, P3, R106, R88, PT ;  /* 0x000000586a00722a */ /* 0x000fe20003b4f000 */
[----:B------:R-:W-:Y:S01]  /*11620*/  IMAD.MOV.U32 R95, RZ, RZ, R93 ;  /* 0x000000ffff5f7224 */ /* 0x000fe200078e005d */
[----:B------:R-:W-:Y:S01]  /*11630*/  DSETP.MAX.AND P5, P1, R86, R90, PT ;  /* 0x0000005a5600722a */ /* 0x000fe200039af000 */
[----:B------:R-:W-:Y:S01]  /*11640*/  IMAD.MOV.U32 R113, RZ, RZ, R92 ;  /* 0x000000ffff717224 */ /* 0x000fe200078e005c */
[----:B------:R-:W-:Y:S01]  /*11650*/  MOV R93, R90 ;  /* 0x0000005a005d7202 */ /* 0x000fe20000000f00 */
[----:B------:R-:W-:Y:S02]  /*11660*/  IMAD.MOV.U32 R87, RZ, RZ, R88 ;  /* 0x000000ffff577224 */ /* 0x000fe400078e0058 */
        /* <DEDUP_REMOVED lines=11> */
[----:B------:R-:W-:Y:S01]  /*11720*/  FSEL R91, R86, R89, P2 ;  /* 0x00000059565b7208 */ /* 0x000fe20001000000 */
[C---:B------:R-:W-:Y:S01]  /*11730*/  DMUL R64, R60.reuse, R46 ;  /* 0x0000002e3c407228 */ /* 0x040fe20000000000 */
[----:B------:R-:W-:Y:S01]  /*11740*/  @P0 LOP3.LUT R93, R95, 0x80000, RZ, 0xfc, !PT ;  /* 0x000800005f5d0812 */ /* 0x000fe200078efcff */
[----:B------:R-:W-:Y:S01]  /*11750*/  DMUL R60, R60, R50 ;  /* 0x000000323c3c7228 */ /* 0x000fe20000000000 */
        /* <DEDUP_REMOVED lines=8> */
[----:B------:R-:W-:Y:S01]  /*117e0*/  IMAD.MOV.U32 R44, RZ, RZ, R49 ;  /* 0x000000ffff2c7224 */ /* 0x000fe200078e0031 */
[----:B------:R-:W-:Y:S01]  /*117f0*/  FSEL R49, R101, R88, P5 ;  /* 0x0000005865317208 */ /* 0x000fe20002800000 */
[----:B0-----:R-:W-:Y:S01]  /*11800*/  DMUL R100, R82, R30 ;  /* 0x0000001e52647228 */ /* 0x001fe20000000000 */
[----:B------:R-:W-:Y:S01]  /*11810*/  IMAD.MOV.U32 R79, RZ, RZ, R65 ;  /* 0x000000ffff4f7224 */ /* 0x000fe200078e0041 */
[----:B------:R-:W-:Y:S01]  /*11820*/  MOV R95, R61 ;  /* 0x0000003d005f7202 */ /* 0x000fe20000000f00 */
[----:B------:R-:W-:Y:S01]  /*11830*/  IMAD.MOV.U32 R89, RZ, RZ, R60 ;  /* 0x000000ffff597224 */ /* 0x000fe200078e003c */
[----:B------:R-:W-:Y:S01]  /*11840*/  @P4 LOP3.LUT R49, R88, 0x80000, RZ, 0xfc, !PT ;  /* 0x0008000058314812 */ /* 0x000fe200078efcff */
        /* <DEDUP_REMOVED lines=11> */
[C---:B------:R-:W-:Y:S01]  /*11900*/  DMUL R78, R82.reuse, R34 ;  /* 0x00000022524e7228 */ /* 0x040fe20000000000 */
[----:B------:R-:W0:Y:S01]  /*11910*/  LDS.64 R28, [R24+0x2380] ;  /* 0x00238000181c7984 */ /* 0x000e220000000a00 */
[----:B------:R-:W-:Y:S01]  /*11920*/  SEL R60, R58, R45, P0 ;  /* 0x0000002d3a3c7207 */ /* 0x000fe20000000000 */
[----:B------:R-:W-:Y:S01]  /*11930*/  DMUL R44, R82, R38 ;  /* 0x00000026522c7228 */ /* 0x000fe20000000000 */
        /* <DEDUP_REMOVED lines=9> */
[----:B------:R-:W-:Y:S01]  /*119d0*/  SEL R94, R94, R103, P1 ;  /* 0x000000675e5e7207 */ /* 0x000fe20000800000 */
[----:B------:R-:W-:Y:S01]  /*119e0*/  IMAD.MOV.U32 R66, RZ, RZ, R79 ;  /* 0x000000ffff427224 */ /* 0x000fe200078e004f */
[C---:B------:R-:W-:Y:S01]  /*119f0*/  DMUL R78, R82.reuse, R42 ;  /* 0x0000002a524e7228 */ /* 0x040fe20000000000 */
        /* <DEDUP_REMOVED lines=8> */
[----:B------:R-:W-:Y:S01]  /*11a80*/  DMUL R66, R82, R46 ;  /* 0x0000002e52427228 */ /* 0x000fe20000000000 */
[----:B------:R-:W-:Y:S01]  /*11a90*/  FSEL R45, R48, R99, P5 ;  /* 0x00000063302d7208 */ /* 0x000fe20002800000 */
[----:B------:R-:W-:Y:S01]  /*11aa0*/  DSETP.MAX.AND P1, P2, R74, R78, PT ;  /* 0x0000004e4a00722a */ /* 0x000fe20003a2f000 */
[----:B------:R-:W-:Y:S01]  /*11ab0*/  @P0 LOP3.LUT R45, R99, 0x80000, RZ, 0xfc, !PT ;  /* 0x00080000632d0812 */ /* 0x000fe200078efcff */
[----:B------:R-:W-:Y:S01]  /*11ac0*/  DMUL R82, R82, R50 ;  /* 0x0000003252527228 */ /* 0x000fe20000000000 */
[----:B------:R-:W-:Y:S01]  /*11ad0*/  MOV R99, R57 ;  /* 0x0000003900637202 */ /* 0x000fe20000000f00 */
[----:B------:R-:W-:Y:S01]  /*11ae0*/  IMAD.MOV.U32 R48, RZ, RZ, R77 ;  /* 0x000000ffff307224 */ /* 0x000fe200078e004d */
[----:B------:R-:W-:Y:S01]  /*11af0*/  SEL R44, R58, R69, P5 ;  /* 0x000000453a2c7207 */ /* 0x000fe20002800000 */
[----:B------:R-:W-:Y:S01]  /*11b00*/  IMAD.MOV.U32 R58, RZ, RZ, R75 ;  /* 0x000000ffff3a7224 */ /* 0x000fe200078e004b */
[----:B------:R-:W-:Y:S01]  /*11b10*/  DSETP.MAX.AND P0, P3, R76, R66, PT ;  /* 0x000000424c00722a */ /* 0x000fe20003b0f000 */
[----:B------:R-:W-:Y:S01]  /*11b20*/  MOV R69, R79 ;  /* 0x0000004f00457202 */ /* 0x000fe20000000f00 */
        /* <DEDUP_REMOVED lines=9> */
[C---:B0-----:R-:W-:Y:S01]  /*11bc0*/  DMUL R74, R28.reuse, R30 ;  /* 0x0000001e1c4a7228 */ /* 0x041fe20000000000 */
[----:B------:R-:W-:Y:S01]  /*11bd0*/  IMAD.MOV.U32 R67, RZ, RZ, R98 ;  /* 0x000000ffff437224 */ /* 0x000fe200078e0062 */
[C---:B------:R-:W-:Y:S01]  /*11be0*/  DMUL R98, R28.reuse, R38 ;  /* 0x000000261c627228 */ /* 0x040fe20000000000 */
[----:B------:R-:W-:Y:S01]  /*11bf0*/  IMAD.MOV.U32 R106, RZ, RZ, R78 ;  /* 0x000000ffff6a7224 */ /* 0x000fe200078e004e */
[C---:B------:R-:W-:Y:S01]  /*11c00*/  DMUL R78, R28.reuse, R34 ;  /* 0x000000221c4e7228 */ /* 0x040fe20000000000 */
[----:B------:R-:W-:Y:S01]  /*11c10*/  IMAD.MOV.U32 R68, RZ, RZ, R82 ;  /* 0x000000ffff447224 */ /* 0x000fe200078e0052 */
[----:B------:R-:W-:Y:S01]  /*11c20*/  FSEL R69, R77, R66, P4 ;  /* 0x000000424d457208 */ /* 0x000fe20002000000 */
[C---:B------:R-:W-:Y:S01]  /*11c30*/  DMUL R82, R28.reuse, R42 ;  /* 0x0000002a1c527228 */ /* 0x040fe20000000000 */
[----:B------:R-:W-:Y:S01]  /*11c40*/  LDS.64 R76, [R24+0x2400] ;  /* 0x00240000184c7984 */ /* 0x000fe20000000a00 */
[C---:B------:R-:W-:Y:S01]  /*11c50*/  DMUL R116, R28.reuse, R46 ;  /* 0x0000002e1c747228 */ /* 0x040fe20000000000 */
[----:B------:R-:W-:Y:S01]  /*11c60*/  SEL R64, R67, R68, P4 ;  /* 0x0000004443407207 */ /* 0x000fe20002000000 */
[----:B------:R-:W-:Y:S01]  /*11c70*/  DMUL R38, R28, R50 ;  /* 0x000000321c267228 */ /* 0x000fe20000000000 */
[----:B------:R-:W-:Y:S01]  /*11c80*/  SEL R106, R107, R106, P1 ;  /* 0x0000006a6b6a7207 */ /* 0x000fe20000800000 */
[----:B------:R-:W0:Y:S01]  /*11c90*/  LDS.128 R28, [R52+0x90] ;  /* 0x00009000341c7984 */ /* 0x000e220000000c00 */
[----:B------:R-:W-:Y:S01]  /*11ca0*/  FSEL R67, R48, R101, P0 ;  /* 0x0000006530437208 */ /* 0x000fe20000000000 */
[----:B------:R-:W-:Y:S01]  /*11cb0*/  DSETP.MAX.AND P0, P1, R70, R74, PT ;  /* 0x0000004a4600722a */ /* 0x000fe2000390f000 */
[----:B------:R-:W-:Y:S01]  /*11cc0*/  @P5 LOP3.LUT R69, R66, 0x80000, RZ, 0xfc, !PT ;  /* 0x0008000042455812 */ /* 0x000fe200078efcff */
[----:B------:R-:W-:Y:S01]  /*11cd0*/  DSETP.MAX.AND P4, P5, R32, R78, PT ;  /* 0x0000004e2000722a */ /* 0x000fe20003d8f000 */
[----:B------:R-:W-:Y:S01]  /*11ce0*/  IMAD.MOV.U32 R103, RZ, RZ, R78 ;  /* 0x000000ffff677224 */ /* 0x000fe200078e004e */
[----:B------:R-:W-:Y:S01]  /*11cf0*/  @P3 LOP3.LUT R67, R101, 0x80000, RZ, 0xfc, !PT ;  /* 0x0008000065433812 */ /* 0x000fe200078efcff */
[----:B------:R-:W-:Y:S01]  /*11d00*/  IMAD.MOV.U32 R32, RZ, RZ, R79 ;  /* 0x000000ffff207224 */ /* 0x000fe200078e004f */
[----:B------:R-:W-:Y:S01]  /*11d10*/  DSETP.MAX.AND P3, P2, R36, R98, PT ;  /* 0x000000622400722a */ /* 0x000fe20003a6f000 */
[----:B------:R-:W1:Y:S01]  /*11d20*/  LDS.64 R78, [R24+0x2480] ;  /* 0x00248000184e7984 */ /* 0x000e620000000a00 */
[----:B------:R-:W-:Y:S01]  /*11d30*/  IMAD.MOV.U32 R34, RZ, RZ, R37 ;  /* 0x000000ffff227224 */ /* 0x000fe200078e0025 */
[----:B------:R-:W-:Y:S01]  /*11d40*/  MOV R101, R98 ;  /* 0x0000006200657202 */ /* 0x000fe20000000f00 */
[----:B------:R-:W-:Y:S01]  /*11d50*/  IMAD.MOV.U32 R42, RZ, RZ, R70 ;  /* 0x000000ffff2a7224 */ /* 0x000fe200078e0046 */
[----:B------:R-:W-:Y:S01]  /*11d60*/  SEL R102, R102, R103, P4 ;  /* 0x0000006766667207 */ /* 0x000fe20002000000 */
        /* <DEDUP_REMOVED lines=14> */
[----:B------:R-:W2:Y:S01]  /*11e50*/  LDS.64 R74, [R24+0x2500] ;  /* 0x00250000184a7984 */ /* 0x000ea20000000a00 */
[----:B------:R-:W-:Y:S01]  /*11e60*/  IMAD.MOV.U32 R32, RZ, RZ, R81 ;  /* 0x000000ffff207224 */ /* 0x000fe200078e0051 */
[----:B------:R-:W-:Y:S01]  /*11e70*/  FSEL R99, R34, R51, P3 ;  /* 0x0000003322637208 */ /* 0x000fe20001800000 */
[----:B------:R-:W-:Y:S01]  /*11e80*/  DSETP.MAX.AND P4, P3, R84, R116, PT ;  /* 0x000000745400722a */ /* 0x000fe20003b8f000 */
[----:B------:R-:W3:Y:S01]  /*11e90*/  LDS.64 R80, [R24+0x2580] ;  /* 0x0025800018507984 */ /* 0x000ee20000000a00 */
[----:B------:R-:W-:Y:S01]  /*11ea0*/  IMAD.MOV.U32 R83, RZ, RZ, R84 ;  /* 0x000000ffff537224 */ /* 0x000fe200078e0054 */
[----:B------:R-:W-:Y:S01]  /*11eb0*/  @P2 LOP3.LUT R99, R51, 0x80000, RZ, 0xfc, !PT ;  /* 0x0008000033632812 */ /* 0x000fe200078efcff */
[----:B------:R-:W-:Y:S01]  /*11ec0*/  IMAD.MOV.U32 R46, RZ, RZ, R85 ;  /* 0x000000ffff2e7224 */ /* 0x000fe200078e0055 */
[----:B------:R-:W-:Y:S01]  /*11ed0*/  FSEL R51, R32, R33, P1 ;  /* 0x0000002120337208 */ /* 0x000fe20000800000 */
[----:B------:R-:W-:Y:S01]  /*11ee0*/  IMAD.MOV.U32 R50, RZ, RZ, R82 ;  /* 0x000000ffff327224 */ /* 0x000fe200078e0052 */
[----:B------:R-:W-:Y:S01]  /*11ef0*/  MOV R48, R73 ;  /* 0x0000004900307202 */ /* 0x000fe20000000f00 */
[----:B------:R-:W-:Y:S01]  /*11f00*/  IMAD.MOV.U32 R115, RZ, RZ, R97 ;  /* 0x000000ffff737224 */ /* 0x000fe200078e0061 */
[----:B0-----:R-:W-:Y:S01]  /*11f10*/  DMUL R84, R28, R76 ;  /* 0x0000004c1c547228 */ /* 0x001fe20000000000 */
[----:B------:R-:W-:Y:S01]  /*11f20*/  @P0 LOP3.LUT R51, R33, 0x80000, RZ, 0xfc, !PT ;  /* 0x0008000021330812 */ /* 0x000fe200078efcff */
[----:B------:R-:W-:Y:S01]  /*11f30*/  IMAD.MOV.U32 R70, RZ, RZ, R114 ;  /* 0x000000ffff467224 */ /* 0x000fe200078e0072 */
[----:B------:R-:W-:Y:S01]  /*11f40*/  SEL R50, R35, R50, P1 ;  /* 0x0000003223327207 */ /* 0x000fe20000800000 */
[----:B------:R-:W-:Y:S01]  /*11f50*/  IMAD.MOV.U32 R97, RZ, RZ, R38 ;  /* 0x000000ffff617224 */ /* 0x000fe200078e0026 */
[----:B------:R-:W-:Y:S01]  /*11f60*/  DSETP.MAX.AND P5, P2, R114, R38, PT ;  /* 0x000000267200722a */ /* 0x000fe20003aaf000 */
[----:B------:R-:W0:Y:S01]  /*11f70*/  LDS.128 R32, [R52+0x1090] ;  /* 0x0010900034207984 */ /* 0x000e220000000c00 */
[----:B------:R-:W-:Y:S01]  /*11f80*/  IMAD.MOV.U32 R42, RZ, RZ, R116 ;  /* 0x000000ffff2a7224 */ /* 0x000fe200078e0074 */
[----:B------:R-:W-:Y:S01]  /*11f90*/  DSETP.MAX.AND P0, P1, R72, R84, PT ;  /* 0x000000544800722a */ /* 0x000fe2000390f000 */
[----:B------:R-:W-:Y:S01]  /*11fa0*/  IMAD.MOV.U32 R71, RZ, RZ, R115 ;  /* 0x000000ffff477224 */ /* 0x000fe200078e0073 */
[----:B------:R-:W-:Y:S01]  /*11fb0*/  FSEL R73, R46, R47, P4 ;  /* 0x0000002f2e497208 */ /* 0x000fe20002000000 */
[----:B------:R-:W-:Y:S01]  /*11fc0*/  IMAD.MOV.U32 R68, RZ, RZ, R72 ;  /* 0x000000ffff447224 */ /* 0x000fe200078e0048 */
[----:B------:R-:W-:Y:S01]  /*11fd0*/  @P3 LOP3.LUT R73, R47, 0x80000, RZ, 0xfc, !PT ;  /* 0x000800002f493812 */ /* 0x000fe200078efcff */
[----:B-1----:R-:W-:Y:S01]  /*11fe0*/  DMUL R46, R28, R78 ;  /* 0x0000004e1c2e7228 */ /* 0x002fe20000000000 */
[----:B------:R-:W-:Y:S01]  /*11ff0*/  SEL R70, R70, R97, P5 ;  /* 0x0000006146467207 */ /* 0x000fe20002800000 */
        /* <DEDUP_REMOVED lines=12> */
[----:B------:R-:W-:Y:S01]  /*120c0*/  DSETP.MAX.AND P0, P1, R112, R46, PT ;  /* 0x0000002e7000722a */ /* 0x000fe2000390f000 */
[----:B------:R-:W-:Y:S01]  /*120d0*/  MOV R93, R47 ;  /* 0x0000002f005d7202 */ /* 0x000fe20000000f00 */
[C---:B--2---:R-:W-:Y:S01]  /*120e0*/  DMUL R38, R28.reuse, R74 ;  /* 0x0000004a1c267228 */ /* 0x044fe20000000000 */
[----:B------:R-:W-:Y:S01]  /*120f0*/  IMAD.MOV.U32 R103, RZ, RZ, R43 ;  /* 0x000000ffff677224 */ /* 0x000fe200078e002b */
[----:B---3--:R-:W-:-:S02]  /*12100*/  DMUL R46, R28, R80 ;  /* 0x000000501c2e7228 */ /* 0x008fc40000000000 */
[----:B------:R-:W-:Y:S01]  /*12110*/  FSEL R85, R42, R93, P0 ;  /* 0x0000005d2a557208 */ /* 0x000fe20000000000 */
[----:B------:R-:W-:Y:S01]  /*12120*/  IMAD.MOV.U32 R29, RZ, RZ, R95 ;  /* 0x000000ffff1d7224 */ /* 0x000fe200078e005f */
[----:B------:R-:W-:Y:S01]  /*12130*/  SEL R82, R82, R48, P0 ;  /* 0x0000003052527207 */ /* 0x000fe20000000000 */
[----:B------:R-:W-:Y:S01]  /*12140*/  IMAD.MOV.U32 R28, RZ, RZ, R94 ;  /* 0x000000ffff1c7224 */ /* 0x000fe200078e005e */
[----:B------:R-:W-:Y:S01]  /*12150*/  DSETP.MAX.AND P2, P3, R94, R38, PT ;  /* 0x000000265e00722a */ /* 0x000fe20003b4f000 */
[----:B------:R-:W-:Y:S02]  /*12160*/  IMAD.MOV.U32 R84, RZ, RZ, R88 ;  /* 0x000000ffff547224 */ /* 0x000fe400078e0058 */
[----:B------:R-:W-:Y:S01]  /*12170*/  IMAD.MOV.U32 R95, RZ, RZ, R37 ;  /* 0x000000ffff5f7224 */ /* 0x000fe200078e0025 */
[----:B------:R-:W-:Y:S01]  /*12180*/  DSETP.MAX.AND P4, P5, R36, R46, PT ;  /* 0x0000002e2400722a */ /* 0x000fe20003d8f000 */
[----:B------:R-:W-:Y:S01]  /*12190*/  IMAD.MOV.U32 R42, RZ, RZ, R39 ;  /* 0x000000ffff2a7224 */ /* 0x000fe200078e0027 */
[----:B------:R-:W-:Y:S01]  /*121a0*/  MOV R48, R47 ;  /* 0x0000002f00307202 */ /* 0x000fe20000000f00 */
[----:B------:R-:W-:Y:S01]  /*121b0*/  IMAD.MOV.U32 R37, RZ, RZ, R38 ;  /* 0x000000ffff257224 */ /* 0x000fe200078e0026 */
[----:B------:R-:W-:Y:S01]  /*121c0*/  @P1 LOP3.LUT R85, R93, 0x80000, RZ, 0xfc, !PT ;  /* 0x000800005d551812 */ /* 0x000fe200078efcff */
[-C--:B0-----:R-:W-:Y:S01]  /*121d0*/  DMUL R112, R76, R32.reuse ;  /* 0x000000204c707228 */ /* 0x081fe20000000000 */
[----:B------:R-:W-:Y:S01]  /*121e0*/  IMAD.MOV.U32 R93, RZ, RZ, R87 ;  /* 0x000000ffff5d7224 */ /* 0x000fe200078e0057 */
[-C--:B------:R-:W-:Y:S01]  /*121f0*/  DMUL R114, R78, R32.reuse ;  /* 0x000000204e727228 */ /* 0x080fe20000000000 */
[----:B------:R-:W-:Y:S01]  /*12200*/  SEL R28, R28, R37, P2 ;  /* 0x000000251c1c7207 */ /* 0x000fe20001000000 */
[----:B------:R-:W-:Y:S01]  /*12210*/  IMAD.MOV.U32 R86, RZ, RZ, R92 ;  /* 0x000000ffff567224 */ /* 0x000fe200078e005c */
[----:B------:R-:W0:Y:S01]  /*12220*/  LDS.128 R36, [R52+0x2090] ;  /* 0x0020900034247984 */ /* 0x000e220000000c00 */
        /* <DEDUP_REMOVED lines=35> */
[----:B------:R-:W1:Y:S01]  /*12460*/  LDS.128 R40, [R52+0x3090] ;  /* 0x0030900034287984 */ /* 0x000e620000000c00 */
[----:B------:R-:W-:Y:S01]  /*12470*/  FSEL R33, R33, R103, P5 ;  /* 0x0000006721217208 */ /* 0x000fe20002800000 */
[----:B------:R-:W-:Y:S01]  /*12480*/  IMAD.MOV.U32 R105, RZ, RZ, R59 ;  /* 0x000000ffff697224 */ /* 0x000fe200078e003b */
[----:B------:R-:W-:Y:S01]  /*12490*/  @P2 LOP3.LUT R89, R47, 0x80000, RZ, 0xfc, !PT ;  /* 0x000800002f592812 */ /* 0x000fe200078efcff */
[-C--:B0-----:R-:W-:Y:S01]  /*124a0*/  DMUL R112, R76, R36.reuse ;  /* 0x000000244c707228 */ /* 0x081fe20000000000 */
[----:B------:R-:W-:Y:S01]  /*124b0*/  @P6 LOP3.LUT R33, R103, 0x80000, RZ, 0xfc, !PT ;  /* 0x0008000067216812 */ /* 0x000fe200078efcff */
[-C--:B------:R-:W-:Y:S01]  /*124c0*/  DMUL R114, R78, R36.reuse ;  /* 0x000000244e727228 */ /* 0x080fe20000000000 */
        /* <DEDUP_REMOVED lines=8> */
[-C--:B------:R-:W-:Y:S01]  /*12550*/  DMUL R108, R74, R36.reuse ;  /* 0x000000244a6c7228 */ /* 0x080fe20000000000 */
        /* <DEDUP_REMOVED lines=11> */
[----:B------:R-:W-:Y:S01]  /*12610*/  DSETP.MAX.AND P5, P6, R100, R112, PT ;  /* 0x000000706400722a */ /* 0x000fe20003eaf000 */
[----:B------:R-:W-:Y:S01]  /*12620*/  IMAD.MOV.U32 R97, RZ, RZ, R45 ;  /* 0x000000ffff617224 */ /* 0x000fe200078e002d */
[----:B------:R-:W-:Y:S01]  /*12630*/  @P2 LOP3.LUT R99, R47, 0x80000, RZ, 0xfc, !PT ;  /* 0x000800002f632812 */ /* 0x000fe200078efcff */
        /* <DEDUP_REMOVED lines=11> */
[----:B------:R-:W-:Y:S01]  /*126f0*/  MOV R101, R109 ;  /* 0x0000006d00657202 */ /* 0x000fe20000000f00 */
[-C--:B------:R-:W-:Y:S01]  /*12700*/  DMUL R114, R78, R40.reuse ;  /* 0x000000284e727228 */ /* 0x080fe20000000000 */
[----:B------:R-:W-:Y:S01]  /*12710*/  FSEL R91, R91, R63, P4 ;  /* 0x0000003f5b5b7208 */ /* 0x000fe20002000000 */
        /* <DEDUP_REMOVED lines=8> */
[----:B------:R-:W-:Y:S01]  /*127a0*/  DSETP.MAX.AND P4, P3, R110, R114, PT ;  /* 0x000000726e00722a */ /* 0x000fe20003b8f000 */
[----:B------:R-:W-:Y:S01]  /*127b0*/  MOV R101, R105 ;  /* 0x0000006900657202 */ /* 0x000fe20000000f00 */
[----:B------:R-:W-:Y:S01]  /*127c0*/  IMAD.MOV.U32 R105, RZ, RZ, R111 ;  /* 0x000000ffff697224 */ /* 0x000fe200078e006f */
[----:B------:R-:W-:Y:S01]  /*127d0*/  DMUL R110, R80, R40 ;  /* 0x00000028506e7228 */ /* 0x000fe20000000000 */
[----:B------:R-:W-:Y:S01]  /*127e0*/  IMAD.MOV.U32 R108, RZ, RZ, R116 ;  /* 0x000000ffff6c7224 */ /* 0x000fe200078e0074 */
[----:B------:R-:W-:Y:S01]  /*127f0*/  DSETP.MAX.AND P2, P0, R106, R112, PT ;  /* 0x000000706a00722a */ /* 0x000fe2000384f000 */
[----:B------:R-:W-:Y:S01]  /*12800*/  IMAD.MOV.U32 R63, RZ, RZ, R117 ;  /* 0x000000ffff3f7224 */ /* 0x000fe200078e0075 */
[----:B------:R-:W-:Y:S01]  /*12810*/  @P6 LOP3.LUT R37, R103, 0x80000, RZ, 0xfc, !PT ;  /* 0x0008000067256812 */ /* 0x000fe200078efcff */
[----:B------:R-:W-:Y:S01]  /*12820*/  IMAD.MOV.U32 R48, RZ, RZ, R114 ;  /* 0x000000ffff307224 */ /* 0x000fe200078e0072 */
[----:B------:R-:W-:Y:S01]  /*12830*/  SEL R108, R109, R108, P5 ;  /* 0x0000006c6d6c7207 */ /* 0x000fe20002800000 */
[----:B------:R-:W-:Y:S01]  /*12840*/  IMAD.MOV.U32 R103, RZ, RZ, R51 ;  /* 0x000000ffff677224 */ /* 0x000fe200078e0033 */
[----:B------:R-:W-:Y:S01]  /*12850*/  FSEL R101, R101, R63, P5 ;  /* 0x0000003f65657208 */ /* 0x000fe20002800000 */
[----:B------:R-:W-:Y:S01]  /*12860*/  DSETP.MAX.AND P5, P6, R50, R110, PT ;  /* 0x0000006e3200722a */ /* 0x000fe20003eaf000 */
[----:B------:R-:W-:Y:S01]  /*12870*/  SEL R104, R49, R48, P4 ;  /* 0x0000003031687207 */ /* 0x000fe20002000000 */
[----:B------:R-:W-:Y:S01]  /*12880*/  IMAD.MOV.U32 R40, RZ, RZ, R112 ;  /* 0x000000ffff287224 */ /* 0x000fe200078e0070 */
[----:B------:R-:W1:Y:S01]  /*12890*/  LDS.128 R48, [R52+0x5090] ;  /* 0x0050900034307984 */ /* 0x000e620000000c00 */
        /* <DEDUP_REMOVED lines=10> */
[----:B------:R-:W-:Y:S01]  /*12940*/  FSEL R107, R103, R100, P5 ;  /* 0x00000064676b7208 */ /* 0x000fe20002800000 */
[-C--:B0-----:R-:W-:Y:S01]  /*12950*/  DMUL R112, R76, R44.reuse ;  /* 0x0000002c4c707228 */ /* 0x081fe20000000000 */
[----:B------:R-:W-:Y:S01]  /*12960*/  SEL R110, R57, R40, P2 ;  /* 0x00000028396e7207 */ /* 0x000fe20001000000 */
[-C--:B------:R-:W-:Y:S01]  /*12970*/  DMUL R114, R78, R44.reuse ;  /* 0x0000002c4e727228 */ /* 0x080fe20000000000 */
[----:B------:R-:W-:Y:S01]  /*12980*/  SEL R106, R96, R98, P5 ;  /* 0x00000062606a7207 */ /* 0x000fe20002800000 */
        /* <DEDUP_REMOVED lines=8> */
[----:B------:R-:W-:Y:S01]  /*12a10*/  DSETP.MAX.AND P1, P2, R60, R114, PT ;  /* 0x000000723c00722a */ /* 0x000fe20003a2f000 */
[----:B------:R-:W-:Y:S01]  /*12a20*/  IMAD.MOV.U32 R57, RZ, RZ, R113 ;  /* 0x000000ffff397224 */ /* 0x000fe200078e0071 */
[-C--:B------:R-:W-:Y:S01]  /*12a30*/  DMUL R112, R74, R44.reuse ;  /* 0x0000002c4a707228 */ /* 0x080fe20000000000 */
[----:B------:R-:W-:Y:S01]  /*12a40*/  IMAD.MOV.U32 R62, RZ, RZ, R60 ;  /* 0x000000ffff3e7224 */ /* 0x000fe200078e003c */
[----:B------:R-:W-:Y:S01]  /*12a50*/  @P6 LOP3.LUT R107, R100, 0x80000, RZ, 0xfc, !PT ;  /* 0x00080000646b6812 */ /* 0x000fe200078efcff */
[----:B------:R-:W-:Y:S01]  /*12a60*/  IMAD.MOV.U32 R60, RZ, RZ, R114 ;  /* 0x000000ffff3c7224 */ /* 0x000fe200078e0072 */
[----:B------:R-:W-:Y:S01]  /*12a70*/  SEL R98, R40, R53, P5 ;  /* 0x0000003528627207 */ /* 0x000fe20002800000 */
[----:B------:R-:W-:Y:S01]  /*12a80*/  IMAD.MOV.U32 R61, RZ, RZ, R115 ;  /* 0x000000ffff3d7224 */ /* 0x000fe200078e0073 */
[----:B------:R-:W-:Y:S01]  /*12a90*/  DMUL R114, R80, R44 ;  /* 0x0000002c50727228 */ /* 0x000fe20000000000 */
[----:B------:R-:W-:Y:S01]  /*12aa0*/  FSEL R41, R41, R57, P5 ;  /* 0x0000003929297208 */ /* 0x000fe20002800000 */
[----:B------:R-:W-:Y:S01]  /*12ab0*/  IMAD.MOV.U32 R53, RZ, RZ, R72 ;  /* 0x000000ffff357224 */ /* 0x000fe200078e0048 */
[----:B------:R-:W-:Y:S01]  /*12ac0*/  DSETP.MAX.AND P3, P0, R58, R112, PT ;  /* 0x000000703a00722a */ /* 0x000fe2000386f000 */
[----:B------:R-:W-:Y:S01]  /*12ad0*/  IMAD.MOV.U32 R67, RZ, RZ, R113 ;  /* 0x000000ffff437224 */ /* 0x000fe200078e0071 */
[----:B------:R-:W-:Y:S01]  /*12ae0*/  @P4 LOP3.LUT R41, R57, 0x80000, RZ, 0xfc, !PT ;  /* 0x0008000039294812 */ /* 0x000fe200078efcff */
[----:B------:R-:W-:Y:S01]  /*12af0*/  IMAD.MOV.U32 R45, RZ, RZ, R58 ;  /* 0x000000ffff2d7224 */ /* 0x000fe200078e003a */
[----:B------:R-:W-:Y:S01]  /*12b00*/  MOV R57, R55 ;  /* 0x0000003700397202 */ /* 0x000fe20000000f00 */
[----:B------:R-:W-:Y:S01]  /*12b10*/  DSETP.MAX.AND P5, P6, R72, R114, PT ;  /* 0x000000724800722a */ /* 0x000fe20003eaf000 */
[----:B------:R-:W-:Y:S01]  /*12b20*/  IMAD.MOV.U32 R44, RZ, RZ, R59 ;  /* 0x000000ffff2c7224 */ /* 0x000fe200078e003b */
[----:B------:R-:W-:Y:S01]  /*12b30*/  MOV R40, R73 ;  /* 0x0000004900287202 */ /* 0x000fe20000000f00 */
[----:B------:R-:W-:Y:S01]  /*12b40*/  IMAD.MOV.U32 R72, RZ, RZ, R112 ;  /* 0x000000ffff487224 */ /* 0x000fe200078e0070 */
[-C--:B-1----:R-:W-:Y:S01]  /*12b50*/  DMUL R80, R80, R48.reuse ;  /* 0x0000003050507228 */ /* 0x082fe20000000000 */
[----:B------:R-:W0:Y:S01]  /*12b60*/  LDS.64 R112, [R24+0x2600] ;  /* 0x0026000018707984 */ /* 0x000e220000000a00 */
[----:B------:R-:W-:Y:S01]  /*12b70*/  IMAD.MOV.U32 R58, RZ, RZ, R114 ;  /* 0x000000ffff3a7224 */ /* 0x000fe200078e0072 */
[----:B------:R-:W-:Y:S01]  /*12b80*/  FSEL R73, R44, R67, P3 ;  /* 0x000000432c497208 */ /* 0x000fe20001800000 */
[----:B------:R-:W-:Y:S01]  /*12b90*/  IMAD.MOV.U32 R59, RZ, RZ, R115 ;  /* 0x000000ffff3b7224 */ /* 0x000fe200078e0073 */
[-C--:B------:R-:W-:Y:S01]  /*12ba0*/  DMUL R114, R76, R48.reuse ;  /* 0x000000304c727228 */ /* 0x080fe20000000000 */
[----:B------:R-:W-:Y:S01]  /*12bb0*/  SEL R72, R45, R72, P3 ;  /* 0x000000482d487207 */ /* 0x000fe20001800000 */
[-C--:B------:R-:W-:Y:S01]  /*12bc0*/  DMUL R78, R78, R48.reuse ;  /* 0x000000304e4e7228 */ /* 0x080fe20000000000 */
        /* <DEDUP_REMOVED lines=8> */
[----:B------:R-:W-:Y:S01]  /*12c50*/  FSEL R63, R63, R61, P1 ;  /* 0x0000003d3f3f7208 */ /* 0x000fe20000800000 */
[----:B------:R-:W-:Y:S01]  /*12c60*/  IMAD.MOV.U32 R53, RZ, RZ, R115 ;  /* 0x000000ffff357224 */ /* 0x000fe200078e0073 */
[----:B------:R-:W-:Y:S01]  /*12c70*/  @P6 LOP3.LUT R45, R59, 0x80000, RZ, 0xfc, !PT ;  /* 0x000800003b2d6812 */ /* 0x000fe200078efcff */
[----:B------:R-:W1:Y:S01]  /*12c80*/  LDS.64 R114, [R24+0x2680] ;  /* 0x0026800018727984 */ /* 0x000e620000000a00 */
[----:B------:R-:W-:Y:S01]  /*12c90*/  SEL R76, R77, R76, P5 ;  /* 0x0000004c4d4c7207 */ /* 0x000fe20002800000 */
[----:B------:R-:W-:Y:S01]  /*12ca0*/  IMAD.MOV.U32 R65, RZ, RZ, R69 ;  /* 0x000000ffff417224 */ /* 0x000fe200078e0045 */
[----:B------:R-:W-:Y:S01]  /*12cb0*/  FSEL R49, R40, R53, P5 ;  /* 0x0000003528317208 */ /* 0x000fe20002800000 */
[----:B------:R-:W-:Y:S01]  /*12cc0*/  DSETP.MAX.AND P5, P6, R70, R80, PT ;  /* 0x000000504600722a */ /* 0x000fe20003eaf000 */
[----:B------:R-:W-:Y:S01]  /*12cd0*/  SEL R60, R62, R60, P1 ;  /* 0x0000003c3e3c7207 */ /* 0x000fe20000800000 */
[----:B------:R-:W-:Y:S01]  /*12ce0*/  IMAD.MOV.U32 R48, RZ, RZ, R71 ;  /* 0x000000ffff307224 */ /* 0x000fe200078e0047 */
[----:B------:R-:W-:Y:S01]  /*12cf0*/  @P2 LOP3.LUT R63, R61, 0x80000, RZ, 0xfc, !PT ;  /* 0x000800003d3f2812 */ /* 0x000fe200078efcff */
[----:B------:R-:W-:Y:S01]  /*12d00*/  DSETP.MAX.AND P2, P1, R54, R78, PT ;  /* 0x0000004e3600722a */ /* 0x000fe2000394f000 */
[----:B------:R-:W-:Y:S01]  /*12d10*/  IMAD.MOV.U32 R61, RZ, RZ, R54 ;  /* 0x000000ffff3d7224 */ /* 0x000fe200078e0036 */
[----:B------:R-:W-:Y:S01]  /*12d20*/  @P0 LOP3.LUT R73, R67, 0x80000, RZ, 0xfc, !PT ;  /* 0x0008000043490812 */ /* 0x000fe200078efcff */
[----:B------:R-:W-:Y:S01]  /*12d30*/  IMAD.MOV.U32 R54, RZ, RZ, R70 ;  /* 0x000000ffff367224 */ /* 0x000fe200078e0046 */
[----:B------:R-:W-:Y:S01]  /*12d40*/  MOV R44, R55 ;  /* 0x00000037002c7202 */ /* 0x000fe20000000f00 */
[----:B------:R-:W-:Y:S01]  /*12d50*/  IMAD.MOV.U32 R57, RZ, RZ, R79 ;  /* 0x000000ffff397224 */ /* 0x000fe200078e004f */
[----:B------:R-:W-:Y:S01]  /*12d60*/  DSETP.MAX.AND P4, P0, R64, R74, PT ;  /* 0x0000004a4000722a */ /* 0x000fe2000388f000 */
[----:B------:R-:W-:Y:S01]  /*12d70*/  IMAD.MOV.U32 R56, RZ, RZ, R78 ;  /* 0x000000ffff387224 */ /* 0x000fe200078e004e */
[----:B------:R-:W-:Y:S01]  /*12d80*/  @P3 LOP3.LUT R49, R53, 0x80000, RZ, 0xfc, !PT ;  /* 0x0008000035313812 */ /* 0x000fe200078efcff */
[----:B------:R-:W-:Y:S01]  /*12d90*/  IMAD.MOV.U32 R96, RZ, RZ, R64 ;  /* 0x000000ffff607224 */ /* 0x000fe200078e0040 */
[----:B------:R-:W-:Y:S01]  /*12da0*/  FSEL R53, R48, R81, P5 ;  /* 0x0000005130357208 */ /* 0x000fe20002800000 */
[----:B------:R-:W-:Y:S01]  /*12db0*/  IMAD.MOV.U32 R59, RZ, RZ, R65 ;  /* 0x000000ffff3b7224 */ /* 0x000fe200078e0041 */
[----:B------:R-:W-:Y:S01]  /*12dc0*/  MOV R65, R80 ;  /* 0x0000005000417202 */ /* 0x000fe20000000f00 */
[----:B------:R-:W-:Y:S01]  /*12dd0*/  IMAD.MOV.U32 R55, RZ, RZ, R74 ;  /* 0x000000ffff377224 */ /* 0x000fe200078e004a */
[C---:B0-----:R-:W-:Y:S01]  /*12de0*/  DMUL R70, R112.reuse, R30 ;  /* 0x0000001e70467228 */ /* 0x041fe20000000000 */
[----:B------:R-:W-:Y:S01]  /*12df0*/  IMAD.MOV.U32 R69, RZ, RZ, R83 ;  /* 0x000000ffff457224 */ /* 0x000fe200078e0053 */
[----:B------:R-:W-:Y:S01]  /*12e00*/  FSEL R67, R44, R57, P2 ;  /* 0x000000392c437208 */ /* 0x000fe20001000000 */
[C---:B------:R-:W-:Y:S01]  /*12e10*/  DMUL R78, R112.reuse, R38 ;  /* 0x00000026704e7228 */ /* 0x040fe20000000000 */
[----:B------:R-:W-:Y:S01]  /*12e20*/  @P6 LOP3.LUT R53, R81, 0x80000, RZ, 0xfc, !PT ;  /* 0x0008000051356812 */ /* 0x000fe200078efcff */
[C---:B------:R-:W-:Y:S01]  /*12e30*/  DMUL R80, R112.reuse, R42 ;  /* 0x0000002a70507228 */ /* 0x040fe20000000000 */
[----:B------:R-:W-:Y:S01]  /*12e40*/  SEL R74, R61, R56, P2 ;  /* 0x000000383d4a7207 */ /* 0x000fe20001000000 */
[----:B------:R-:W-:Y:S01]  /*12e50*/  IMAD.MOV.U32 R44, RZ, RZ, R69 ;  /* 0x000000ffff2c7224 */ /* 0x000fe200078e0045 */
[----:B------:R-:W-:Y:S01]  /*12e60*/  @P1 LOP3.LUT R67, R57, 0x80000, RZ, 0xfc, !PT ;  /* 0x0008000039431812 */ /* 0x000fe200078efcff */
[----:B------:R-:W-:Y:S01]  /*12e70*/  DMUL R56, R112, R34 ;  /* 0x0000002270387228 */ /* 0x000fe20000000000 */
[----:B------:R-:W-:Y:S01]  /*12e80*/  SEL R96, R96, R55, P4 ;  /* 0x0000003760607207 */ /* 0x000fe20002000000 */
[----:B------:R-:W-:Y:S01]  /*12e90*/  IMAD.MOV.U32 R64, RZ, RZ, R70 ;  /* 0x000000ffff407224 */ /* 0x000fe200078e0046 */
[----:B------:R-:W-:Y:S01]  /*12ea0*/  FSEL R59, R59, R75, P4 ;  /* 0x0000004b3b3b7208 */ /* 0x000fe20002000000 */
[----:B------:R-:W-:Y:S01]  /*12eb0*/  DSETP.MAX.AND P1, P4, R68, R70, PT ;  /* 0x000000464400722a */ /* 0x000fe20003c2f000 */
        /* <DEDUP_REMOVED lines=10> */
[----:B------:R-:W-:Y:S01]  /*12f60*/  MOV R61, R57 ;  /* 0x00000039003d7202 */ /* 0x000fe20000000f00 */
[----:B------:R-:W-:Y:S01]  /*12f70*/  IMAD.MOV.U32 R75, RZ, RZ, R81 ;  /* 0x000000ffff4b7224 */ /* 0x000fe200078e0051 */
[----:B------:R-:W-:Y:S01]  /*12f80*/  DSETP.MAX.AND P1, P3, R108, R80, PT ;  /* 0x000000506c00722a */ /* 0x000fe20003b2f000 */
[----:B------:R-:W-:Y:S01]  /*12f90*/  IMAD.MOV.U32 R70, RZ, RZ, R78 ;  /* 0x000000ffff467224 */ /* 0x000fe200078e004e */
[----:B------:R-:W-:Y:S01]  /*12fa0*/  DSETP.MAX.AND P2, P0, R102, R78, PT ;  /* 0x0000004e6600722a */ /* 0x000fe2000384f000 */
[----:B------:R-:W-:Y:S01]  /*12fb0*/  IMAD.MOV.U32 R77, RZ, RZ, R102 ;  /* 0x000000ffff4d7224 */ /* 0x000fe200078e0066 */
[C---:B------:R-:W-:Y:S01]  /*12fc0*/  DMUL R80, R112.reuse, R46 ;  /* 0x0000002e70507228 */ /* 0x040fe20000000000 */
[----:B------:R-:W-:Y:S01]  /*12fd0*/  IMAD.MOV.U32 R62, RZ, RZ, R56 ;  /* 0x000000ffff3e7224 */ /* 0x000fe200078e0038 */
[----:B------:R-:W-:Y:S01]  /*12fe0*/  DMUL R112, R112, R50 ;  /* 0x0000003270707228 */ /* 0x000fe20000000000 */
        /* <DEDUP_REMOVED lines=12> */
[----:B------:R-:W0:Y:S01]  /*130b0*/  LDS.64 R88, [R24+0x2700] ;  /* 0x0027000018587984 */ /* 0x000e220000000a00 */
[----:B------:R-:W-:Y:S01]  /*130c0*/  @P6 LOP3.LUT R71, R61, 0x80000, RZ, 0xfc, !PT ;  /* 0x000800003d476812 */ /* 0x000fe200078efcff */
[----:B-1----:R-:W-:Y:S01]  /*130d0*/  DMUL R100, R114, R34 ;  /* 0x0000002272647228 */ /* 0x002fe20000000000 */
[----:B------:R-:W-:Y:S01]  /*130e0*/  FSEL R69, R54, R57, P2 ;  /* 0x0000003936457208 */ /* 0x000fe20001000000 */
[----:B------:R-:W-:Y:S01]  /*130f0*/  IMAD.MOV.U32 R56, RZ, RZ, R109 ;  /* 0x000000ffff387224 */ /* 0x000fe200078e006d */
[----:B------:R-:W-:Y:S01]  /*13100*/  DSETP.MAX.AND P2, P6, R76, R112, PT ;  /* 0x000000704c00722a */ /* 0x000fe20003e4f000 */
[----:B------:R-:W-:Y:S01]  /*13110*/  IMAD.MOV.U32 R61, RZ, RZ, R77 ;  /* 0x000000ffff3d7224 */ /* 0x000fe200078e004d */
[----:B------:R-:W-:Y:S01]  /*13120*/  SEL R48, R79, R68, P1 ;  /* 0x000000444f307207 */ /* 0x000fe20000800000 */
[----:B------:R-:W-:Y:S01]  /*13130*/  IMAD.MOV.U32 R55, RZ, RZ, R99 ;  /* 0x000000ffff377224 */ /* 0x000fe200078e0063 */
[----:B------:R-:W-:Y:S01]  /*13140*/  MOV R41, R98 ;  /* 0x0000006200297202 */ /* 0x000fe20000000f00 */
        /* <DEDUP_REMOVED lines=12> */
[----:B------:R-:W1:Y:S01]  /*13210*/  LDS.64 R108, [R24+0x2780] ;  /* 0x00278000186c7984 */ /* 0x000e620000000a00 */
[----:B------:R-:W-:Y:S01]  /*13220*/  SEL R56, R41, R70, P5 ;  /* 0x0000004629387207 */ /* 0x000fe20002800000 */
[----:B------:R-:W-:Y:S01]  /*13230*/  DSETP.MAX.AND P5, P1, R86, R100, PT ;  /* 0x000000645600722a */ /* 0x000fe200039af000 */
[----:B------:R-:W-:Y:S01]  /*13240*/  SEL R54, R54, R77, P2 ;  /* 0x0000004d36367207 */ /* 0x000fe20001000000 */
        /* <DEDUP_REMOVED lines=22> */
[----:B------:R-:W-:Y:S01]  /*133b0*/  MOV R85, R87 ;  /* 0x0000005700557202 */ /* 0x000fe20000000f00 */
[C---:B------:R-:W-:Y:S01]  /*133c0*/  DMUL R86, R114.reuse, R46 ;  /* 0x0000002e72567228 */ /* 0x040fe20000000000 */
[----:B------:R-:W-:Y:S01]  /*133d0*/  @P1 LOP3.LUT R77, R61, 0x80000, RZ, 0xfc, !PT ;  /* 0x000800003d4d1812 */ /* 0x000fe200078efcff */
[----:B------:R-:W-:Y:S01]  /*133e0*/  IMAD.MOV.U32 R61, RZ, RZ, R63 ;  /* 0x000000ffff3d7224 */ /* 0x000fe200078e003f */
[----:B------:R-:W-:Y:S01]  /*133f0*/  FSEL R81, R81, R75, P2 ;  /* 0x0000004b51517208 */ /* 0x000fe20001000000 */
[----:B------:R-:W-:Y:S01]  /*13400*/  DMUL R114, R114, R50 ;  /* 0x0000003272727228 */ /* 0x000fe20000000000 */
[----:B------:R-:W-:Y:S01]  /*13410*/  @P3 LOP3.LUT R81, R75, 0x80000, RZ, 0xfc, !PT ;  /* 0x000800004b513812 */ /* 0x000fe200078efcff */
[----:B------:R-:W-:Y:S01]  /*13420*/  IMAD.MOV.U32 R75, RZ, RZ, R67 ;  /* 0x000000ffff4b7224 */ /* 0x000fe200078e0043 */
[----:B------:R-:W-:Y:S01]  /*13430*/  @P0 LOP3.LUT R83, R41, 0x80000, RZ, 0xfc, !PT ;  /* 0x0008000029530812 */ /* 0x000fe200078efcff */
[----:B------:R-:W-:Y:S01]  /*13440*/  IMAD.MOV.U32 R68, RZ, RZ, R105 ;  /* 0x000000ffff447224 */ /* 0x000fe200078e0069 */
[----:B------:R-:W-:Y:S01]  /*13450*/  DSETP.MAX.AND P0, P1, R60, R86, PT ;  /* 0x000000563c00722a */ /* 0x000fe2000390f000 */
[----:B------:R-:W-:Y:S01]  /*13460*/  IMAD.MOV.U32 R91, RZ, RZ, R104 ;  /* 0x000000ffff5b7224 */ /* 0x000fe200078e0068 */
[----:B0-----:R-:W-:Y:S01]  /*13470*/  DMUL R100, R88, R34 ;  /* 0x0000002258647228 */ /* 0x001fe20000000000 */
        /* <DEDUP_REMOVED lines=8> */
[C---:B------:R-:W-:Y:S01]  /*13500*/  DMUL R86, R88.reuse, R30 ;  /* 0x0000001e58567228 */ /* 0x040fe20000000000 */
[----:B------:R-:W-:Y:S01]  /*13510*/  SEL R68, R41, R90, P0 ;  /* 0x0000005a29447207 */ /* 0x000fe20000000000 */
[----:B------:R-:W-:Y:S01]  /*13520*/  DMUL R90, R88, R38 ;  /* 0x00000026585a7228 */ /* 0x000fe20000000000 */
[----:B------:R-:W-:Y:S01]  /*13530*/  @P4 LOP3.LUT R79, R85, 0x80000, RZ, 0xfc, !PT ;  /* 0x00080000554f4812 */ /* 0x000fe200078efcff */
[----:B------:R-:W-:Y:S01]  /*13540*/  IMAD.MOV.U32 R85, RZ, RZ, R93 ;  /* 0x000000ffff557224 */ /* 0x000fe200078e005d */
[----:B------:R-:W-:Y:S01]  /*13550*/  FSEL R61, R63, R74, P0 ;  /* 0x0000004a3f3d7208 */ /* 0x000fe20000000000 */
[----:B------:R-:W-:Y:S01]  /*13560*/  IMAD.MOV.U32 R93, RZ, RZ, R97 ;  /* 0x000000ffff5d7224 */ /* 0x000fe200078e0061 */
[----:B------:R-:W-:Y:S01]  /*13570*/  @P1 LOP3.LUT R61, R74, 0x80000, RZ, 0xfc, !PT ;  /* 0x000800004a3d1812 */ /* 0x000fe200078efcff */
[----:B------:R-:W-:Y:S01]  /*13580*/  IMAD.MOV.U32 R67, RZ, RZ, R75 ;  /* 0x000000ffff437224 */ /* 0x000fe200078e004b */
[----:B------:R-:W-:Y:S01]  /*13590*/  MOV R74, R29 ;  /* 0x0000001d004a7202 */ /* 0x000fe20000000f00 */
        /* <DEDUP_REMOVED lines=15> */
[----:B------:R-:W-:Y:S01]  /*13690*/  FSEL R63, R74, R29, P1 ;  /* 0x0000001d4a3f7208 */ /* 0x000fe20000800000 */
[----:B------:R-:W-:Y:S01]  /*136a0*/  IMAD.MOV.U32 R84, RZ, RZ, R100 ;  /* 0x000000ffff547224 */ /* 0x000fe200078e0064 */
[C---:B------:R-:W-:Y:S01]  /*136b0*/  DMUL R100, R88.reuse, R46 ;  /* 0x0000002e58647228 */ /* 0x040fe20000000000 */
[----:B------:R-:W-:Y:S01]  /*136c0*/  IMAD.MOV.U32 R98, RZ, RZ, R28 ;  /* 0x000000ffff627224 */ /* 0x000fe200078e001c */
[----:B------:R-:W-:Y:S01]  /*136d0*/  FSEL R87, R87, R41, P3 ;  /* 0x0000002957577208 */ /* 0x000fe20001800000 */
        /* <DEDUP_REMOVED lines=13> */
[----:B------:R-:W-:Y:S01]  /*137b0*/  SEL R80, R80, R67, P5 ;  /* 0x0000004350507207 */ /* 0x000fe20002800000 */
[----:B------:R-:W-:Y:S01]  /*137c0*/  IMAD.MOV.U32 R84, RZ, RZ, R92 ;  /* 0x000000ffff547224 */ /* 0x000fe200078e005c */
[----:B------:R-:W-:Y:S01]  /*137d0*/  MOV R67, R93 ;  /* 0x0000005d00437202 */ /* 0x000fe20000000f00 */
[----:B------:R-:W-:Y:S01]  /*137e0*/  DMUL R92, R88, R50 ;  /* 0x00000032585c7228 */ /* 0x000fe20000000000 */
[----:B------:R-:W-:Y:S01]  /*137f0*/  IMAD.MOV.U32 R29, RZ, RZ, R101 ;  /* 0x000000ffff1d7224 */ /* 0x000fe200078e0065 */
[----:B------:R-:W-:Y:S01]  /*13800*/  @P4 LOP3.LUT R87, R41, 0x80000, RZ, 0xfc, !PT ;  /* 0x0008000029574812 */ /* 0x000fe200078efcff */
[----:B------:R-:W-:Y:S01]  /*13810*/  IMAD.MOV.U32 R89, RZ, RZ, R100 ;  /* 0x000000ffff597224 */ /* 0x000fe200078e0064 */
[----:B-1----:R-:W-:Y:S01]  /*13820*/  DMUL R104, R108, R34 ;  /* 0x000000226c687228 */ /* 0x002fe20000000000 */
[----:B------:R-:W-:Y:S01]  /*13830*/  IMAD.MOV.U32 R28, RZ, RZ, R73 ;  /* 0x000000ffff1c7224 */ /* 0x000fe200078e0049 */
[----:B------:R-:W-:Y:S01]  /*13840*/  FSEL R73, R74, R67, P1 ;  /* 0x000000434a497208 */ /* 0x000fe20000800000 */
[----:B------:R-:W-:Y:S01]  /*13850*/  IMAD.MOV.U32 R91, RZ, RZ, R110 ;  /* 0x000000ffff5b7224 */ /* 0x000fe200078e006e */
[----:B------:R-:W-:Y:S01]  /*13860*/  SEL R72, R90, R89, P0 ;  /* 0x000000595a487207 */ /* 0x000fe20000000000 */
[----:B------:R-:W-:Y:S01]  /*13870*/  DSETP.MAX.AND P4, P5, R96, R92, PT ;  /* 0x0000005c6000722a */ /* 0x000fe20003d8f000 */
[----:B------:R-:W-:Y:S01]  /*13880*/  FSEL R89, R28, R29, P0 ;  /* 0x0000001d1c597208 */ /* 0x000fe20000000000 */
[----:B------:R-:W-:Y:S01]  /*13890*/  IMAD.MOV.U32 R74, RZ, RZ, R92 ;  /* 0x000000ffff4a7224 */ /* 0x000fe200078e005c */
[C---:B------:R-:W-:Y:S01]  /*138a0*/  DMUL R110, R108.reuse, R30 ;  /* 0x0000001e6c6e7228 */ /* 0x040fe20000000000 */
[----:B------:R-:W-:Y:S01]  /*138b0*/  IMAD.MOV.U32 R41, RZ, RZ, R93 ;  /* 0x000000ffff297224 */ /* 0x000fe200078e005d */
[----:B------:R-:W-:Y:S01]  /*138c0*/  @P3 LOP3.LUT R89, R29, 0x80000, RZ, 0xfc, !PT ;  /* 0x000800001d593812 */ /* 0x000fe200078efcff */
[----:B------:R-:W-:Y:S01]  /*138d0*/  LDS.64 R92, [R24+0x2800] ;  /* 0x00280000185c7984 */ /* 0x000fe20000000a00 */
[----:B------:R-:W-:Y:S01]  /*138e0*/  @P2 LOP3.LUT R73, R67, 0x80000, RZ, 0xfc, !PT ;  /* 0x0008000043492812 */ /* 0x000fe200078efcff */
[----:B------:R-:W-:Y:S01]  /*138f0*/  IMAD.MOV.U32 R88, RZ, RZ, R97 ;  /* 0x000000ffff587224 */ /* 0x000fe200078e0061 */
[----:B------:R-:W-:Y:S01]  /*13900*/  MOV R67, R95 ;  /* 0x0000005f00437202 */ /* 0x000fe20000000f00 */
[----:B------:R-:W0:Y:S01]  /*13910*/  LDS.128 R28, [R52+0xa0] ;  /* 0x0000a000341c7984 */ /* 0x000e220000000c00 */
[----:B------:R-:W-:Y:S01]  /*13920*/  SEL R84, R91, R84, P1 ;  /* 0x000000545b547207 */ /* 0x000fe20000800000 */
[----:B------:R-:W-:Y:S01]  /*13930*/  DMUL R100, R108, R38 ;  /* 0x000000266c647228 */ /* 0x000fe20000000000 */
[----:B------:R-:W-:Y:S01]  /*13940*/  IMAD.MOV.U32 R59, RZ, RZ, R96 ;  /* 0x000000ffff3b7224 */ /* 0x000fe200078e0060 */
[----:B------:R-:W-:Y:S01]  /*13950*/  FSEL R91, R88, R41, P4 ;  /* 0x00000029585b7208 */ /* 0x000fe20002000000 */
[----:B------:R-:W-:Y:S01]  /*13960*/  DSETP.MAX.AND P0, P1, R66, R110, PT ;  /* 0x0000006e4200722a */ /* 0x000fe2000390f000 */
[----:B------:R-:W-:Y:S01]  /*13970*/  @P5 LOP3.LUT R91, R41, 0x80000, RZ, 0xfc, !PT ;  /* 0x00080000295b5812 */ /* 0x000fe200078efcff */
[C---:B------:R-:W-:Y:S01]  /*13980*/  DMUL R96, R108.reuse, R42 ;  /* 0x0000002a6c607228 */ /* 0x040fe20000000000 */
[----:B------:R-:W-:Y:S01]  /*13990*/  SEL R74, R59, R74, P4 ;  /* 0x0000004a3b4a7207 */ /* 0x000fe20002000000 */
[C---:B------:R-:W-:Y:S01]  /*139a0*/  DMUL R102, R108.reuse, R46 ;  /* 0x0000002e6c667228 */ /* 0x040fe20000000000 */
[----:B------:R-:W-:Y:S01]  /*139b0*/  IMAD.MOV.U32 R42, RZ, RZ, R110 ;  /* 0x000000ffff2a7224 */ /* 0x000fe200078e006e */
[----:B------:R-:W-:Y:S01]  /*139c0*/  DMUL R38, R108, R50 ;  /* 0x000000326c267228 */ /* 0x000fe20000000000 */
[----:B------:R-:W-:Y:S01]  /*139d0*/  IMAD.MOV.U32 R43, RZ, RZ, R66 ;  /* 0x000000ffff2b7224 */ /* 0x000fe200078e0042 */
[----:B------:R-:W-:Y:S01]  /*139e0*/  DSETP.MAX.AND P4, P5, R32, R104, PT ;  /* 0x000000682000722a */ /* 0x000fe20003d8f000 */
[----:B------:R-:W-:Y:S01]  /*139f0*/  IMAD.MOV.U32 R35, RZ, RZ, R111 ;  /* 0x000000ffff237224 */ /* 0x000fe200078e006f */
[----:B------:R-:W-:Y:S01]  /*13a00*/  DSETP.MAX.AND P3, P2, R36, R100, PT ;  /* 0x000000642400722a */ /* 0x000fe20003a6f000 */
[----:B------:R-:W-:Y:S01]  /*13a10*/  IMAD.MOV.U32 R46, RZ, RZ, R67 ;  /* 0x000000ffff2e7224 */ /* 0x000fe200078e0043 */
[----:B------:R-:W1:Y:S01]  /*13a20*/  LDS.64 R94, [R24+0x2880] ;  /* 0x00288000185e7984 */ /* 0x000e620000000a00 */
[----:B------:R-:W-:Y:S01]  /*13a30*/  IMAD.MOV.U32 R66, RZ, RZ, R104 ;  /* 0x000000ffff427224 */ /* 0x000fe200078e0068 */
[----:B------:R-:W-:Y:S01]  /*13a40*/  @P6 LOP3.LUT R55, R113, 0x80000, RZ, 0xfc, !PT ;  /* 0x0008000071376812 */ /* 0x000fe200078efcff */
[----:B------:R-:W-:Y:S01]  /*13a50*/  IMAD.MOV.U32 R51, RZ, RZ, R32 ;  /* 0x000000ffff337224 */ /* 0x000fe200078e0020 */
[----:B------:R-:W-:Y:S01]  /*13a60*/  MOV R32, R100 ;  /* 0x0000006400207202 */ /* 0x000fe20000000f00 */
        /* <DEDUP_REMOVED lines=9> */
[----:B------:R-:W2:Y:S01]  /*13b00*/  LDS.64 R66, [R24+0x2900] ;  /* 0x0029000018427984 */ /* 0x000ea20000000a00 */
        /* <DEDUP_REMOVED lines=10> */
[----:B------:R-:W-:Y:S01]  /*13bb0*/  FSEL R47, R34, R41, P3 ;  /* 0x00000029222f7208 */ /* 0x000fe20001800000 */
[----:B------:R-:W-:Y:S01]  /*13bc0*/  IMAD.MOV.U32 R99, RZ, RZ, R103 ;  /* 0x000000ffff637224 */ /* 0x000fe200078e0067 */
[----:B------:R-:W-:Y:S01]  /*13bd0*/  DSETP.MAX.AND P4, P3, R58, R102, PT ;  /* 0x000000663a00722a */ /* 0x000fe20003b8f000 */
[----:B------:R-:W-:Y:S01]  /*13be0*/  @P2 LOP3.LUT R47, R41, 0x80000, RZ, 0xfc, !PT ;  /* 0x00080000292f2812 */ /* 0x000fe200078efcff */
[----:B0-----:R-:W-:Y:S01]  /*13bf0*/  DMUL R102, R28, R92 ;  /* 0x0000005c1c667228 */ /* 0x001fe20000000000 */
[----:B------:R-:W-:Y:S01]  /*13c00*/  IMAD.MOV.U32 R41, RZ, RZ, R53 ;  /* 0x000000ffff297224 */ /* 0x000fe200078e0035 */
[----:B------:R-:W-:Y:S01]  /*13c10*/  MOV R32, R107 ;  /* 0x0000006b00207202 */ /* 0x000fe20000000f00 */
[----:B------:R-:W-:-:S02]  /*13c20*/  IMAD.MOV.U32 R35, RZ, RZ, R106 ;  /* 0x000000ffff237224 */ /* 0x000fc400078e006a */
[----:B------:R-:W-:Y:S01]  /*13c30*/  IMAD.MOV.U32 R101, RZ, RZ, R58 ;  /* 0x000000ffff657224 */ /* 0x000fe200078e003a */
[----:B------:R-:W-:Y:S01]  /*13c40*/  FSEL R51, R32, R33, P1 ;  /* 0x0000002120337208 */ /* 0x000fe20000800000 */
[----:B------:R-:W-:Y:S01]  /*13c50*/  DSETP.MAX.AND P5, P2, R40, R38, PT ;  /* 0x000000262800722a */ /* 0x000fe20003aaf000 */
[----:B------:R-:W-:Y:S01]  /*13c60*/  SEL R50, R35, R50, P1 ;  /* 0x0000003223327207 */ /* 0x000fe20000800000 */
[----:B------:R-:W-:Y:S01]  /*13c70*/  IMAD.MOV.U32 R90, RZ, RZ, R59 ;  /* 0x000000ffff5a7224 */ /* 0x000fe200078e003b */
[----:B------:R-:W-:Y:S01]  /*13c80*/  @P0 LOP3.LUT R51, R33, 0x80000, RZ, 0xfc, !PT ;  /* 0x0008000021330812 */ /* 0x000fe200078efcff */
[----:B------:R-:W-:Y:S01]  /*13c90*/  DSETP.MAX.AND P0, P1, R64, R102, PT ;  /* 0x000000664000722a */ /* 0x000fe2000390f000 */
[----:B------:R-:W0:Y:S01]  /*13ca0*/  LDS.128 R32, [R52+0x10a0] ;  /* 0x0010a00034207984 */ /* 0x000e220000000c00 */
[----:B------:R-:W-:Y:S01]  /*13cb0*/  IMAD.MOV.U32 R45, RZ, RZ, R41 ;  /* 0x000000ffff2d7224 */ /* 0x000fe200078e0029 */
[----:B------:R-:W-:Y:S01]  /*13cc0*/  MOV R59, R40 ;  /* 0x00000028003b7202 */ /* 0x000fe20000000f00 */
[----:B------:R-:W-:Y:S01]  /*13cd0*/  IMAD.MOV.U32 R58, RZ, RZ, R64 ;  /* 0x000000ffff3a7224 */ /* 0x000fe200078e0040 */
[C---:B-1----:R-:W-:Y:S01]  /*13ce0*/  DMUL R104, R28.reuse, R94 ;  /* 0x0000005e1c687228 */ /* 0x042fe20000000000 */
        /* <DEDUP_REMOVED lines=8> */
[----:B--2---:R-:W-:Y:S01]  /*13d70*/  DMUL R38, R28, R66 ;  /* 0x000000421c267228 */ /* 0x004fe20000000000 */
[----:B------:R-:W-:-:S02]  /*13d80*/  FSEL R59, R40, R41, P0 ;  /* 0x00000029283b7208 */ /* 0x000fc40000000000 */
[----:B------:R-:W-:Y:S02]  /*13d90*/  @P1 LOP3.LUT R59, R41, 0x80000, RZ, 0xfc, !PT ;  /* 0x00080000293b1812 */ /* 0x000fe400078efcff */
[----:B------:R-:W-:Y:S01]  /*13da0*/  @P3 LOP3.LUT R53, R99, 0x80000, RZ, 0xfc, !PT ;  /* 0x0008000063353812 */ /* 0x000fe200078efcff */
[----:B------:R-:W-:Y:S01]  /*13db0*/  IMAD.MOV.U32 R99, RZ, RZ, R63 ;  /* 0x000000ffff637224 */ /* 0x000fe200078e003f */
[----:B------:R-:W-:Y:S01]  /*13dc0*/  SEL R58, R58, R102, P0 ;  /* 0x000000663a3a7207 */ /* 0x000fe20000000000 */
[----:B---3--:R-:W-:Y:S01]  /*13dd0*/  DMUL R40, R28, R96 ;  /* 0x000000601c287228 */ /* 0x008fe20000000000 */
[----:B------:R-:W-:Y:S01]  /*13de0*/  IMAD.MOV.U32 R102, RZ, RZ, R104 ;  /* 0x000000ffff667224 */ /* 0x000fe200078e0068 */
[----:B------:R-:W-:Y:S01]  /*13df0*/  DSETP.MAX.AND P0, P1, R82, R104, PT ;  /* 0x000000685200722a */ /* 0x000fe2000390f000 */
[----:B------:R-:W-:Y:S01]  /*13e00*/  SEL R88, R101, R88, P4 ;  /* 0x0000005865587207 */ /* 0x000fe20002000000 */
[----:B------:R-:W-:Y:S01]  /*13e10*/  IMAD.MOV.U32 R63, RZ, RZ, R98 ;  /* 0x000000ffff3f7224 */ /* 0x000fe200078e0062 */
[----:B------:R-:W-:Y:S01]  /*13e20*/  DSETP.MAX.AND P2, P3, R98, R38, PT ;  /* 0x000000266200722a */ /* 0x000fe20003b4f000 */
[----:B------:R-:W-:Y:S01]  /*13e30*/  IMAD.MOV.U32 R82, RZ, RZ, R36 ;  /* 0x000000ffff527224 */ /* 0x000fe200078e0024 */
[----:B------:R-:W-:Y:S01]  /*13e40*/  MOV R83, R37 ;  /* 0x0000002500537202 */ /* 0x000fe20000000f00 */
[----:B------:R-:W-:Y:S01]  /*13e50*/  DSETP.MAX.AND P4, P5, R36, R40, PT ;  /* 0x000000282400722a */ /* 0x000fe20003d8f000 */
[----:B------:R-:W-:Y:S01]  /*13e60*/  SEL R28, R90, R102, P0 ;  /* 0x000000665a1c7207 */ /* 0x000fe20000000000 */
[----:B------:R-:W-:-:S02]  /*13e70*/  IMAD.MOV.U32 R98, RZ, RZ, R38 ;  /* 0x000000ffff627224 */ /* 0x000fc400078e0026 */
[----:B------:R-:W-:Y:S02]  /*13e80*/  IMAD.MOV.U32 R90, RZ, RZ, R39 ;  /* 0x000000ffff5a7224 */ /* 0x000fe400078e0027 */
[----:B------:R-:W1:Y:S01]  /*13e90*/  LDS.128 R36, [R52+0x20a0] ;  /* 0x0020a00034247984 */ /* 0x000e620000000c00 */
[----:B------:R-:W-:Y:S01]  /*13ea0*/  IMAD.MOV.U32 R101, RZ, RZ, R105 ;  /* 0x000000ffff657224 */ /* 0x000fe200078e0069 */
[----:B------:R-:W-:Y:S01]  /*13eb0*/  SEL R98, R63, R98, P2 ;  /* 0x000000623f627207 */ /* 0x000fe20001000000 */
[----:B------:R-:W-:Y:S01]  /*13ec0*/  IMAD.MOV.U32 R45, RZ, RZ, R99 ;  /* 0x000000ffff2d7224 */ /* 0x000fe200078e0063 */
[----:B------:R-:W-:Y:S01]  /*13ed0*/  SEL R82, R82, R40, P4 ;  /* 0x0000002852527207 */ /* 0x000fe20002000000 */
[-C--:B0-----:R-:W-:Y:S01]  /*13ee0*/  DMUL R102, R92, R32.reuse ;  /* 0x000000205c667228 */ /* 0x081fe20000000000 */
[----:B------:R-:W-:Y:S01]  /*13ef0*/  FSEL R29, R100, R101, P0 ;  /* 0x00000065641d7208 */ /* 0x000fe20000000000 */
[----:B------:R-:W-:Y:S01]  /*13f00*/  IMAD.MOV.U32 R100, RZ, RZ, R41 ;  /* 0x000000ffff647224 */ /* 0x000fe200078e0029 */
[-C--:B------:R-:W-:Y:S01]  /*13f10*/  DMUL R104, R66, R32.reuse ;  /* 0x0000002042687228 */ /* 0x080fe20000000000 */
[----:B------:R-:W-:Y:S01]  /*13f20*/  IMAD.MOV.U32 R63, RZ, RZ, R71 ;  /* 0x000000ffff3f7224 */ /* 0x000fe200078e0047 */
[-C--:B------:R-:W-:Y:S01]  /*13f30*/  DMUL R106, R96, R32.reuse ;  /* 0x00000020606a7228 */ /* 0x080fe20000000000 */
[----:B------:R-:W-:Y:S01]  /*13f40*/  @P1 LOP3.LUT R29, R101, 0x80000, RZ, 0xfc, !PT ;  /* 0x00080000651d1812 */ /* 0x000fe200078efcff */
[----:B------:R-:W-:Y:S01]  /*13f50*/  IMAD.MOV.U32 R41, RZ, RZ, R62 ;  /* 0x000000ffff297224 */ /* 0x000fe200078e003e */
[----:B------:R-:W-:Y:S01]  /*13f60*/  FSEL R83, R83, R100, P4 ;  /* 0x0000006453537208 */ /* 0x000fe20002000000 */
[----:B------:R-:W-:Y:S01]  /*13f70*/  IMAD.MOV.U32 R40, RZ, RZ, R63 ;  /* 0x000000ffff287224 */ /* 0x000fe200078e003f */
[----:B------:R-:W-:Y:S01]  /*13f80*/  FSEL R99, R45, R90, P2 ;  /* 0x0000005a2d637208 */ /* 0x000fe20001000000 */
[----:B------:R-:W-:Y:S01]  /*13f90*/  IMAD.MOV.U32 R45, RZ, RZ, R103 ;  /* 0x000000ffff2d7224 */ /* 0x000fe200078e0067 */
[----:B------:R-:W-:Y:S01]  /*13fa0*/  @P5 LOP3.LUT R83, R100, 0x80000, RZ, 0xfc, !PT ;  /* 0x0008000064535812 */ /* 0x000fe200078efcff */
[----:B------:R-:W-:Y:S01]  /*13fb0*/  DMUL R100, R94, R32 ;  /* 0x000000205e647228 */ /* 0x000fe20000000000 */
[----:B------:R-:W-:Y:S01]  /*13fc0*/  @P3 LOP3.LUT R99, R90, 0x80000, RZ, 0xfc, !PT ;  /* 0x000800005a633812 */ /* 0x000fe200078efcff */
[----:B------:R-:W-:Y:S01]  /*13fd0*/  DSETP.MAX.AND P5, P2, R62, R102, PT ;  /* 0x000000663e00722a */ /* 0x000fe20003aaf000 */
[----:B------:R-:W-:Y:S01]  /*13fe0*/  MOV R33, R87 ;  /* 0x0000005700217202 */ /* 0x000fe20000000f00 */
[----:B------:R-:W-:Y:S01]  /*13ff0*/  DSETP.MAX.AND P4, P0, R86, R104, PT ;  /* 0x000000685600722a */ /* 0x000fe2000388f000 */
[----:B------:R-:W-:Y:S01]  /*14000*/  MOV R62, R102 ;  /* 0x00000066003e7202 */ /* 0x000fe20000000f00 */
[----:B------:R-:W-:-:S02]  /*14010*/  IMAD.MOV.U32 R32, RZ, RZ, R86 ;  /* 0x000000ffff207224 */ /* 0x000fc400078e0056 */
[----:B------:R-:W-:Y:S01]  /*14020*/  FSEL R63, R40, R45, P5 ;  /* 0x0000002d283f7208 */ /* 0x000fe20002800000 */
[----:B------:R-:W-:Y:S01]  /*14030*/  IMAD.MOV.U32 R87, RZ, RZ, R104 ;  /* 0x000000ffff577224 */ /* 0x000fe200078e0068 */
[----:B------:R-:W-:Y:S01]  /*14040*/  SEL R62, R41, R62, P5 ;  /* 0x0000003e293e7207 */ /* 0x000fe20002800000 */
[----:B------:R-:W-:Y:S01]  /*14050*/  DSETP.MAX.AND P5, P6, R42, R106, PT ;  /* 0x0000006a2a00722a */ /* 0x000fe20003eaf000 */
        /* <DEDUP_REMOVED lines=9> */
[----:B------:R-:W-:Y:S01]  /*140f0*/  MOV R45, R69 ;  /* 0x00000045002d7202 */ /* 0x000fe20000000f00 */
[----:B------:R-:W-:Y:S01]  /*14100*/  IMAD.MOV.U32 R100, RZ, RZ, R43 ;  /* 0x000000ffff647224 */ /* 0x000fe200078e002b */
[-C--:B-1----:R-:W-:Y:S01]  /*14110*/  DMUL R104, R92, R36.reuse ;  /* 0x000000245c687228 */ /* 0x082fe20000000000 */
[----:B------:R-:W-:Y:S01]  /*14120*/  IMAD.MOV.U32 R71, RZ, RZ, R101 ;  /* 0x000000ffff477224 */ /* 0x000fe200078e0065 */
[----:B------:R-:W0:Y:S01]  /*14130*/  LDS.128 R40, [R52+0x30a0] ;  /* 0x0030a00034287984 */ /* 0x000e220000000c00 */
[----:B------:R-:W-:Y:S01]  /*14140*/  IMAD.MOV.U32 R101, RZ, RZ, R107 ;  /* 0x000000ffff657224 */ /* 0x000fe200078e006b */
[----:B------:R-:W-:Y:S01]  /*14150*/  FSEL R87, R33, R76, P4 ;  /* 0x0000004c21577208 */ /* 0x000fe20002000000 */
[----:B------:R-:W-:Y:S01]  /*14160*/  IMAD.MOV.U32 R90, RZ, RZ, R77 ;  /* 0x000000ffff5a7224 */ /* 0x000fe200078e004d */
[-C--:B------:R-:W-:Y:S01]  /*14170*/  DMUL R106, R94, R36.reuse ;  /* 0x000000245e6a7228 */ /* 0x080fe20000000000 */
[----:B------:R-:W-:Y:S01]  /*14180*/  @P0 LOP3.LUT R87, R76, 0x80000, RZ, 0xfc, !PT ;  /* 0x000800004c570812 */ /* 0x000fe200078efcff */
[----:B------:R-:W-:Y:S01]  /*14190*/  IMAD.MOV.U32 R76, RZ, RZ, R44 ;  /* 0x000000ffff4c7224 */ /* 0x000fe200078e002c */
[----:B------:R-:W-:Y:S01]  /*141a0*/  FSEL R33, R100, R101, P5 ;  /* 0x0000006564217208 */ /* 0x000fe20002800000 */
[----:B------:R-:W-:Y:S01]  /*141b0*/  DSETP.MAX.AND P5, P2, R44, R104, PT ;  /* 0x000000682c00722a */ /* 0x000fe20003aaf000 */
[----:B------:R-:W-:Y:S01]  /*141c0*/  FSEL R77, R90, R71, P3 ;  /* 0x000000475a4d7208 */ /* 0x000fe20001800000 */
[----:B------:R-:W-:Y:S01]  /*141d0*/  IMAD.MOV.U32 R100, RZ, RZ, R104 ;  /* 0x000000ffff647224 */ /* 0x000fe200078e0068 */
        /* <DEDUP_REMOVED lines=19> */
[----:B------:R-:W-:Y:S01]  /*14310*/  DSETP.MAX.AND P5, P6, R46, R108, PT ;  /* 0x0000006c2e00722a */ /* 0x000fe20003eaf000 */
[----:B------:R-:W-:Y:S01]  /*14320*/  SEL R104, R45, R70, P4 ;  /* 0x000000462d687207 */ /* 0x000fe20002000000 */
[----:B------:R-:W-:Y:S01]  /*14330*/  IMAD.MOV.U32 R101, RZ, RZ, R108 ;  /* 0x000000ffff657224 */ /* 0x000fe200078e006c */
[----:B------:R-:W-:Y:S01]  /*14340*/  @P2 LOP3.LUT R81, R44, 0x80000, RZ, 0xfc, !PT ;  /* 0x000800002c512812 */ /* 0x000fe200078efcff */
[----:B------:R-:W-:Y:S01]  /*14350*/  IMAD.MOV.U32 R69, RZ, RZ, R109 ;  /* 0x000000ffff457224 */ /* 0x000fe200078e006d */
[----:B------:R-:W1:Y:S01]  /*14360*/  LDS.128 R44, [R52+0x40a0] ;  /* 0x0040a000342c7984 */ /* 0x000e620000000c00 */
[----:B------:R-:W-:Y:S01]  /*14370*/  MOV R90, R71 ;  /* 0x00000047005a7202 */ /* 0x000fe20000000f00 */
[----:B------:R-:W-:Y:S01]  /*14380*/  IMAD.MOV.U32 R71, RZ, RZ, R107 ;  /* 0x000000ffff477224 */ /* 0x000fe200078e006b */
[----:B------:R-:W-:Y:S01]  /*14390*/  SEL R100, R100, R101, P5 ;  /* 0x0000006564647207 */ /* 0x000fe20002800000 */
[----:B------:R-:W-:Y:S01]  /*143a0*/  IMAD.MOV.U32 R85, RZ, RZ, R80 ;  /* 0x000000ffff557224 */ /* 0x000fe200078e0050 */
[-C--:B0-----:R-:W-:Y:S01]  /*143b0*/  DMUL R110, R94, R40.reuse ;  /* 0x000000285e6e7228 */ /* 0x081fe20000000000 */
[----:B------:R-:W-:Y:S01]  /*143c0*/  IMAD.MOV.U32 R80, RZ, RZ, R105 ;  /* 0x000000ffff507224 */ /* 0x000fe200078e0069 */
[-C--:B------:R-:W-:Y:S01]  /*143d0*/  DMUL R112, R92, R40.reuse ;  /* 0x000000285c707228 */ /* 0x080fe20000000000 */
[----:B------:R-:W-:Y:S01]  /*143e0*/  FSEL R105, R90, R71, P4 ;  /* 0x000000475a697208 */ /* 0x000fe20002000000 */
[-C--:B------:R-:W-:Y:S01]  /*143f0*/  DMUL R108, R66, R40.reuse ;  /* 0x00000028426c7228 */ /* 0x080fe20000000000 */
        /* <DEDUP_REMOVED lines=8> */
[----:B------:R-:W-:Y:S01]  /*14480*/  FSEL R107, R37, R80, P3 ;  /* 0x00000050256b7208 */ /* 0x000fe20001800000 */
[----:B------:R-:W-:Y:S01]  /*14490*/  DSETP.MAX.AND P4, P3, R78, R110, PT ;  /* 0x0000006e4e00722a */ /* 0x000fe20003b8f000 */
[----:B------:R-:W-:Y:S01]  /*144a0*/  MOV R69, R48 ;  /* 0x0000003000457202 */ /* 0x000fe20000000f00 */
[----:B------:R-:W-:Y:S01]  /*144b0*/  IMAD.MOV.U32 R48, RZ, RZ, R110 ;  /* 0x000000ffff307224 */ /* 0x000fe200078e006e */
[----:B------:R-:W-:Y:S01]  /*144c0*/  DMUL R110, R96, R40 ;  /* 0x00000028606e7228 */ /* 0x000fe20000000000 */
[----:B------:R-:W-:Y:S01]  /*144d0*/  IMAD.MOV.U32 R85, RZ, RZ, R73 ;  /* 0x000000ffff557224 */ /* 0x000fe200078e0049 */
[----:B------:R-:W-:Y:S01]  /*144e0*/  @P0 LOP3.LUT R107, R80, 0x80000, RZ, 0xfc, !PT ;  /* 0x00080000506b0812 */ /* 0x000fe200078efcff */
[----:B------:R-:W-:Y:S01]  /*144f0*/  IMAD.MOV.U32 R70, RZ, RZ, R112 ;  /* 0x000000ffff467224 */ /* 0x000fe200078e0070 */
[----:B------:R-:W-:Y:S01]  /*14500*/  MOV R41, R109 ;  /* 0x0000006d00297202 */ /* 0x000fe20000000f00 */
[----:B------:R-:W-:-:S02]  /*14510*/  IMAD.MOV.U32 R37, RZ, RZ, R113 ;  /* 0x000000ffff257224 */ /* 0x000fc400078e0071 */
[----:B------:R-:W-:Y:S01]  /*14520*/  IMAD.MOV.U32 R80, RZ, RZ, R79 ;  /* 0x000000ffff507224 */ /* 0x000fe200078e004f */
[----:B------:R-:W-:Y:S01]  /*14530*/  DSETP.MAX.AND P2, P0, R84, R108, PT ;  /* 0x0000006c5400722a */ /* 0x000fe2000384f000 */
[----:B------:R-:W-:Y:S01]  /*14540*/  SEL R90, R69, R70, P5 ;  /* 0x00000046455a7207 */ /* 0x000fe20002800000 */
[----:B------:R-:W-:Y:S01]  /*14550*/  IMAD.MOV.U32 R70, RZ, RZ, R85 ;  /* 0x000000ffff467224 */ /* 0x000fe200078e0055 */
[----:B------:R-:W-:Y:S01]  /*14560*/  FSEL R79, R76, R37, P5 ;  /* 0x000000254c4f7208 */ /* 0x000fe20002800000 */
[----:B------:R-:W-:Y:S01]  /*14570*/  IMAD.MOV.U32 R40, RZ, RZ, R108 ;  /* 0x000000ffff287224 */ /* 0x000fe200078e006c */
[----:B------:R-:W-:Y:S01]  /*14580*/  FSEL R85, R80, R49, P4 ;  /* 0x0000003150557208 */ /* 0x000fe20002000000 */
[----:B------:R-:W-:Y:S01]  /*14590*/  IMAD.MOV.U32 R69, RZ, RZ, R84 ;  /* 0x000000ffff457224 */ /* 0x000fe200078e0054 */
[----:B------:R-:W-:Y:S01]  /*145a0*/  DSETP.MAX.AND P5, P6, R50, R110, PT ;  /* 0x0000006e3200722a */ /* 0x000fe20003eaf000 */
[----:B------:R-:W-:Y:S01]  /*145b0*/  IMAD.MOV.U32 R78, RZ, RZ, R110 ;  /* 0x000000ffff4e7224 */ /* 0x000fe200078e006e */
[----:B------:R-:W-:Y:S01]  /*145c0*/  MOV R80, R111 ;  /* 0x0000006f00507202 */ /* 0x000fe20000000f00 */
[-C--:B-1----:R-:W-:Y:S01]  /*145d0*/  DMUL R110, R92, R44.reuse ;  /* 0x0000002c5c6e7228 */ /* 0x082fe20000000000 */
[----:B------:R-:W-:Y:S01]  /*145e0*/  IMAD.MOV.U32 R76, RZ, RZ, R50 ;  /* 0x000000ffff4c7224 */ /* 0x000fe200078e0032 */
[-C--:B------:R-:W-:Y:S01]  /*145f0*/  DMUL R112, R94, R44.reuse ;  /* 0x0000002c5e707228 */ /* 0x080fe20000000000 */
[----:B------:R-:W-:Y:S01]  /*14600*/  IMAD.MOV.U32 R73, RZ, RZ, R51 ;  /* 0x000000ffff497224 */ /* 0x000fe200078e0033 */
[----:B------:R-:W-:Y:S01]  /*14610*/  SEL R108, R69, R40, P2 ;  /* 0x00000028456c7207 */ /* 0x000fe20001000000 */
[----:B------:R-:W-:Y:S01]  /*14620*/  IMAD.MOV.U32 R69, RZ, RZ, R61 ;  /* 0x000000ffff457224 */ /* 0x000fe200078e003d */
[----:B------:R-:W-:Y:S01]  /*14630*/  SEL R84, R71, R48, P4 ;  /* 0x0000003047547207 */ /* 0x000fe20002000000 */
[----:B------:R-:W-:Y:S01]  /*14640*/  IMAD.MOV.U32 R40, RZ, RZ, R57 ;  /* 0x000000ffff287224 */ /* 0x000fe200078e0039 */
[----:B------:R-:W-:Y:S01]  /*14650*/  @P3 LOP3.LUT R85, R49, 0x80000, RZ, 0xfc, !PT ;  /* 0x0008000031553812 */ /* 0x000fe200078efcff */
[----:B------:R-:W-:Y:S01]  /*14660*/  IMAD.MOV.U32 R61, RZ, RZ, R68 ;  /* 0x000000ffff3d7224 */ /* 0x000fe200078e0044 */
[----:B------:R-:W-:Y:S01]  /*14670*/  FSEL R109, R70, R41, P2 ;  /* 0x00000029466d7208 */ /* 0x000fe20001000000 */
[----:B------:R-:W0:Y:S01]  /*14680*/  LDS.128 R48, [R52+0x50a0] ;  /* 0x0050a00034307984 */ /* 0x000e220000000c00 */
[----:B------:R-:W-:Y:S01]  /*14690*/  @P1 LOP3.LUT R79, R37, 0x80000, RZ, 0xfc, !PT ;  /* 0x00080000254f1812 */ /* 0x000fe200078efcff */
[----:B------:R-:W-:Y:S01]  /*146a0*/  IMAD.MOV.U32 R37, RZ, RZ, R56 ;  /* 0x000000ffff257224 */ /* 0x000fe200078e0038 */
[----:B------:R-:W-:Y:S01]  /*146b0*/  FSEL R71, R73, R80, P5 ;  /* 0x0000005049477208 */ /* 0x000fe20002800000 */
[----:B------:R-:W-:Y:S01]  /*146c0*/  DSETP.MAX.AND P1, P2, R68, R112, PT ;  /* 0x000000704400722a */ /* 0x000fe20003a2f000 */
[----:B------:R-:W-:Y:S01]  /*146d0*/  SEL R70, R76, R78, P5 ;  /* 0x0000004e4c467207 */ /* 0x000fe20002800000 */
[----:B------:R-:W-:Y:S01]  /*146e0*/  DSETP.MAX.AND P5, P4, R56, R110, PT ;  /* 0x0000006e3800722a */ /* 0x000fe20003caf000 */
[----:B------:R-:W-:Y:S01]  /*146f0*/  @P0 LOP3.LUT R109, R41, 0x80000, RZ, 0xfc, !PT ;  /* 0x00080000296d0812 */ /* 0x000fe200078efcff */
[----:B------:R-:W-:Y:S01]  /*14700*/  IMAD.MOV.U32 R56, RZ, RZ, R110 ;  /* 0x000000ffff387224 */ /* 0x000fe200078e006e */
[----:B------:R-:W-:Y:S01]  /*14710*/  MOV R57, R69 ;  /* 0x0000004500397202 */ /* 0x000fe20000000f00 */
[----:B------:R-:W-:Y:S01]  /*14720*/  IMAD.MOV.U32 R41, RZ, RZ, R111 ;  /* 0x000000ffff297224 */ /* 0x000fe200078e006f */
[-C--:B------:R-:W-:Y:S01]  /*14730*/  DMUL R110, R66, R44.reuse ;  /* 0x0000002c426e7228 */ /* 0x080fe20000000000 */
        /* <DEDUP_REMOVED lines=15> */
[----:B------:R-:W-:Y:S01]  /*14830*/  IMAD.MOV.U32 R72, RZ, RZ, R110 ;  /* 0x000000ffff487224 */ /* 0x000fe200078e006e */
[----:B------:R-:W-:Y:S01]  /*14840*/  @P4 LOP3.LUT R73, R41, 0x80000, RZ, 0xfc, !PT ;  /* 0x0008000029494812 */ /* 0x000fe200078efcff */
[----:B------:R-:W-:Y:S01]  /*14850*/  IMAD.MOV.U32 R89, RZ, RZ, R111 ;  /* 0x000000ffff597224 */ /* 0x000fe200078e006f */
[----:B------:R-:W-:Y:S01]  /*14860*/  FSEL R57, R57, R69, P1 ;  /* 0x0000004539397208 */ /* 0x000fe20000800000 */
[----:B------:R-:W1:Y:S01]  /*14870*/  LDS.64 R110, [R24+0x2a00] ;  /* 0x002a0000186e7984 */ /* 0x000e620000000a00 */
        /* <DEDUP_REMOVED lines=8> */
[-C--:B0-----:R-:W-:Y:S01]  /*14900*/  DMUL R92, R92, R48.reuse ;  /* 0x000000305c5c7228 */ /* 0x081fe20000000000 */
[----:B------:R-:W-:Y:S01]  /*14910*/  @P2 LOP3.LUT R57, R69, 0x80000, RZ, 0xfc, !PT ;  /* 0x0008000045392812 */ /* 0x000fe200078efcff */
[-C--:B------:R-:W-:Y:S01]  /*14920*/  DMUL R94, R94, R48.reuse ;  /* 0x000000305e5e7228 */ /* 0x080fe20000000000 */
[----:B------:R-:W-:Y:S01]  /*14930*/  IMAD.MOV.U32 R75, RZ, RZ, R91 ;  /* 0x000000ffff4b7224 */ /* 0x000fe200078e005b */
[-C--:B------:R-:W-:Y:S01]  /*14940*/  DMUL R96, R96, R48.reuse ;  /* 0x0000003060607228 */ /* 0x080fe20000000000 */
[----:B------:R-:W-:Y:S01]  /*14950*/  @P6 LOP3.LUT R41, R56, 0x80000, RZ, 0xfc, !PT ;  /* 0x0008000038296812 */ /* 0x000fe200078efcff */
[----:B------:R-:W-:Y:S01]  /*14960*/  DMUL R66, R66, R48 ;  /* 0x0000003042427228 */ /* 0x000fe20000000000 */
[----:B------:R-:W-:Y:S01]  /*14970*/  @P0 LOP3.LUT R45, R89, 0x80000, RZ, 0xfc, !PT ;  /* 0x00080000592d0812 */ /* 0x000fe200078efcff */
        /* <DEDUP_REMOVED lines=23> */
[C---:B-1----:R-:W-:Y:S01]  /*14af0*/  DMUL R92, R110.reuse, R30 ;  /* 0x0000001e6e5c7228 */ /* 0x042fe20000000000 */
[----:B------:R-:W-:Y:S01]  /*14b00*/  FSEL R65, R54, R69, P4 ;  /* 0x0000004536417208 */ /* 0x000fe20002000000 */
[C---:B------:R-:W-:Y:S01]  /*14b10*/  DMUL R112, R110.reuse, R34 ;  /* 0x000000226e707228 */ /* 0x040fe20000000000 */
[----:B------:R-:W-:Y:S01]  /*14b20*/  SEL R88, R88, R89, P4 ;  /* 0x0000005958587207 */ /* 0x000fe20002000000 */
[----:B------:R-:W-:Y:S01]  /*14b30*/  DMUL R94, R110, R42 ;  /* 0x0000002a6e5e7228 */ /* 0x000fe20000000000 */
[----:B------:R-:W-:Y:S01]  /*14b40*/  FSEL R61, R61, R97, P5 ;  /* 0x000000613d3d7208 */ /* 0x000fe20002800000 */
[----:B------:R-:W-:Y:S01]  /*14b50*/  IMAD.MOV.U32 R54, RZ, RZ, R59 ;  /* 0x000000ffff367224 */ /* 0x000fe200078e003b */
[----:B------:R-:W-:Y:S01]  /*14b60*/  @P6 LOP3.LUT R61, R97, 0x80000, RZ, 0xfc, !PT ;  /* 0x00080000613d6812 */ /* 0x000fe200078efcff */
[----:B------:R-:W-:Y:S01]  /*14b70*/  DSETP.MAX.AND P1, P4, R58, R92, PT ;  /* 0x0000005c3a00722a */ /* 0x000fe20003c2f000 */
[----:B------:R-:W-:Y:S01]  /*14b80*/  @P3 LOP3.LUT R49, R37, 0x80000, RZ, 0xfc, !PT ;  /* 0x0008000025313812 */ /* 0x000fe200078efcff */
[----:B------:R-:W-:Y:S01]  /*14b90*/  IMAD.MOV.U32 R64, RZ, RZ, R92 ;  /* 0x000000ffff407224 */ /* 0x000fe200078e005c */
[----:B------:R-:W-:Y:S01]  /*14ba0*/  DMUL R96, R110, R38 ;  /* 0x000000266e607228 */ /* 0x000fe20000000000 */
[----:B------:R-:W-:Y:S01]  /*14bb0*/  IMAD.MOV.U32 R53, RZ, RZ, R93 ;  /* 0x000000ffff357224 */ /* 0x000fe200078e005d */
[----:B------:R-:W-:Y:S01]  /*14bc0*/  @P0 LOP3.LUT R65, R69, 0x80000, RZ, 0xfc, !PT ;  /* 0x0008000045410812 */ /* 0x000fe200078efcff */
[----:B------:R-:W0:Y:S01]  /*14bd0*/  LDS.64 R92, [R24+0x2a80] ;  /* 0x002a8000185c7984 */ /* 0x000e220000000a00 */
[----:B------:R-:W-:Y:S01]  /*14be0*/  IMAD.MOV.U32 R37, RZ, RZ, R81 ;  /* 0x000000ffff257224 */ /* 0x000fe200078e0051 */
[----:B------:R-:W-:Y:S01]  /*14bf0*/  SEL R74, R55, R56, P2 ;  /* 0x00000038374a7207 */ /* 0x000fe20001000000 */
        /* <DEDUP_REMOVED lines=13> */
[C---:B------:R-:W-:Y:S01]  /*14cd0*/  DMUL R90, R110.reuse, R46 ;  /* 0x0000002e6e5a7228 */ /* 0x040fe20000000000 */
[----:B------:R-:W-:Y:S01]  /*14ce0*/  IMAD.MOV.U32 R48, RZ, RZ, R63 ;  /* 0x000000ffff307224 */ /* 0x000fe200078e003f */
[----:B------:R-:W-:Y:S01]  /*14cf0*/  MOV R59, R113 ;  /* 0x00000071003b7202 */ /* 0x000fe20000000f00 */
[----:B------:R-:W-:Y:S01]  /*14d00*/  IMAD.MOV.U32 R79, RZ, RZ, R73 ;  /* 0x000000ffff4f7224 */ /* 0x000fe200078e0049 */
[----:B------:R-:W-:Y:S01]  /*14d10*/  SEL R60, R75, R60, P5 ;  /* 0x0000003c4b3c7207 */ /* 0x000fe20002800000 */
[----:B------:R-:W-:Y:S01]  /*14d20*/  IMAD.MOV.U32 R58, RZ, RZ, R96 ;  /* 0x000000ffff3a7224 */ /* 0x000fe200078e0060 */
[----:B------:R-:W-:Y:S01]  /*14d30*/  FSEL R63, R48, R59, P5 ;  /* 0x0000003b303f7208 */ /* 0x000fe20002800000 */
[----:B------:R-:W-:Y:S01]  /*14d40*/  DMUL R110, R110, R50 ;  /* 0x000000326e6e7228 */ /* 0x000fe20000000000 */
        /* <DEDUP_REMOVED lines=16> */
[C---:B0-----:R-:W-:Y:S01]  /*14e50*/  DMUL R78, R92.reuse, R30 ;  /* 0x0000001e5c4e7228 */ /* 0x041fe20000000000 */
[----:B------:R-:W-:Y:S01]  /*14e60*/  @P4 LOP3.LUT R53, R91, 0x80000, RZ, 0xfc, !PT ;  /* 0x000800005b354812 */ /* 0x000fe200078efcff */
[C---:B------:R-:W-:Y:S01]  /*14e70*/  DMUL R96, R92.reuse, R34 ;  /* 0x000000225c607228 */ /* 0x040fe20000000000 */
[----:B------:R-:W-:Y:S01]  /*14e80*/  MOV R80, R28 ;  /* 0x0000001c00507202 */ /* 0x000fe20000000f00 */
[----:B------:R-:W-:Y:S01]  /*14e90*/  IMAD.MOV.U32 R64, RZ, RZ, R94 ;  /* 0x000000ffff407224 */ /* 0x000fe200078e005e */
[----:B------:R-:W-:Y:S01]  /*14ea0*/  DMUL R94, R92, R38 ;  /* 0x000000265c5e7228 */ /* 0x000fe20000000000 */
[----:B------:R-:W-:Y:S01]  /*14eb0*/  IMAD.MOV.U32 R56, RZ, RZ, R81 ;  /* 0x000000ffff387224 */ /* 0x000fe200078e0051 */
[----:B------:R-:W-:Y:S01]  /*14ec0*/  @P3 LOP3.LUT R49, R69, 0x80000, RZ, 0xfc, !PT ;  /* 0x0008000045313812 */ /* 0x000fe200078efcff */
[----:B------:R-:W-:Y:S01]  /*14ed0*/  DSETP.MAX.AND P4, P0, R28, R78, PT ;  /* 0x0000004e1c00722a */ /* 0x000fe2000388f000 */
[----:B------:R-:W-:Y:S01]  /*14ee0*/  IMAD.MOV.U32 R73, RZ, RZ, R90 ;  /* 0x000000ffff497224 */ /* 0x000fe200078e005a */
[----:B------:R-:W0:Y:S01]  /*14ef0*/  LDS.64 R28, [R24+0x2b00] ;  /* 0x002b0000181c7984 */ /* 0x000e220000000a00 */
[----:B------:R-:W-:Y:S01]  /*14f00*/  IMAD.MOV.U32 R103, RZ, RZ, R77 ;  /* 0x000000ffff677224 */ /* 0x000fe200078e004d */
[----:B------:R-:W-:Y:S01]  /*14f10*/  FSEL R55, R56, R111, P2 ;  /* 0x0000006f38377208 */ /* 0x000fe20001000000 */
[----:B------:R-:W-:Y:S01]  /*14f20*/  IMAD.MOV.U32 R75, RZ, RZ, R110 ;  /* 0x000000ffff4b7224 */ /* 0x000fe200078e006e */
[----:B------:R-:W-:Y:S01]  /*14f30*/  SEL R48, R89, R64, P1 ;  /* 0x0000004059307207 */ /* 0x000fe20000800000 */
[----:B------:R-:W-:Y:S01]  /*14f40*/  DMUL R90, R92, R42 ;  /* 0x0000002a5c5a7228 */ /* 0x000fe20000000000 */
[----:B------:R-:W-:Y:S01]  /*14f50*/  SEL R56, R54, R73, P5 ;  /* 0x0000004936387207 */ /* 0x000fe20002800000 */
[----:B------:R-:W-:Y:S01]  /*14f60*/  IMAD.MOV.U32 R81, RZ, RZ, R78 ;  /* 0x000000ffff517224 */ /* 0x000fe200078e004e */
[----:B------:R-:W-:Y:S01]  /*14f70*/  DSETP.MAX.AND P5, P1, R102, R96, PT ;  /* 0x000000606600722a */ /* 0x000fe200039af000 */
        /* <DEDUP_REMOVED lines=17> */
[C---:B------:R-:W-:Y:S01]  /*15090*/  DMUL R84, R92.reuse, R46 ;  /* 0x0000002e5c547228 */ /* 0x040fe20000000000 */
[----:B------:R-:W-:Y:S01]  /*150a0*/  IMAD.MOV.U32 R75, RZ, RZ, R95 ;  /* 0x000000ffff4b7224 */ /* 0x000fe200078e005f */
[----:B------:R-:W-:Y:S01]  /*150b0*/  @P1 LOP3.LUT R77, R64, 0x80000, RZ, 0xfc, !PT ;  /* 0x00080000404d1812 */ /* 0x000fe200078efcff */
[----:B------:R-:W-:Y:S01]  /*150c0*/  IMAD.MOV.U32 R69, RZ, RZ, R57 ;  /* 0x000000ffff457224 */ /* 0x000fe200078e0039 */
[----:B------:R-:W-:Y:S01]  /*150d0*/  DMUL R92, R92, R50 ;  /* 0x000000325c5c7228 */ /* 0x000fe20000000000 */
[----:B------:R-:W-:Y:S01]  /*150e0*/  IMAD.MOV.U32 R73, RZ, RZ, R94 ;  /* 0x000000ffff497224 */ /* 0x000fe200078e005e */
[----:B------:R-:W-:Y:S01]  /*150f0*/  FSEL R79, R79, R75, P2 ;  /* 0x0000004b4f4f7208 */ /* 0x000fe20001000000 */
[----:B------:R-:W-:Y:S01]  /*15100*/  IMAD.MOV.U32 R78, RZ, RZ, R90 ;  /* 0x000000ffff4e7224 */ /* 0x000fe200078e005a */
[----:B------:R-:W-:Y:S01]  /*15110*/  @P3 LOP3.LUT R79, R75, 0x80000, RZ, 0xfc, !PT ;  /* 0x000800004b4f3812 */ /* 0x000fe200078efcff */
[----:B------:R-:W-:Y:S01]  /*15120*/  DSETP.MAX.AND P0, P1, R68, R84, PT ;  /* 0x000000544400722a */ /* 0x000fe2000390f000 */
[----:B------:R-:W-:Y:S01]  /*15130*/  IMAD.MOV.U32 R75, RZ, RZ, R67 ;  /* 0x000000ffff4b7224 */ /* 0x000fe200078e0043 */
[----:B------:R-:W-:Y:S01]  /*15140*/  SEL R66, R66, R73, P2 ;  /* 0x0000004942427207 */ /* 0x000fe20001000000 */
[----:B------:R-:W-:Y:S01]  /*15150*/  IMAD.MOV.U32 R95, RZ, RZ, R84 ;  /* 0x000000ffff5f7224 */ /* 0x000fe200078e0054 */
[----:B------:R-:W-:Y:S01]  /*15160*/  MOV R73, R91 ;  /* 0x0000005b00497202 */ /* 0x000fe20000000f00 */
        /* <DEDUP_REMOVED lines=9> */
[----:B------:R-:W-:Y:S01]  /*15200*/  FSEL R69, R90, R91, P0 ;  /* 0x0000005b5a457208 */ /* 0x000fe20000000000 */
[----:B------:R-:W-:Y:S01]  /*15210*/  IMAD.MOV.U32 R102, RZ, RZ, R98 ;  /* 0x000000ffff667224 */ /* 0x000fe200078e0062 */
[----:B------:R-:W-:Y:S01]  /*15220*/  FSEL R75, R68, R93, P2 ;  /* 0x0000005d444b7208 */ /* 0x000fe20001000000 */
[----:B------:R-:W-:Y:S01]  /*15230*/  IMAD.MOV.U32 R74, RZ, RZ, R99 ;  /* 0x000000ffff4a7224 */ /* 0x000fe200078e0063 */
[----:B------:R-:W-:Y:S01]  /*15240*/  SEL R62, R67, R62, P2 ;  /* 0x0000003e433e7207 */ /* 0x000fe20001000000 */
[----:B------:R-:W-:Y:S01]  /*15250*/  DMUL R96, R28, R38 ;  /* 0x000000261c607228 */ /* 0x000fe20000000000 */
[----:B------:R-:W-:Y:S01]  /*15260*/  @P1 LOP3.LUT R69, R91, 0x80000, RZ, 0xfc, !PT ;  /* 0x000800005b451812 */ /* 0x000fe200078efcff */
[----:B------:R-:W-:Y:S01]  /*15270*/  DSETP.MAX.AND P1, P2, R98, R84, PT ;  /* 0x000000546200722a */ /* 0x000fe20003a2f000 */
[----:B------:R-:W-:Y:S01]  /*15280*/  @P3 LOP3.LUT R75, R93, 0x80000, RZ, 0xfc, !PT ;  /* 0x000800005d4b3812 */ /* 0x000fe200078efcff */
[----:B------:R-:W0:Y:S01]  /*15290*/  LDS.64 R98, [R24+0x2b80] ;  /* 0x002b800018627984 */ /* 0x000e220000000a00 */
[----:B------:R-:W-:Y:S01]  /*152a0*/  DMUL R92, R28, R34 ;  /* 0x000000221c5c7228 */ /* 0x000fe20000000000 */
[----:B------:R-:W-:Y:S01]  /*152b0*/  SEL R78, R89, R78, P5 ;  /* 0x0000004e594e7207 */ /* 0x000fe20002800000 */
[----:B------:R-:W-:Y:S01]  /*152c0*/  IMAD.MOV.U32 R89, RZ, RZ, R87 ;  /* 0x000000ffff597224 */ /* 0x000fe200078e0057 */
[----:B------:R-:W-:Y:S01]  /*152d0*/  SEL R64, R64, R95, P0 ;  /* 0x0000005f40407207 */ /* 0x000fe20000000000 */
[----:B------:R-:W-:Y:S01]  /*152e0*/  DSETP.MAX.AND P5, P0, R106, R96, PT ;  /* 0x000000606a00722a */ /* 0x000fe200038af000 */
        /* <DEDUP_REMOVED lines=10> */
[C---:B------:R-:W-:Y:S01]  /*15390*/  DMUL R96, R28.reuse, R46 ;  /* 0x0000002e1c607228 */ /* 0x040fe20000000000 */
[----:B------:R-:W-:Y:S01]  /*153a0*/  IMAD.MOV.U32 R85, RZ, RZ, R107 ;  /* 0x000000ffff557224 */ /* 0x000fe200078e006b */
[----:B------:R-:W-:Y:S01]  /*153b0*/  MOV R90, R93 ;  /* 0x0000005d005a7202 */ /* 0x000fe20000000f00 */
[----:B------:R-:W-:Y:S01]  /*153c0*/  IMAD.MOV.U32 R73, RZ, RZ, R45 ;  /* 0x000000ffff497224 */ /* 0x000fe200078e002d */
[C---:B------:R-:W-:Y:S01]  /*153d0*/  DMUL R94, R28.reuse, R42 ;  /* 0x0000002a1c5e7228 */ /* 0x040fe20000000000 */
[----:B------:R-:W-:Y:S01]  /*153e0*/  IMAD.MOV.U32 R91, RZ, RZ, R106 ;  /* 0x000000ffff5b7224 */ /* 0x000fe200078e006a */
[----:B------:R-:W-:Y:S01]  /*153f0*/  DMUL R104, R28, R50 ;  /* 0x000000321c687228 */ /* 0x000fe20000000000 */
        /* <DEDUP_REMOVED lines=10> */
[----:B------:R-:W-:Y:S01]  /*154a0*/  SEL R84, R91, R92, P5 ;  /* 0x0000005c5b547207 */ /* 0x000fe20002800000 */
[----:B------:R-:W-:Y:S01]  /*154b0*/  IMAD.MOV.U32 R91, RZ, RZ, R95 ;  /* 0x000000ffff5b7224 */ /* 0x000fe200078e005f */
[----:B------:R-:W-:Y:S01]  /*154c0*/  @P4 LOP3.LUT R87, R90, 0x80000, RZ, 0xfc, !PT ;  /* 0x000800005a574812 */ /* 0x000fe200078efcff */
        /* <DEDUP_REMOVED lines=14> */
[C---:B0-----:R-:W-:Y:S01]  /*155b0*/  DMUL R104, R98.reuse, R30 ;  /* 0x0000001e62687228 */ /* 0x041fe20000000000 */
[----:B------:R-:W-:Y:S01]  /*155c0*/  FSEL R65, R92, R91, P1 ;  /* 0x0000005b5c417208 */ /* 0x000fe20000800000 */
[C---:B------:R-:W-:Y:S01]  /*155d0*/  DMUL R94, R98.reuse, R34 ;  /* 0x00000022625e7228 */ /* 0x040fe20000000000 */
[----:B------:R-:W-:Y:S01]  /*155e0*/  @P3 LOP3.LUT R73, R29, 0x80000, RZ, 0xfc, !PT ;  /* 0x000800001d493812 */ /* 0x000fe200078efcff */
[----:B------:R-:W-:Y:S01]  /*155f0*/  LDS.64 R92, [R24+0x2c00] ;  /* 0x002c0000185c7984 */ /* 0x000fe20000000a00 */
[----:B------:R-:W-:Y:S01]  /*15600*/  FSEL R89, R74, R45, P4 ;  /* 0x0000002d4a597208 */ /* 0x000fe20002000000 */
[----:B------:R-:W-:Y:S01]  /*15610*/  DMUL R106, R98, R46 ;  /* 0x0000002e626a7228 */ /* 0x000fe20000000000 */
[----:B------:R-:W-:Y:S01]  /*15620*/  @P5 LOP3.LUT R89, R45, 0x80000, RZ, 0xfc, !PT ;  /* 0x000800002d595812 */ /* 0x000fe200078efcff */
[----:B------:R-:W0:Y:S01]  /*15630*/  LDS.128 R28, [R52+0xb0] ;  /* 0x0000b000341c7984 */ /* 0x000e220000000c00 */
[----:B------:R-:W-:Y:S01]  /*15640*/  DSETP.MAX.AND P0, P1, R82, R104, PT ;  /* 0x000000685200722a */ /* 0x000fe2000390f000 */
[----:B------:R-:W-:Y:S01]  /*15650*/  IMAD.MOV.U32 R74, RZ, RZ, R104 ;  /* 0x000000ffff4a7224 */ /* 0x000fe200078e0068 */
[----:B------:R-:W-:Y:S01]  /*15660*/  DSETP.MAX.AND P4, P5, R32, R94, PT ;  /* 0x0000005e2000722a */ /* 0x000fe20003d8f000 */
[----:B------:R-:W-:Y:S01]  /*15670*/  MOV R104, R94 ;  /* 0x0000005e00687202 */ /* 0x000fe20000000f00 */
[----:B------:R-:W-:Y:S01]  /*15680*/  IMAD.MOV.U32 R47, RZ, RZ, R95 ;  /* 0x000000ffff2f7224 */ /* 0x000fe200078e005f */
[C---:B------:R-:W-:Y:S01]  /*15690*/  DMUL R38, R98.reuse, R38 ;  /* 0x0000002662267228 */ /* 0x040fe20000000000 */
[----:B------:R-:W1:Y:S01]  /*156a0*/  LDS.64 R94, [R24+0x2c80] ;  /* 0x002c8000185e7984 */ /* 0x000e620000000a00 */
[C---:B------:R-:W-:Y:S01]  /*156b0*/  DMUL R96, R98.reuse, R42 ;  /* 0x0000002a62607228 */ /* 0x040fe20000000000 */
[----:B------:R-:W-:Y:S01]  /*156c0*/  IMAD.MOV.U32 R35, RZ, RZ, R105 ;  /* 0x000000ffff237224 */ /* 0x000fe200078e0069 */
[----:B------:R-:W-:Y:S01]  /*156d0*/  @P2 LOP3.LUT R65, R91, 0x80000, RZ, 0xfc, !PT ;  /* 0x000800005b412812 */ /* 0x000fe200078efcff */
[----:B------:R-:W-:Y:S01]  /*156e0*/  IMAD.MOV.U32 R42, RZ, RZ, R83 ;  /* 0x000000ffff2a7224 */ /* 0x000fe200078e0053 */
[----:B------:R-:W-:Y:S01]  /*156f0*/  DMUL R98, R98, R50 ;  /* 0x0000003262627228 */ /* 0x000fe20000000000 */
[----:B------:R-:W-:Y:S01]  /*15700*/  IMAD.MOV.U32 R43, RZ, RZ, R82 ;  /* 0x000000ffff2b7224 */ /* 0x000fe200078e0052 */
[----:B------:R-:W-:Y:S01]  /*15710*/  DSETP.MAX.AND P3, P2, R100, R38, PT ;  /* 0x000000266400722a */ /* 0x000fe20003a6f000 */
[----:B------:R-:W-:Y:S01]  /*15720*/  IMAD.MOV.U32 R105, RZ, RZ, R32 ;  /* 0x000000ffff697224 */ /* 0x000fe200078e0020 */
[----:B------:R-:W-:Y:S01]  /*15730*/  LDS.64 R82, [R24+0x2d00] ;  /* 0x002d000018527984 */ /* 0x000fe20000000a00 */
        /* <DEDUP_REMOVED lines=24> */
[C---:B0-----:R-:W-:Y:S01]  /*158c0*/  DMUL R106, R28.reuse, R92 ;  /* 0x0000005c1c6a7228 */ /* 0x041fe20000000000 */
[----:B------:R-:W-:Y:S01]  /*158d0*/  FSEL R51, R32, R33, P1 ;  /* 0x0000002120337208 */ /* 0x000fe20000800000 */
[----:B------:R-:W-:Y:S01]  /*158e0*/  IMAD.MOV.U32 R45, RZ, RZ, R61 ;  /* 0x000000ffff2d7224 */ /* 0x000fe200078e003d */
[----:B------:R-:W-:Y:S01]  /*158f0*/  SEL R50, R35, R50, P1 ;  /* 0x0000003223327207 */ /* 0x000fe20000800000 */
[----:B------:R-:W-:Y:S01]  /*15900*/  IMAD.MOV.U32 R74, RZ, RZ, R36 ;  /* 0x000000ffff4a7224 */ /* 0x000fe200078e0024 */
[----:B------:R-:W-:Y:S01]  /*15910*/  @P0 LOP3.LUT R51, R33, 0x80000, RZ, 0xfc, !PT ;  /* 0x0008000021330812 */ /* 0x000fe200078efcff */
[----:B-1----:R-:W-:Y:S01]  /*15920*/  DMUL R108, R28, R94 ;  /* 0x0000005e1c6c7228 */ /* 0x002fe20000000000 */
[----:B------:R-:W0:Y:S01]  /*15930*/  LDS.128 R32, [R52+0x10b0] ;  /* 0x0010b00034207984 */ /* 0x000e220000000c00 */
[----:B------:R-:W-:Y:S01]  /*15940*/  DSETP.MAX.AND P0, P1, R36, R106, PT ;  /* 0x0000006a2400722a */ /* 0x000fe2000390f000 */
        /* <DEDUP_REMOVED lines=11> */
[----:B------:R-:W-:Y:S01]  /*15a00*/  MOV R45, R98 ;  /* 0x00000062002d7202 */ /* 0x000fe20000000f00 */
[----:B------:R-:W-:Y:S01]  /*15a10*/  IMAD.MOV.U32 R98, RZ, RZ, R81 ;  /* 0x000000ffff627224 */ /* 0x000fe200078e0051 */
[----:B------:R-:W-:Y:S01]  /*15a20*/  @P1 LOP3.LUT R101, R36, 0x80000, RZ, 0xfc, !PT ;  /* 0x0008000024651812 */ /* 0x000fe200078efcff */
[----:B------:R-:W-:Y:S01]  /*15a30*/  DSETP.MAX.AND P0, P1, R80, R108, PT ;  /* 0x0000006c5000722a */ /* 0x000fe2000390f000 */
[----:B------:R-:W-:Y:S01]  /*15a40*/  FSEL R99, R40, R37, P5 ;  /* 0x0000002528637208 */ /* 0x000fe20002800000 */
[C---:B--2---:R-:W-:Y:S01]  /*15a50*/  DMUL R40, R28.reuse, R70 ;  /* 0x000000461c287228 */ /* 0x044fe20000000000 */
        /* <DEDUP_REMOVED lines=10> */
[----:B------:R-:W-:Y:S01]  /*15b00*/  IMAD.MOV.U32 R80, RZ, RZ, R38 ;  /* 0x000000ffff507224 */ /* 0x000fe200078e0026 */
[----:B------:R-:W-:Y:S01]  /*15b10*/  @P1 LOP3.LUT R29, R45, 0x80000, RZ, 0xfc, !PT ;  /* 0x000800002d1d1812 */ /* 0x000fe200078efcff */
[----:B------:R-:W-:Y:S01]  /*15b20*/  IMAD.MOV.U32 R81, RZ, RZ, R39 ;  /* 0x000000ffff517224 */ /* 0x000fe200078e0027 */
[----:B------:R-:W-:Y:S01]  /*15b30*/  DSETP.MAX.AND P4, P5, R38, R40, PT ;  /* 0x000000282600722a */ /* 0x000fe20003d8f000 */
[----:B------:R-:W-:Y:S01]  /*15b40*/  IMAD.MOV.U32 R102, RZ, RZ, R36 ;  /* 0x000000ffff667224 */ /* 0x000fe200078e0024 */
[----:B------:R-:W-:Y:S01]  /*15b50*/  @P6 LOP3.LUT R55, R111, 0x80000, RZ, 0xfc, !PT ;  /* 0x000800006f376812 */ /* 0x000fe200078efcff */
[----:B------:R-:W-:-:S02]  /*15b60*/  IMAD.MOV.U32 R45, RZ, RZ, R37 ;  /* 0x000000ffff2d7224 */ /* 0x000fc400078e0025 */
[----:B------:R-:W1:Y:S01]  /*15b70*/  LDS.128 R36, [R52+0x20b0] ;  /* 0x0020b00034247984 */ /* 0x000e620000000c00 */
[----:B------:R-:W-:Y:S01]  /*15b80*/  IMAD.MOV.U32 R61, RZ, RZ, R108 ;  /* 0x000000ffff3d7224 */ /* 0x000fe200078e006c */
[----:B------:R-:W-:Y:S01]  /*15b90*/  SEL R102, R67, R102, P2 ;  /* 0x0000006643667207 */ /* 0x000fe20001000000 */
[----:B------:R-:W-:Y:S01]  /*15ba0*/  IMAD.MOV.U32 R42, RZ, RZ, R103 ;  /* 0x000000ffff2a7224 */ /* 0x000fe200078e0067 */
[-C--:B0-----:R-:W-:Y:S01]  /*15bb0*/  DMUL R106, R92, R32.reuse ;  /* 0x000000205c6a7228 */ /* 0x081fe20000000000 */
[----:B------:R-:W-:Y:S01]  /*15bc0*/  SEL R80, R80, R40, P4 ;  /* 0x0000002850507207 */ /* 0x000fe20002000000 */
[-C--:B------:R-:W-:Y:S01]  /*15bd0*/  DMUL R108, R94, R32.reuse ;  /* 0x000000205e6c7228 */ /* 0x080fe20000000000 */
[----:B------:R-:W-:Y:S01]  /*15be0*/  SEL R28, R44, R61, P0 ;  /* 0x0000003d2c1c7207 */ /* 0x000fe20000000000 */
[----:B------:R-:W-:Y:S01]  /*15bf0*/  IMAD.MOV.U32 R61, RZ, RZ, R63 ;  /* 0x000000ffff3d7224 */ /* 0x000fe200078e003f */
[----:B------:R-:W-:Y:S01]  /*15c00*/  FSEL R103, R42, R45, P2 ;  /* 0x0000002d2a677208 */ /* 0x000fe20001000000 */
[----:B------:R-:W-:Y:S01]  /*15c10*/  IMAD.MOV.U32 R105, RZ, RZ, R43 ;  /* 0x000000ffff697224 */ /* 0x000fe200078e002b */
[----:B------:R-:W-:Y:S01]  /*15c20*/  MOV R42, R41 ;  /* 0x00000029002a7202 */ /* 0x000fe20000000f00 */
[----:B------:R-:W-:Y:S01]  /*15c30*/  IMAD.MOV.U32 R40, RZ, RZ, R61 ;  /* 0x000000ffff287224 */ /* 0x000fe200078e003d */
[----:B------:R-:W-:Y:S01]  /*15c40*/  @P3 LOP3.LUT R103, R45, 0x80000, RZ, 0xfc, !PT ;  /* 0x000800002d673812 */ /* 0x000fe200078efcff */
        /* <DEDUP_REMOVED lines=9> */
[-C--:B------:R-:W-:Y:S01]  /*15ce0*/  DMUL R106, R82, R32.reuse ;  /* 0x00000020526a7228 */ /* 0x080fe20000000000 */
[----:B------:R-:W-:Y:S01]  /*15cf0*/  IMAD.MOV.U32 R63, RZ, RZ, R109 ;  /* 0x000000ffff3f7224 */ /* 0x000fe200078e006d */
[----:B------:R-:W-:Y:S01]  /*15d00*/  DMUL R108, R70, R32 ;  /* 0x00000020466c7228 */ /* 0x000fe20000000000 */
[----:B------:R-:W-:Y:S01]  /*15d10*/  FSEL R61, R40, R45, P5 ;  /* 0x0000002d283d7208 */ /* 0x000fe20002800000 */
        /* <DEDUP_REMOVED lines=13> */
[-C--:B-1----:R-:W-:Y:S01]  /*15df0*/  DMUL R104, R92, R36.reuse ;  /* 0x000000245c687228 */ /* 0x082fe20000000000 */
[----:B------:R-:W-:Y:S01]  /*15e00*/  IMAD.MOV.U32 R67, RZ, RZ, R107 ;  /* 0x000000ffff437224 */ /* 0x000fe200078e006b */
[-C--:B------:R-:W-:Y:S01]  /*15e10*/  DMUL R106, R94, R36.reuse ;  /* 0x000000245e6a7228 */ /* 0x080fe20000000000 */
[----:B------:R-:W-:Y:S01]  /*15e20*/  SEL R32, R42, R40, P5 ;  /* 0x000000282a207207 */ /* 0x000fe20002800000 */
[----:B------:R-:W-:Y:S01]  /*15e30*/  IMAD.MOV.U32 R91, RZ, RZ, R109 ;  /* 0x000000ffff5b7224 */ /* 0x000fe200078e006d */
[----:B------:R-:W0:Y:S01]  /*15e40*/  LDS.128 R40, [R52+0x30b0] ;  /* 0x0030b00034287984 */ /* 0x000e220000000c00 */
[----:B------:R-:W-:Y:S01]  /*15e50*/  FSEL R87, R33, R67, P4 ;  /* 0x0000004321577208 */ /* 0x000fe20002000000 */
[-C--:B------:R-:W-:Y:S01]  /*15e60*/  DMUL R108, R70, R36.reuse ;  /* 0x00000024466c7228 */ /* 0x080fe20000000000 */
[----:B------:R-:W-:Y:S01]  /*15e70*/  @P0 LOP3.LUT R87, R67, 0x80000, RZ, 0xfc, !PT ;  /* 0x0008000043570812 */ /* 0x000fe200078efcff */
[----:B------:R-:W-:Y:S01]  /*15e80*/  IMAD.MOV.U32 R67, RZ, RZ, R79 ;  /* 0x000000ffff437224 */ /* 0x000fe200078e004f */
[----:B------:R-:W-:Y:S01]  /*15e90*/  FSEL R33, R76, R91, P5 ;  /* 0x0000005b4c217208 */ /* 0x000fe20002800000 */
[----:B------:R-:W-:Y:S01]  /*15ea0*/  IMAD.MOV.U32 R44, RZ, RZ, R59 ;  /* 0x000000ffff2c7224 */ /* 0x000fe200078e003b */
[----:B------:R-:W-:Y:S01]  /*15eb0*/  @P2 LOP3.LUT R61, R45, 0x80000, RZ, 0xfc, !PT ;  /* 0x000800002d3d2812 */ /* 0x000fe200078efcff */
        /* <DEDUP_REMOVED lines=8> */
[----:B------:R-:W-:Y:S01]  /*15f40*/  @P6 LOP3.LUT R33, R91, 0x80000, RZ, 0xfc, !PT ;  /* 0x000800005b216812 */ /* 0x000fe200078efcff */
        /* <DEDUP_REMOVED lines=14> */
[----:B------:R-:W1:Y:S01]  /*16030*/  LDS.128 R44, [R52+0x40b0] ;  /* 0x0040b000342c7984 */ /* 0x000e620000000c00 */
[----:B------:R-:W-:Y:S01]  /*16040*/  SEL R106, R79, R106, P3 ;  /* 0x0000006a4f6a7207 */ /* 0x000fe20001800000 */
[----:B------:R-:W-:Y:S01]  /*16050*/  IMAD.MOV.U32 R37, RZ, RZ, R85 ;  /* 0x000000ffff257224 */ /* 0x000fe200078e0055 */
[----:B------:R-:W-:Y:S01]  /*16060*/  MOV R79, R57 ;  /* 0x00000039004f7202 */ /* 0x000fe20000000f00 */
[----:B------:R-:W-:Y:S01]  /*16070*/  IMAD.MOV.U32 R100, RZ, RZ, R105 ;  /* 0x000000ffff647224 */ /* 0x000fe200078e0069 */
[----:B------:R-:W-:Y:S01]  /*16080*/  MOV R91, R109 ;  /* 0x0000006d005b7202 */ /* 0x000fe20000000f00 */
[----:B------:R-:W-:Y:S01]  /*16090*/  IMAD.MOV.U32 R57, RZ, RZ, R78 ;  /* 0x000000ffff397224 */ /* 0x000fe200078e004e */
[----:B------:R-:W-:Y:S01]  /*160a0*/  FSEL R105, R76, R59, P4 ;  /* 0x0000003b4c697208 */ /* 0x000fe20002000000 */
[----:B------:R-:W-:Y:S01]  /*160b0*/  IMAD.MOV.U32 R76, RZ, RZ, R49 ;  /* 0x000000ffff4c7224 */ /* 0x000fe200078e0031 */
[-C--:B0-----:R-:W-:Y:S01]  /*160c0*/  DMUL R110, R94, R40.reuse ;  /* 0x000000285e6e7228 */ /* 0x081fe20000000000 */
[----:B------:R-:W-:Y:S01]  /*160d0*/  FSEL R107, R37, R100, P3 ;  /* 0x00000064256b7208 */ /* 0x000fe20001800000 */
[-C--:B------:R-:W-:Y:S01]  /*160e0*/  DMUL R112, R92, R40.reuse ;  /* 0x000000285c707228 */ /* 0x080fe20000000000 */
[----:B------:R-:W-:Y:S01]  /*160f0*/  FSEL R85, R84, R91, P5 ;  /* 0x0000005b54557208 */ /* 0x000fe20002800000 */
[-C--:B------:R-:W-:Y:S01]  /*16100*/  DMUL R108, R82, R40.reuse ;  /* 0x00000028526c7228 */ /* 0x080fe20000000000 */
[----:B------:R-:W-:Y:S01]  /*16110*/  @P1 LOP3.LUT R105, R59, 0x80000, RZ, 0xfc, !PT ;  /* 0x000800003b691812 */ /* 0x000fe200078efcff */
[----:B------:R-:W-:Y:S01]  /*16120*/  IMAD.MOV.U32 R59, RZ, RZ, R48 ;  /* 0x000000ffff3b7224 */ /* 0x000fe200078e0030 */
[----:B------:R-:W-:Y:S01]  /*16130*/  @P6 LOP3.LUT R85, R91, 0x80000, RZ, 0xfc, !PT ;  /* 0x000800005b556812 */ /* 0x000fe200078efcff */
[----:B------:R-:W-:Y:S01]  /*16140*/  DSETP.MAX.AND P4, P3, R78, R110, PT ;  /* 0x0000006e4e00722a */ /* 0x000fe20003b8f000 */
[----:B------:R-:W-:Y:S01]  /*16150*/  IMAD.MOV.U32 R91, RZ, RZ, R65 ;  /* 0x000000ffff5b7224 */ /* 0x000fe200078e0041 */
[----:B------:R-:W-:Y:S01]  /*16160*/  DSETP.MAX.AND P5, P1, R48, R112, PT ;  /* 0x000000703000722a */ /* 0x000fe200039af000 */
[----:B------:R-:W-:Y:S01]  /*16170*/  IMAD.MOV.U32 R84, RZ, RZ, R79 ;  /* 0x000000ffff547224 */ /* 0x000fe200078e004f */
[----:B------:R-:W-:Y:S01]  /*16180*/  @P0 LOP3.LUT R107, R100, 0x80000, RZ, 0xfc, !PT ;  /* 0x00080000646b0812 */ /* 0x000fe200078efcff */
[----:B------:R-:W-:Y:S01]  /*16190*/  IMAD.MOV.U32 R48, RZ, RZ, R110 ;  /* 0x000000ffff307224 */ /* 0x000fe200078e006e */
[----:B------:R-:W-:Y:S01]  /*161a0*/  @P2 LOP3.LUT R67, R63, 0x80000, RZ, 0xfc, !PT ;  /* 0x000800003f432812 */ /* 0x000fe200078efcff */
[----:B------:R-:W-:Y:S01]  /*161b0*/  IMAD.MOV.U32 R49, RZ, RZ, R111 ;  /* 0x000000ffff317224 */ /* 0x000fe200078e006f */
[----:B------:R-:W-:Y:S01]  /*161c0*/  DMUL R110, R70, R40 ;  /* 0x00000028466e7228 */ /* 0x000fe20000000000 */
[----:B------:R-:W-:Y:S01]  /*161d0*/  IMAD.MOV.U32 R66, RZ, RZ, R112 ;  /* 0x000000ffff427224 */ /* 0x000fe200078e0070 */
[----:B------:R-:W-:Y:S01]  /*161e0*/  DSETP.MAX.AND P2, P0, R90, R108, PT ;  /* 0x0000006c5a00722a */ /* 0x000fe2000384f000 */
[----:B------:R-:W-:-:S02]  /*161f0*/  IMAD.MOV.U32 R37, RZ, RZ, R113 ;  /* 0x000000ffff257224 */ /* 0x000fc400078e0071 */
[----:B------:R-:W-:Y:S01]  /*16200*/  IMAD.MOV.U32 R65, RZ, RZ, R50 ;  /* 0x000000ffff417224 */ /* 0x000fe200078e0032 */
[----:B------:R-:W-:Y:S01]  /*16210*/  SEL R100, R59, R66, P5 ;  /* 0x000000423b647207 */ /* 0x000fe20002800000 */
[----:B------:R-:W-:Y:S01]  /*16220*/  IMAD.MOV.U32 R59, RZ, RZ, R90 ;  /* 0x000000ffff3b7224 */ /* 0x000fe200078e005a */
[----:B------:R-:W-:Y:S01]  /*16230*/  MOV R66, R91 ;  /* 0x0000005b00427202 */ /* 0x000fe20000000f00 */
[----:B------:R-:W-:Y:S01]  /*16240*/  IMAD.MOV.U32 R63, RZ, RZ, R51 ;  /* 0x000000ffff3f7224 */ /* 0x000fe200078e0033 */
[----:B------:R-:W-:Y:S01]  /*16250*/  FSEL R79, R76, R37, P5 ;  /* 0x000000254c4f7208 */ /* 0x000fe20002800000 */
[----:B------:R-:W-:Y:S01]  /*16260*/  DSETP.MAX.AND P5, P6, R50, R110, PT ;  /* 0x0000006e3200722a */ /* 0x000fe20003eaf000 */
[----:B------:R-:W-:Y:S01]  /*16270*/  FSEL R91, R84, R49, P4 ;  /* 0x00000031545b7208 */ /* 0x000fe20002000000 */
[----:B------:R-:W-:Y:S01]  /*16280*/  IMAD.MOV.U32 R76, RZ, RZ, R110 ;  /* 0x000000ffff4c7224 */ /* 0x000fe200078e006e */
[----:B------:R-:W-:Y:S01]  /*16290*/  SEL R90, R57, R48, P4 ;  /* 0x00000030395a7207 */ /* 0x000fe20002000000 */
[-C--:B-1----:R-:W-:Y:S01]  /*162a0*/  DMUL R112, R92, R44.reuse ;  /* 0x0000002c5c707228 */ /* 0x082fe20000000000 */
[----:B------:R-:W-:Y:S01]  /*162b0*/  @P3 LOP3.LUT R91, R49, 0x80000, RZ, 0xfc, !PT ;  /* 0x00080000315b3812 */ /* 0x000fe200078efcff */
[-C--:B------:R-:W-:Y:S01]  /*162c0*/  DMUL R114, R94, R44.reuse ;  /* 0x0000002c5e727228 */ /* 0x080fe20000000000 */
[----:B------:R-:W0:Y:S01]  /*162d0*/  LDS.128 R48, [R52+0x50b0] ;  /* 0x0050b00034307984 */ /* 0x000e220000000c00 */
        /* <DEDUP_REMOVED lines=10> */
[----:B------:R-:W-:Y:S01]  /*16380*/  DSETP.MAX.AND P5, P4, R56, R112, PT ;  /* 0x000000703800722a */ /* 0x000fe20003caf000 */
[----:B------:R-:W-:Y:S01]  /*16390*/  FSEL R111, R66, R41, P2 ;  /* 0x00000029426f7208 */ /* 0x000fe20001000000 */
[----:B------:R-:W-:Y:S01]  /*163a0*/  IMAD.MOV.U32 R57, RZ, RZ, R64 ;  /* 0x000000ffff397224 */ /* 0x000fe200078e0040 */
[----:B------:R-:W-:Y:S01]  /*163b0*/  MOV R59, R115 ;  /* 0x00000073003b7202 */ /* 0x000fe20000000f00 */
[----:B------:R-:W-:Y:S01]  /*163c0*/  DSETP.MAX.AND P1, P2, R64, R114, PT ;  /* 0x000000724000722a */ /* 0x000fe20003a2f000 */
[----:B------:R-:W-:Y:S01]  /*163d0*/  @P0 LOP3.LUT R111, R41, 0x80000, RZ, 0xfc, !PT ;  /* 0x00080000296f0812 */ /* 0x000fe200078efcff */
        /* <DEDUP_REMOVED lines=15> */
[----:B------:R-:W1:Y:S01]  /*164d0*/  LDS.64 R96, [R24+0x2e00] ;  /* 0x002e000018607984 */ /* 0x000e620000000a00 */
[----:B------:R-:W-:Y:S01]  /*164e0*/  IMAD.MOV.U32 R45, RZ, RZ, R68 ;  /* 0x000000ffff2d7224 */ /* 0x000fe200078e0044 */
[----:B------:R-:W-:Y:S01]  /*164f0*/  MOV R63, R113 ;  /* 0x00000071003f7202 */ /* 0x000fe20000000f00 */
[----:B------:R-:W-:Y:S01]  /*16500*/  IMAD.MOV.U32 R44, RZ, RZ, R69 ;  /* 0x000000ffff2c7224 */ /* 0x000fe200078e0045 */
[----:B------:R-:W-:Y:S01]  /*16510*/  @P4 LOP3.LUT R65, R41, 0x80000, RZ, 0xfc, !PT ;  /* 0x0008000029414812 */ /* 0x000fe200078efcff */
[----:B------:R-:W-:Y:S01]  /*16520*/  DSETP.MAX.AND P3, P0, R68, R112, PT ;  /* 0x000000704400722a */ /* 0x000fe2000386f000 */
[----:B------:R-:W-:Y:S01]  /*16530*/  IMAD.MOV.U32 R66, RZ, RZ, R114 ;  /* 0x000000ffff427224 */ /* 0x000fe200078e0072 */
[----:B------:R-:W-:Y:S01]  /*16540*/  FSEL R53, R53, R59, P1 ;  /* 0x0000003b35357208 */ /* 0x000fe20000800000 */
[----:B------:R-:W-:Y:S01]  /*16550*/  IMAD.MOV.U32 R68, RZ, RZ, R112 ;  /* 0x000000ffff447224 */ /* 0x000fe200078e0070 */
[-C--:B0-----:R-:W-:Y:S01]  /*16560*/  DMUL R112, R92, R48.reuse ;  /* 0x000000305c707228 */ /* 0x081fe20000000000 */
[----:B------:R-:W-:Y:S01]  /*16570*/  IMAD.MOV.U32 R40, RZ, RZ, R115 ;  /* 0x000000ffff287224 */ /* 0x000fe200078e0073 */
[----:B------:R-:W-:Y:S01]  /*16580*/  SEL R56, R56, R66, P5 ;  /* 0x0000004238387207 */ /* 0x000fe20002800000 */
[-C--:B------:R-:W-:Y:S01]  /*16590*/  DMUL R70, R70, R48.reuse ;  /* 0x0000003046467228 */ /* 0x080fe20000000000 */
[----:B------:R-:W-:Y:S01]  /*165a0*/  SEL R68, R45, R68, P3 ;  /* 0x000000442d447207 */ /* 0x000fe20001800000 */
[----:B------:R-:W-:Y:S01]  /*165b0*/  IMAD.MOV.U32 R73, RZ, RZ, R89 ;  /* 0x000000ffff497224 */ /* 0x000fe200078e0059 */
[----:B------:R-:W-:Y:S01]  /*165c0*/  FSEL R69, R44, R63, P3 ;  /* 0x0000003f2c457208 */ /* 0x000fe20001800000 */
[-C--:B------:R-:W-:Y:S01]  /*165d0*/  DMUL R82, R82, R48.reuse ;  /* 0x0000003052527228 */ /* 0x080fe20000000000 */
[----:B------:R-:W-:Y:S01]  /*165e0*/  FSEL R57, R37, R40, P5 ;  /* 0x0000002825397208 */ /* 0x000fe20002800000 */
[----:B------:R-:W-:Y:S01]  /*165f0*/  DSETP.MAX.AND P5, P3, R54, R112, PT ;  /* 0x000000703600722a */ /* 0x000fe20003baf000 */
[----:B------:R-:W-:Y:S01]  /*16600*/  @P6 LOP3.LUT R57, R40, 0x80000, RZ, 0xfc, !PT ;  /* 0x0008000028396812 */ /* 0x000fe200078efcff */
[----:B------:R-:W-:Y:S01]  /*16610*/  IMAD.MOV.U32 R92, RZ, RZ, R112 ;  /* 0x000000ffff5c7224 */ /* 0x000fe200078e0070 */
[----:B------:R-:W-:Y:S01]  /*16620*/  DMUL R94, R94, R48 ;  /* 0x000000305e5e7228 */ /* 0x000fe20000000000 */
        /* <DEDUP_REMOVED lines=15> */
[----:B------:R-:W0:Y:S01]  /*16720*/  LDS.64 R88, [R24+0x2e80] ;  /* 0x002e800018587984 */ /* 0x000e220000000a00 */
[----:B------:R-:W-:Y:S01]  /*16730*/  DSETP.MAX.AND P2, P1, R62, R94, PT ;  /* 0x0000005e3e00722a */ /* 0x000fe2000394f000 */
[----:B------:R-:W-:Y:S01]  /*16740*/  IMAD.MOV.U32 R55, RZ, RZ, R62 ;  /* 0x000000ffff377224 */ /* 0x000fe200078e003e */
[----:B------:R-:W-:Y:S01]  /*16750*/  MOV R66, R94 ;  /* 0x0000005e00427202 */ /* 0x000fe20000000f00 */
[----:B------:R-:W-:Y:S01]  /*16760*/  IMAD.MOV.U32 R48, RZ, RZ, R72 ;  /* 0x000000ffff307224 */ /* 0x000fe200078e0048 */
[----:B------:R-:W-:Y:S01]  /*16770*/  SEL R40, R54, R73, P5 ;  /* 0x0000004936287207 */ /* 0x000fe20002800000 */
[C---:B-1----:R-:W-:Y:S01]  /*16780*/  DMUL R72, R96.reuse, R30 ;  /* 0x0000001e60487228 */ /* 0x042fe20000000000 */
[----:B------:R-:W-:Y:S01]  /*16790*/  IMAD.MOV.U32 R45, RZ, RZ, R95 ;  /* 0x000000ffff2d7224 */ /* 0x000fe200078e005f */
[----:B------:R-:W-:Y:S01]  /*167a0*/  SEL R66, R55, R66, P2 ;  /* 0x0000004237427207 */ /* 0x000fe20001000000 */
[----:B------:R-:W-:Y:S01]  /*167b0*/  IMAD.MOV.U32 R44, RZ, RZ, R63 ;  /* 0x000000ffff2c7224 */ /* 0x000fe200078e003f */
[C---:B------:R-:W-:Y:S01]  /*167c0*/  DMUL R54, R96.reuse, R34 ;  /* 0x0000002260367228 */ /* 0x040fe20000000000 */
        /* <DEDUP_REMOVED lines=17> */
[----:B------:R-:W-:Y:S01]  /*168e0*/  FSEL R41, R41, R62, P5 ;  /* 0x0000003e29297208 */ /* 0x000fe20002800000 */
[----:B------:R-:W-:Y:S01]  /*168f0*/  IMAD.MOV.U32 R83, RZ, RZ, R74 ;  /* 0x000000ffff537224 */ /* 0x000fe200078e004a */
[----:B------:R-:W-:Y:S01]  /*16900*/  MOV R70, R72 ;  /* 0x0000004800467202 */ /* 0x000fe20000000f00 */
[----:B------:R-:W-:Y:S01]  /*16910*/  DSETP.MAX.AND P2, P0, R36, R112, PT ;  /* 0x000000702400722a */ /* 0x000fe2000384f000 */
        /* <DEDUP_REMOVED lines=10> */
[----:B------:R-:W-:Y:S01]  /*169c0*/  IMAD.MOV.U32 R73, RZ, RZ, R55 ;  /* 0x000000ffff497224 */ /* 0x000fe200078e0037 */
[C---:B------:R-:W-:Y:S01]  /*169d0*/  DMUL R94, R96.reuse, R46 ;  /* 0x0000002e605e7228 */ /* 0x040fe20000000000 */
[----:B------:R-:W-:Y:S01]  /*169e0*/  MOV R63, R60 ;  /* 0x0000003c003f7202 */ /* 0x000fe20000000f00 */
[----:B------:R-:W-:Y:S01]  /*169f0*/  IMAD.MOV.U32 R79, RZ, RZ, R65 ;  /* 0x000000ffff4f7224 */ /* 0x000fe200078e0041 */
[----:B------:R-:W-:Y:S01]  /*16a00*/  @P4 LOP3.LUT R37, R45, 0x80000, RZ, 0xfc, !PT ;  /* 0x000800002d254812 */ /* 0x000fe200078efcff */
[----:B------:R-:W-:Y:S01]  /*16a10*/  IMAD.MOV.U32 R72, RZ, RZ, R112 ;  /* 0x000000ffff487224 */ /* 0x000fe200078e0070 */
[----:B------:R-:W-:Y:S01]  /*16a20*/  SEL R62, R63, R62, P5 ;  /* 0x0000003e3f3e7207 */ /* 0x000fe20002800000 */
[----:B------:R-:W-:Y:S01]  /*16a30*/  DMUL R96, R96, R50 ;  /* 0x0000003260607228 */ /* 0x000fe20000000000 */
[----:B------:R-:W-:Y:S01]  /*16a40*/  FSEL R63, R44, R73, P5 ;  /* 0x000000492c3f7208 */ /* 0x000fe20002800000 */
[----:B------:R-:W-:Y:S01]  /*16a50*/  DSETP.MAX.AND P5, P4, R78, R94, PT ;  /* 0x0000005e4e00722a */ /* 0x000fe20003caf000 */
[----:B------:R-:W-:Y:S01]  /*16a60*/  IMAD.MOV.U32 R55, RZ, RZ, R113 ;  /* 0x000000ffff377224 */ /* 0x000fe200078e0071 */
[----:B------:R-:W-:Y:S01]  /*16a70*/  SEL R44, R67, R72, P2 ;  /* 0x00000048432c7207 */ /* 0x000fe20001000000 */
[----:B------:R-:W-:Y:S01]  /*16a80*/  IMAD.MOV.U32 R93, RZ, RZ, R49 ;  /* 0x000000ffff5d7224 */ /* 0x000fe200078e0031 */
[----:B------:R-:W-:Y:S01]  /*16a90*/  MOV R67, R79 ;  /* 0x0000004f00437202 */ /* 0x000fe20000000f00 */
[----:B------:R-:W-:Y:S01]  /*16aa0*/  IMAD.MOV.U32 R60, RZ, RZ, R101 ;  /* 0x000000ffff3c7224 */ /* 0x000fe200078e0065 */
[----:B------:R-:W-:Y:S01]  /*16ab0*/  @P6 LOP3.LUT R63, R73, 0x80000, RZ, 0xfc, !PT ;  /* 0x00080000493f6812 */ /* 0x000fe200078efcff */
[----:B------:R-:W-:Y:S01]  /*16ac0*/  IMAD.MOV.U32 R65, RZ, RZ, R78 ;  /* 0x000000ffff417224 */ /* 0x000fe200078e004e */
[----:B0-----:R-:W-:Y:S01]  /*16ad0*/  DMUL R78, R88, R30 ;  /* 0x0000001e584e7228 */ /* 0x001fe20000000000 */
        /* <DEDUP_REMOVED lines=16> */
[C---:B------:R-:W-:Y:S01]  /*16be0*/  DMUL R94, R88.reuse, R38 ;  /* 0x00000026585e7228 */ /* 0x040fe20000000000 */
[----:B------:R-:W0:Y:S01]  /*16bf0*/  LDS.64 R28, [R24+0x2f00] ;  /* 0x002f0000181c7984 */ /* 0x000e220000000a00 */
[----:B------:R-:W-:Y:S01]  /*16c00*/  FSEL R55, R72, R97, P2 ;  /* 0x0000006148377208 */ /* 0x000fe20001000000 */
[----:B------:R-:W-:Y:S01]  /*16c10*/  IMAD.MOV.U32 R99, RZ, RZ, R77 ;  /* 0x000000ffff637224 */ /* 0x000fe200078e004d */
[----:B------:R-:W-:Y:S01]  /*16c20*/  @P6 LOP3.LUT R55, R97, 0x80000, RZ, 0xfc, !PT ;  /* 0x0008000061376812 */ /* 0x000fe200078efcff */
[C---:B------:R-:W-:Y:S01]  /*16c30*/  DMUL R96, R88.reuse, R34 ;  /* 0x0000002258607228 */ /* 0x040fe20000000000 */
[----:B------:R-:W-:Y:S01]  /*16c40*/  SEL R48, R75, R70, P1 ;  /* 0x000000464b307207 */ /* 0x000fe20000800000 */
[----:B------:R-:W-:Y:S01]  /*16c50*/  IMAD.MOV.U32 R70, RZ, RZ, R78 ;  /* 0x000000ffff467224 */ /* 0x000fe200078e004e */
[----:B------:R-:W-:Y:S01]  /*16c60*/  SEL R54, R54, R73, P2 ;  /* 0x0000004936367207 */ /* 0x000fe20001000000 */
[----:B------:R-:W-:Y:S01]  /*16c70*/  DMUL R92, R88, R42 ;  /* 0x0000002a585c7228 */ /* 0x000fe20000000000 */
        /* <DEDUP_REMOVED lines=18> */
[----:B------:R-:W-:Y:S01]  /*16da0*/  DSETP.MAX.AND P5, P4, R90, R92, PT ;  /* 0x0000005c5a00722a */ /* 0x000fe20003caf000 */
[----:B------:R-:W-:Y:S01]  /*16db0*/  MOV R95, R90 ;  /* 0x0000005a005f7202 */ /* 0x000fe20000000f00 */
[C---:B------:R-:W-:Y:S01]  /*16dc0*/  DMUL R90, R88.reuse, R46 ;  /* 0x0000002e585a7228 */ /* 0x040fe20000000000 */
[----:B------:R-:W-:Y:S01]  /*16dd0*/  IMAD.MOV.U32 R65, RZ, RZ, R53 ;  /* 0x000000ffff417224 */ /* 0x000fe200078e0035 */
[----:B------:R-:W-:Y:S01]  /*16de0*/  DMUL R88, R88, R50 ;  /* 0x0000003258587228 */ /* 0x000fe20000000000 */
[----:B------:R-:W-:Y:S01]  /*16df0*/  @P1 LOP3.LUT R73, R67, 0x80000, RZ, 0xfc, !PT ;  /* 0x0008000043491812 */ /* 0x000fe200078efcff */
[----:B------:R-:W-:Y:S01]  /*16e00*/  IMAD.MOV.U32 R67, RZ, RZ, R71 ;  /* 0x000000ffff437224 */ /* 0x000fe200078e0047 */
[----:B------:R-:W-:Y:S01]  /*16e10*/  FSEL R75, R75, R83, P2 ;  /* 0x000000534b4b7208 */ /* 0x000fe20001000000 */
[----:B------:R-:W-:Y:S01]  /*16e20*/  IMAD.MOV.U32 R79, RZ, RZ, R93 ;  /* 0x000000ffff4f7224 */ /* 0x000fe200078e005d */
[----:B------:R-:W-:Y:S01]  /*16e30*/  @P3 LOP3.LUT R75, R83, 0x80000, RZ, 0xfc, !PT ;  /* 0x00080000534b3812 */ /* 0x000fe200078efcff */
[----:B------:R-:W-:Y:S01]  /*16e40*/  DSETP.MAX.AND P0, P1, R64, R90, PT ;  /* 0x0000005a4000722a */ /* 0x000fe2000390f000 */
[----:B------:R-:W-:Y:S01]  /*16e50*/  IMAD.MOV.U32 R78, RZ, RZ, R92 ;  /* 0x000000ffff4e7224 */ /* 0x000fe200078e005c */
[----:B------:R-:W-:Y:S01]  /*16e60*/  DSETP.MAX.AND P2, P3, R66, R88, PT ;  /* 0x000000584200722a */ /* 0x000fe20003b4f000 */
[----:B------:R-:W-:Y:S01]  /*16e70*/  IMAD.MOV.U32 R83, RZ, RZ, R64 ;  /* 0x000000ffff537224 */ /* 0x000fe200078e0040 */
[----:B------:R-:W1:Y:S01]  /*16e80*/  LDS.64 R96, [R24+0x2f80] ;  /* 0x002f800018607984 */ /* 0x000e620000000a00 */
[----:B------:R-:W-:Y:S01]  /*16e90*/  IMAD.MOV.U32 R64, RZ, RZ, R66 ;  /* 0x000000ffff407224 */ /* 0x000fe200078e0042 */
[----:B------:R-:W-:Y:S01]  /*16ea0*/  FSEL R53, R74, R79, P5 ;  /* 0x0000004f4a357208 */ /* 0x000fe20002800000 */
[----:B------:R-:W-:Y:S01]  /*16eb0*/  IMAD.MOV.U32 R66, RZ, RZ, R90 ;  /* 0x000000ffff427224 */ /* 0x000fe200078e005a */
[----:B------:R-:W-:Y:S01]  /*16ec0*/  SEL R74, R95, R78, P5 ;  /* 0x0000004e5f4a7207 */ /* 0x000fe20002800000 */
[----:B------:R-:W-:Y:S01]  /*16ed0*/  IMAD.MOV.U32 R90, RZ, RZ, R88 ;  /* 0x000000ffff5a7224 */ /* 0x000fe200078e0058 */
[C---:B0-----:R-:W-:Y:S01]  /*16ee0*/  DMUL R94, R28.reuse, R38 ;  /* 0x000000261c5e7228 */ /* 0x041fe20000000000 */
[----:B------:R-:W-:Y:S01]  /*16ef0*/  IMAD.MOV.U32 R71, RZ, RZ, R89 ;  /* 0x000000ffff477224 */ /* 0x000fe200078e0059 */
[C---:B------:R-:W-:Y:S01]  /*16f00*/  DMUL R88, R28.reuse, R30 ;  /* 0x0000001e1c587228 */ /* 0x040fe20000000000 */
[----:B------:R-:W-:Y:S01]  /*16f10*/  IMAD.MOV.U32 R84, RZ, RZ, R65 ;  /* 0x000000ffff547224 */ /* 0x000fe200078e0041 */
[----:B------:R-:W-:Y:S01]  /*16f20*/  MOV R65, R67 ;  /* 0x0000004300417202 */ /* 0x000fe20000000f00 */
[C---:B------:R-:W-:Y:S01]  /*16f30*/  DMUL R92, R28.reuse, R34 ;  /* 0x000000221c5c7228 */ /* 0x040fe20000000000 */
        /* <DEDUP_REMOVED lines=8> */
[----:B------:R-:W-:Y:S01]  /*16fc0*/  SEL R66, R83, R66, P0 ;  /* 0x0000004253427207 */ /* 0x000fe20000000000 */
[----:B------:R-:W-:Y:S01]  /*16fd0*/  DSETP.MAX.AND P5, P0, R106, R94, PT ;  /* 0x0000005e6a00722a */ /* 0x000fe200038af000 */
[----:B------:R-:W-:Y:S01]  /*16fe0*/  @P4 LOP3.LUT R53, R79, 0x80000, RZ, 0xfc, !PT ;  /* 0x000800004f354812 */ /* 0x000fe200078efcff */
[----:B------:R-:W-:Y:S01]  /*16ff0*/  IMAD.MOV.U32 R83, RZ, RZ, R107 ;  /* 0x000000ffff537224 */ /* 0x000fe200078e006b */
[----:B------:R-:W-:Y:S01]  /*17000*/  @P3 LOP3.LUT R65, R71, 0x80000, RZ, 0xfc, !PT ;  /* 0x0008000047413812 */ /* 0x000fe200078efcff */
[----:B------:R-:W-:Y:S01]  /*17010*/  DSETP.MAX.AND P3, P4, R86, R92, PT ;  /* 0x0000005c5600722a */ /* 0x000fe20003c6f000 */
[----:B------:R-:W-:Y:S01]  /*17020*/  MOV R90, R94 ;  /* 0x0000005e005a7202 */ /* 0x000fe20000000f00 */
[----:B------:R-:W-:Y:S01]  /*17030*/  IMAD.MOV.U32 R86, RZ, RZ, R95 ;  /* 0x000000ffff567224 */ /* 0x000fe200078e005f */
[----:B------:R-:W-:Y:S01]  /*17040*/  MOV R79, R89 ;  /* 0x00000059004f7202 */ /* 0x000fe20000000f00 */
[----:B------:R-:W-:Y:S01]  /*17050*/  DMUL R94, R28, R46 ;  /* 0x0000002e1c5e7228 */ /* 0x000fe20000000000 */
[----:B------:R-:W-:-:S02]  /*17060*/  IMAD.MOV.U32 R71, RZ, RZ, R87 ;  /* 0x000000ffff477224 */ /* 0x000fc400078e0057 */
[----:B------:R-:W-:Y:S01]  /*17070*/  IMAD.MOV.U32 R91, RZ, RZ, R92 ;  /* 0x000000ffff5b7224 */ /* 0x000fe200078e005c */
[----:B------:R-:W-:Y:S01]  /*17080*/  FSEL R89, R78, R79, P1 ;  /* 0x0000004f4e597208 */ /* 0x000fe20000800000 */
[----:B------:R-:W-:Y:S01]  /*17090*/  IMAD.MOV.U32 R87, RZ, RZ, R93 ;  /* 0x000000ffff577224 */ /* 0x000fe200078e005d */
[----:B------:R-:W-:Y:S01]  /*170a0*/  DMUL R92, R28, R42 ;  /* 0x0000002a1c5c7228 */ /* 0x000fe20000000000 */
        /* <DEDUP_REMOVED lines=20> */
[C---:B-1----:R-:W-:Y:S01]  /*171f0*/  DMUL R102, R96.reuse, R30 ;  /* 0x0000001e60667228 */ /* 0x042fe20000000000 */
[----:B------:R-:W-:Y:S01]  /*17200*/  IMAD.MOV.U32 R83, RZ, RZ, R100 ;  /* 0x000000ffff537224 */ /* 0x000fe200078e0064 */
[----:B------:R-:W-:Y:S01]  /*17210*/  MOV R59, R101 ;  /* 0x00000065003b7202 */ /* 0x000fe20000000f00 */
        /* <DEDUP_REMOVED lines=10> */
[----:B------:R-:W-:Y:S01]  /*172c0*/  LDS.128 R28, [R52+0xc0] ;  /* 0x0000c000341c7984 */ /* 0x000fe20000000c00 */
[----:B------:R-:W-:Y:S01]  /*172d0*/  FSEL R69, R90, R87, P1 ;  /* 0x000000575a457208 */ /* 0x000fe20000800000 */
[----:B------:R-:W-:Y:S01]  /*172e0*/  DMUL R94, R96, R34 ;  /* 0x00000022605e7228 */ /* 0x000fe20000000000 */
[----:B------:R-:W-:Y:S01]  /*172f0*/  @P2 LOP3.LUT R69, R87, 0x80000, RZ, 0xfc, !PT ;  /* 0x0008000057452812 */ /* 0x000fe200078efcff */
[----:B------:R-:W0:Y:S01]  /*17300*/  LDS.64 R90, [R24+0x3000] ;  /* 0x00300000185a7984 */ /* 0x000e220000000a00 */
[----:B------:R-:W-:Y:S01]  /*17310*/  SEL R68, R93, R92, P0 ;  /* 0x0000005c5d447207 */ /* 0x000fe20000000000 */
[----:B------:R-:W-:Y:S01]  /*17320*/  DSETP.MAX.AND P0, P1, R80, R102, PT ;  /* 0x000000665000722a */ /* 0x000fe2000390f000 */
[----:B------:R-:W-:Y:S01]  /*17330*/  FSEL R87, R86, R59, P4 ;  /* 0x0000003b56577208 */ /* 0x000fe20002000000 */
[C---:B------:R-:W-:Y:S01]  /*17340*/  DMUL R92, R96.reuse, R42 ;  /* 0x0000002a605c7228 */ /* 0x040fe20000000000 */
[----:B------:R-:W-:Y:S01]  /*17350*/  @P5 LOP3.LUT R87, R59, 0x80000, RZ, 0xfc, !PT ;  /* 0x000800003b575812 */ /* 0x000fe200078efcff */
[----:B------:R-:W-:Y:S01]  /*17360*/  IMAD.MOV.U32 R59, RZ, RZ, R85 ;  /* 0x000000ffff3b7224 */ /* 0x000fe200078e0055 */
        /* <DEDUP_REMOVED lines=10> */
[----:B------:R-:W-:Y:S01]  /*17410*/  MOV R103, R32 ;  /* 0x0000002000677202 */ /* 0x000fe20000000f00 */
[----:B------:R-:W-:-:S02]  /*17420*/  IMAD.MOV.U32 R47, RZ, RZ, R95 ;  /* 0x000000ffff2f7224 */ /* 0x000fc400078e005f */
        /* <DEDUP_REMOVED lines=8> */
[----:B------:R-:W2:Y:S01]  /*174b0*/  LDS.64 R58, [R24+0x3100] ;  /* 0x00310000183a7984 */ /* 0x000ea20000000a00 */
[----:B------:R-:W-:Y:S01]  /*174c0*/  @P1 LOP3.LUT R39, R35, 0x80000, RZ, 0xfc, !PT ;  /* 0x0008000023271812 */ /* 0x000fe200078efcff */
        /* <DEDUP_REMOVED lines=13> */
[----:B------:R-:W-:Y:S01]  /*175a0*/  DSETP.MAX.AND P4, P3, R56, R100, PT ;  /* 0x000000643800722a */ /* 0x000fe20003b8f000 */
[----:B------:R-:W-:Y:S01]  /*175b0*/  FSEL R51, R32, R33, P1 ;  /* 0x0000002120337208 */ /* 0x000fe20000800000 */
[----:B0-----:R-:W-:Y:S01]  /*175c0*/  DMUL R100, R28, R90 ;  /* 0x0000005a1c647228 */ /* 0x001fe20000000000 */
[----:B------:R-:W-:Y:S01]  /*175d0*/  SEL R50, R35, R50, P1 ;  /* 0x0000003223327207 */ /* 0x000fe20000800000 */
[----:B------:R-:W-:Y:S01]  /*175e0*/  DSETP.MAX.AND P5, P2, R40, R96, PT ;  /* 0x000000602800722a */ /* 0x000fe20003aaf000 */
[----:B------:R-:W-:Y:S01]  /*175f0*/  @P0 LOP3.LUT R51, R33, 0x80000, RZ, 0xfc, !PT ;  /* 0x0008000021330812 */ /* 0x000fe200078efcff */
[----:B------:R-:W-:Y:S01]  /*17600*/  IMAD.MOV.U32 R86, RZ, RZ, R40 ;  /* 0x000000ffff567224 */ /* 0x000fe200078e0028 */
[----:B------:R-:W0:Y:S01]  /*17610*/  LDS.128 R32, [R52+0x10c0] ;  /* 0x0010c00034207984 */ /* 0x000e220000000c00 */
[----:B------:R-:W-:Y:S01]  /*17620*/  IMAD.MOV.U32 R40, RZ, RZ, R37 ;  /* 0x000000ffff287224 */ /* 0x000fe200078e0025 */
[----:B------:R-:W-:Y:S01]  /*17630*/  MOV R42, R57 ;  /* 0x00000039002a7202 */ /* 0x000fe20000000f00 */
[----:B------:R-:W-:Y:S01]  /*17640*/  DSETP.MAX.AND P0, P1, R36, R100, PT ;  /* 0x000000642400722a */ /* 0x000fe2000390f000 */
[----:B------:R-:W-:Y:S01]  /*17650*/  IMAD.MOV.U32 R99, RZ, RZ, R56 ;  /* 0x000000ffff637224 */ /* 0x000fe200078e0038 */
[C---:B-1----:R-:W-:Y:S01]  /*17660*/  DMUL R104, R28.reuse, R80 ;  /* 0x000000501c687228 */ /* 0x042fe20000000000 */
        /* <DEDUP_REMOVED lines=18> */
[C---:B--2---:R-:W-:Y:S01]  /*17790*/  DMUL R36, R28.reuse, R58 ;  /* 0x0000003a1c247228 */ /* 0x044fe20000000000 */
[----:B------:R-:W-:Y:S01]  /*177a0*/  @P3 LOP3.LUT R95, R85, 0x80000, RZ, 0xfc, !PT ;  /* 0x00080000555f3812 */ /* 0x000fe200078efcff */
[----:B---3--:R-:W-:Y:S01]  /*177b0*/  DMUL R40, R28, R92 ;  /* 0x0000005c1c287228 */ /* 0x008fe20000000000 */
[----:B------:R-:W-:Y:S01]  /*177c0*/  IMAD.MOV.U32 R85, RZ, RZ, R76 ;  /* 0x000000ffff557224 */ /* 0x000fe200078e004c */
[----:B------:R-:W-:Y:S01]  /*177d0*/  DSETP.MAX.AND P0, P1, R76, R104, PT ;  /* 0x000000684c00722a */ /* 0x000fe2000390f000 */
[----:B------:R-:W-:Y:S01]  /*177e0*/  MOV R42, R99 ;  /* 0x00000063002a7202 */ /* 0x000fe20000000f00 */
[----:B------:R-:W-:-:S02]  /*177f0*/  IMAD.MOV.U32 R76, RZ, RZ, R38 ;  /* 0x000000ffff4c7224 */ /* 0x000fc400078e0026 */
[----:B------:R-:W-:Y:S01]  /*17800*/  DSETP.MAX.AND P2, P3, R98, R36, PT ;  /* 0x000000246200722a */ /* 0x000fe20003b4f000 */
[----:B------:R-:W-:Y:S01]  /*17810*/  IMAD.MOV.U32 R77, RZ, RZ, R39 ;  /* 0x000000ffff4d7224 */ /* 0x000fe200078e0027 */
[----:B------:R-:W-:Y:S01]  /*17820*/  SEL R28, R85, R100, P0 ;  /* 0x00000064551c7207 */ /* 0x000fe20000000000 */
[----:B------:R-:W-:Y:S01]  /*17830*/  DSETP.MAX.AND P4, P5, R38, R40, PT ;  /* 0x000000282600722a */ /* 0x000fe20003d8f000 */
[----:B------:R-:W-:Y:S01]  /*17840*/  IMAD.MOV.U32 R98, RZ, RZ, R36 ;  /* 0x000000ffff627224 */ /* 0x000fe200078e0024 */
[----:B------:R-:W-:Y:S01]  /*17850*/  FSEL R29, R96, R101, P0 ;  /* 0x00000065601d7208 */ /* 0x000fe20000000000 */
[----:B------:R-:W-:Y:S02]  /*17860*/  IMAD.MOV.U32 R85, RZ, RZ, R37 ;  /* 0x000000ffff557224 */ /* 0x000fe400078e0025 */
[----:B------:R-:W1:Y:S01]  /*17870*/  LDS.128 R36, [R52+0x20c0] ;  /* 0x0020c00034247984 */ /* 0x000e620000000c00 */
[-C--:B0-----:R-:W-:Y:S01]  /*17880*/  DMUL R104, R90, R32.reuse ;  /* 0x000000205a687228 */ /* 0x081fe20000000000 */
[----:B------:R-:W-:Y:S01]  /*17890*/  SEL R98, R89, R98, P2 ;  /* 0x0000006259627207 */ /* 0x000fe20001000000 */
[-C--:B------:R-:W-:Y:S01]  /*178a0*/  DMUL R106, R80, R32.reuse ;  /* 0x00000020506a7228 */ /* 0x080fe20000000000 */
[----:B------:R-:W-:Y:S01]  /*178b0*/  FSEL R99, R42, R85, P2 ;  /* 0x000000552a637208 */ /* 0x000fe20001000000 */
        /* <DEDUP_REMOVED lines=35> */
[-C--:B-1----:R-:W-:Y:S01]  /*17af0*/  DMUL R104, R90, R36.reuse ;  /* 0x000000245a687228 */ /* 0x082fe20000000000 */
[----:B------:R-:W0:Y:S01]  /*17b00*/  LDS.128 R40, [R52+0x30c0] ;  /* 0x0030c00034287984 */ /* 0x000e220000000c00 */
[----:B------:R-:W-:Y:S01]  /*17b10*/  @P2 LOP3.LUT R73, R63, 0x80000, RZ, 0xfc, !PT ;  /* 0x000800003f492812 */ /* 0x000fe200078efcff */
[----:B------:R-:W-:Y:S01]  /*17b20*/  IMAD.MOV.U32 R72, RZ, RZ, R44 ;  /* 0x000000ffff487224 */ /* 0x000fe200078e002c */
[----:B------:R-:W-:Y:S01]  /*17b30*/  FSEL R33, R33, R103, P5 ;  /* 0x0000006721217208 */ /* 0x000fe20002800000 */
[-C--:B------:R-:W-:Y:S01]  /*17b40*/  DMUL R108, R92, R36.reuse ;  /* 0x000000245c6c7228 */ /* 0x080fe20000000000 */
[----:B------:R-:W-:Y:S01]  /*17b50*/  @P6 LOP3.LUT R33, R103, 0x80000, RZ, 0xfc, !PT ;  /* 0x0008000067216812 */ /* 0x000fe200078efcff */
[-C--:B------:R-:W-:Y:S01]  /*17b60*/  DMUL R102, R80, R36.reuse ;  /* 0x0000002450667228 */ /* 0x080fe20000000000 */
[----:B------:R-:W-:Y:S01]  /*17b70*/  FSEL R85, R96, R89, P3 ;  /* 0x0000005960557208 */ /* 0x000fe20001800000 */
[----:B------:R-:W-:Y:S01]  /*17b80*/  DSETP.MAX.AND P5, P2, R44, R104, PT ;  /* 0x000000682c00722a */ /* 0x000fe20003aaf000 */
[----:B------:R-:W-:Y:S01]  /*17b90*/  FSEL R101, R101, R71, P4 ;  /* 0x0000004765657208 */ /* 0x000fe20002000000 */
[----:B------:R-:W-:Y:S01]  /*17ba0*/  IMAD.MOV.U32 R44, RZ, RZ, R105 ;  /* 0x000000ffff2c7224 */ /* 0x000fe200078e0069 */
[----:B------:R-:W-:Y:S01]  /*17bb0*/  @P1 LOP3.LUT R85, R89, 0x80000, RZ, 0xfc, !PT ;  /* 0x0008000059551812 */ /* 0x000fe200078efcff */
[----:B------:R-:W-:Y:S01]  /*17bc0*/  IMAD.MOV.U32 R89, RZ, RZ, R104 ;  /* 0x000000ffff597224 */ /* 0x000fe200078e0068 */
[----:B------:R-:W-:Y:S01]  /*17bd0*/  @P0 LOP3.LUT R101, R71, 0x80000, RZ, 0xfc, !PT ;  /* 0x0008000047650812 */ /* 0x000fe200078efcff */
[----:B------:R-:W-:Y:S01]  /*17be0*/  DMUL R104, R58, R36 ;  /* 0x000000243a687228 */ /* 0x000fe20000000000 */
[----:B------:R-:W-:Y:S01]  /*17bf0*/  MOV R71, R75 ;  /* 0x0000004b00477202 */ /* 0x000fe20000000f00 */
[----:B------:R-:W-:Y:S01]  /*17c00*/  IMAD.MOV.U32 R63, RZ, RZ, R45 ;  /* 0x000000ffff3f7224 */ /* 0x000fe200078e002d */
[----:B------:R-:W-:Y:S01]  /*17c10*/  SEL R36, R72, R89, P5 ;  /* 0x0000005948247207 */ /* 0x000fe20002800000 */
[----:B------:R-:W-:-:S02]  /*17c20*/  IMAD.MOV.U32 R45, RZ, RZ, R70 ;  /* 0x000000ffff2d7224 */ /* 0x000fc400078e0046 */
[----:B------:R-:W-:Y:S01]  /*17c30*/  IMAD.MOV.U32 R37, RZ, RZ, R79 ;  /* 0x000000ffff257224 */ /* 0x000fe200078e004f */
[----:B------:R-:W-:Y:S01]  /*17c40*/  DSETP.MAX.AND P4, P1, R70, R102, PT ;  /* 0x000000664600722a */ /* 0x000fe2000398f000 */
[----:B------:R-:W-:Y:S01]  /*17c50*/  IMAD.MOV.U32 R72, RZ, RZ, R47 ;  /* 0x000000ffff487224 */ /* 0x000fe200078e002f */
[----:B------:R-:W-:Y:S01]  /*17c60*/  DSETP.MAX.AND P3, P0, R78, R104, PT ;  /* 0x000000684e00722a */ /* 0x000fe2000386f000 */
        /* <DEDUP_REMOVED lines=10> */
[----:B------:R-:W-:Y:S01]  /*17d10*/  IMAD.MOV.U32 R71, RZ, RZ, R103 ;  /* 0x000000ffff477224 */ /* 0x000fe200078e0067 */
[----:B------:R-:W-:Y:S01]  /*17d20*/  SEL R106, R75, R106, P3 ;  /* 0x0000006a4b6a7207 */ /* 0x000fe20001800000 */
[----:B------:R-:W-:-:S02]  /*17d30*/  IMAD.MOV.U32 R78, RZ, RZ, R105 ;  /* 0x000000ffff4e7224 */ /* 0x000fc400078e0069 */
[----:B------:R-:W-:Y:S01]  /*17d40*/  IMAD.MOV.U32 R75, RZ, RZ, R53 ;  /* 0x000000ffff4b7224 */ /* 0x000fe200078e0035 */
[----:B------:R-:W-:Y:S01]  /*17d50*/  FSEL R105, R96, R71, P4 ;  /* 0x0000004760697208 */ /* 0x000fe20002000000 */
[-C--:B0-----:R-:W-:Y:S01]  /*17d60*/  DMUL R110, R80, R40.reuse ;  /* 0x00000028506e7228 */ /* 0x081fe20000000000 */
[----:B------:R-:W-:Y:S01]  /*17d70*/  IMAD.MOV.U32 R103, RZ, RZ, R108 ;  /* 0x000000ffff677224 */ /* 0x000fe200078e006c */
[-C--:B------:R-:W-:Y:S01]  /*17d80*/  DMUL R112, R90, R40.reuse ;  /* 0x000000285a707228 */ /* 0x080fe20000000000 */
[----:B------:R-:W-:Y:S01]  /*17d90*/  IMAD.MOV.U32 R63, RZ, RZ, R109 ;  /* 0x000000ffff3f7224 */ /* 0x000fe200078e006d */
[----:B------:R-:W-:Y:S01]  /*17da0*/  FSEL R107, R37, R78, P3 ;  /* 0x0000004e256b7208 */ /* 0x000fe20001800000 */
[-C--:B------:R-:W-:Y:S01]  /*17db0*/  DMUL R108, R58, R40.reuse ;  /* 0x000000283a6c7228 */ /* 0x080fe20000000000 */
[----:B------:R-:W-:Y:S01]  /*17dc0*/  SEL R102, R102, R103, P5 ;  /* 0x0000006766667207 */ /* 0x000fe20002800000 */
[----:B------:R-:W-:Y:S01]  /*17dd0*/  IMAD.MOV.U32 R89, RZ, RZ, R69 ;  /* 0x000000ffff597224 */ /* 0x000fe200078e0045 */
[----:B------:R-:W-:Y:S01]  /*17de0*/  DSETP.MAX.AND P4, P3, R74, R110, PT ;  /* 0x0000006e4a00722a */ /* 0x000fe20003b8f000 */
        /* <DEDUP_REMOVED lines=10> */
[----:B------:R-:W-:Y:S01]  /*17e90*/  DMUL R110, R92, R40 ;  /* 0x000000285c6e7228 */ /* 0x000fe20000000000 */
        /* <DEDUP_REMOVED lines=16> */
[-C--:B-1----:R-:W-:Y:S01]  /*17fa0*/  DMUL R110, R90, R44.reuse ;  /* 0x0000002c5a6e7228 */ /* 0x082fe20000000000 */
[----:B------:R-:W0:Y:S01]  /*17fb0*/  LDS.128 R48, [R52+0x50c0] ;  /* 0x0050c00034307984 */ /* 0x000e220000000c00 */
[-C--:B------:R-:W-:Y:S01]  /*17fc0*/  DMUL R114, R80, R44.reuse ;  /* 0x0000002c50727228 */ /* 0x080fe20000000000 */
[----:B------:R-:W-:Y:S01]  /*17fd0*/  IMAD.MOV.U32 R41, RZ, RZ, R109 ;  /* 0x000000ffff297224 */ /* 0x000fe200078e006d */
[----:B------:R-:W-:Y:S01]  /*17fe0*/  FSEL R53, R69, R78, P5 ;  /* 0x0000004e45357208 */ /* 0x000fe20002800000 */
[----:B------:R-:W-:Y:S01]  /*17ff0*/  IMAD.MOV.U32 R70, RZ, RZ, R89 ;  /* 0x000000ffff467224 */ /* 0x000fe200078e0059 */
[----:B------:R-:W-:Y:S01]  /*18000*/  SEL R88, R63, R40, P2 ;  /* 0x000000283f587207 */ /* 0x000fe20001000000 */
[----:B------:R-:W-:Y:S01]  /*18010*/  IMAD.MOV.U32 R40, RZ, RZ, R61 ;  /* 0x000000ffff287224 */ /* 0x000fe200078e003d */
[----:B------:R-:W-:Y:S01]  /*18020*/  SEL R72, R72, R74, P5 ;  /* 0x0000004a48487207 */ /* 0x000fe20002800000 */
[----:B------:R-:W-:Y:S01]  /*18030*/  DSETP.MAX.AND P5, P4, R60, R110, PT ;  /* 0x0000006e3c00722a */ /* 0x000fe20003caf000 */
[----:B------:R-:W-:Y:S01]  /*18040*/  @P1 LOP3.LUT R71, R37, 0x80000, RZ, 0xfc, !PT ;  /* 0x0008000025471812 */ /* 0x000fe200078efcff */
[-C--:B------:R-:W-:Y:S01]  /*18050*/  DMUL R112, R58, R44.reuse ;  /* 0x0000002c3a707228 */ /* 0x080fe20000000000 */
[----:B------:R-:W-:Y:S01]  /*18060*/  FSEL R89, R70, R41, P2 ;  /* 0x0000002946597208 */ /* 0x000fe20001000000 */
[----:B------:R-:W-:Y:S01]  /*18070*/  IMAD.MOV.U32 R61, RZ, RZ, R67 ;  /* 0x000000ffff3d7224 */ /* 0x000fe200078e0043 */
[----:B------:R-:W-:Y:S01]  /*18080*/  MOV R63, R66 ;  /* 0x00000042003f7202 */ /* 0x000fe20000000f00 */
        /* <DEDUP_REMOVED lines=20> */
[----:B------:R-:W1:Y:S01]  /*181d0*/  LDS.64 R94, [R24+0x3200] ;  /* 0x00320000185e7984 */ /* 0x000e620000000a00 */
[----:B------:R-:W-:Y:S01]  /*181e0*/  IMAD.MOV.U32 R83, RZ, RZ, R113 ;  /* 0x000000ffff537224 */ /* 0x000fe200078e0071 */
[----:B------:R-:W-:Y:S01]  /*181f0*/  @P4 LOP3.LUT R69, R41, 0x80000, RZ, 0xfc, !PT ;  /* 0x0008000029454812 */ /* 0x000fe200078efcff */
[----:B------:R-:W-:Y:S01]  /*18200*/  IMAD.MOV.U32 R45, RZ, RZ, R68 ;  /* 0x000000ffff2d7224 */ /* 0x000fe200078e0044 */
[----:B------:R-:W-:Y:S01]  /*18210*/  @P2 LOP3.LUT R61, R67, 0x80000, RZ, 0xfc, !PT ;  /* 0x00080000433d2812 */ /* 0x000fe200078efcff */
[----:B------:R-:W-:Y:S01]  /*18220*/  IMAD.MOV.U32 R40, RZ, RZ, R114 ;  /* 0x000000ffff287224 */ /* 0x000fe200078e0072 */
[-C--:B0-----:R-:W-:Y:S01]  /*18230*/  DMUL R112, R90, R48.reuse ;  /* 0x000000305a707228 */ /* 0x081fe20000000000 */
[----:B------:R-:W-:Y:S01]  /*18240*/  IMAD.MOV.U32 R68, RZ, RZ, R115 ;  /* 0x000000ffff447224 */ /* 0x000fe200078e0073 */
[----:B------:R-:W-:Y:S01]  /*18250*/  SEL R70, R45, R70, P3 ;  /* 0x000000462d467207 */ /* 0x000fe20001800000 */
[-C--:B------:R-:W-:Y:S01]  /*18260*/  DMUL R114, R80, R48.reuse ;  /* 0x0000003050727228 */ /* 0x080fe20000000000 */
[----:B------:R-:W-:Y:S01]  /*18270*/  SEL R40, R60, R40, P5 ;  /* 0x000000283c287207 */ /* 0x000fe20002800000 */
        /* <DEDUP_REMOVED lines=27> */
[----:B------:R-:W-:Y:S01]  /*18430*/  IMAD.MOV.U32 R80, RZ, RZ, R114 ;  /* 0x000000ffff507224 */ /* 0x000fe200078e0072 */
[----:B------:R-:W-:Y:S01]  /*18440*/  FSEL R59, R54, R91, P5 ;  /* 0x0000005b363b7208 */ /* 0x000fe20002800000 */
[C---:B-1----:R-:W-:Y:S01]  /*18450*/  DMUL R82, R94.reuse, R30 ;  /* 0x0000001e5e527228 */ /* 0x042fe20000000000 */
        /* <DEDUP_REMOVED lines=10> */
[----:B------:R-:W-:Y:S01]  /*18500*/  DMUL R114, R94, R38 ;  /* 0x000000265e727228 */ /* 0x000fe20000000000 */
[----:B------:R-:W-:Y:S01]  /*18510*/  @P1 LOP3.LUT R81, R55, 0x80000, RZ, 0xfc, !PT ;  /* 0x0008000037511812 */ /* 0x000fe200078efcff */
[----:B------:R-:W-:Y:S01]  /*18520*/  IMAD.MOV.U32 R55, RZ, RZ, R83 ;  /* 0x000000ffff377224 */ /* 0x000fe200078e0053 */
[----:B------:R-:W-:Y:S01]  /*18530*/  @P6 LOP3.LUT R59, R91, 0x80000, RZ, 0xfc, !PT ;  /* 0x000800005b3b6812 */ /* 0x000fe200078efcff */
[----:B------:R-:W-:Y:S01]  /*18540*/  DSETP.MAX.AND P1, P4, R56, R82, PT ;  /* 0x000000523800722a */ /* 0x000fe20003c2f000 */
[----:B------:R-:W-:Y:S01]  /*18550*/  @P0 LOP3.LUT R65, R60, 0x80000, RZ, 0xfc, !PT ;  /* 0x000800003c410812 */ /* 0x000fe200078efcff */
[----:B------:R-:W-:Y:S01]  /*18560*/  DSETP.MAX.AND P5, P6, R62, R116, PT ;  /* 0x000000743e00722a */ /* 0x000fe20003eaf000 */
[----:B------:R-:W-:Y:S01]  /*18570*/  IMAD.MOV.U32 R83, RZ, RZ, R62 ;  /* 0x000000ffff537224 */ /* 0x000fe200078e003e */
[----:B------:R-:W-:Y:S01]  /*18580*/  MOV R60, R116 ;  /* 0x00000074003c7202 */ /* 0x000fe20000000f00 */
[----:B------:R-:W-:Y:S01]  /*18590*/  IMAD.MOV.U32 R64, RZ, RZ, R82 ;  /* 0x000000ffff407224 */ /* 0x000fe200078e0052 */
[----:B------:R-:W-:Y:S01]  /*185a0*/  @P3 LOP3.LUT R49, R37, 0x80000, RZ, 0xfc, !PT ;  /* 0x0008000025313812 */ /* 0x000fe200078efcff */
[----:B------:R-:W-:Y:S01]  /*185b0*/  IMAD.MOV.U32 R48, RZ, RZ, R57 ;  /* 0x000000ffff307224 */ /* 0x000fe200078e0039 */
[----:B------:R-:W-:Y:S01]  /*185c0*/  MOV R37, R79 ;  /* 0x0000004f00257202 */ /* 0x000fe20000000f00 */
[C---:B------:R-:W-:Y:S01]  /*185d0*/  DMUL R112, R94.reuse, R42 ;  /* 0x0000002a5e707228 */ /* 0x040fe20000000000 */
[----:B------:R-:W-:Y:S01]  /*185e0*/  SEL R60, R83, R60, P5 ;  /* 0x0000003c533c7207 */ /* 0x000fe20002800000 */
[C---:B------:R-:W-:Y:S01]  /*185f0*/  DMUL R82, R94.reuse, R46 ;  /* 0x0000002e5e527228 */ /* 0x040fe20000000000 */
[----:B------:R-:W-:Y:S01]  /*18600*/  IMAD.MOV.U32 R67, RZ, RZ, R117 ;  /* 0x000000ffff437224 */ /* 0x000fe200078e0075 */
[----:B------:R-:W-:Y:S01]  /*18610*/  DMUL R94, R94, R50 ;  /* 0x000000325e5e7228 */ /* 0x000fe20000000000 */
[----:B------:R-:W-:Y:S01]  /*18620*/  IMAD.MOV.U32 R54, RZ, RZ, R63 ;  /* 0x000000ffff367224 */ /* 0x000fe200078e003f */
[----:B------:R-:W-:Y:S01]  /*18630*/  DSETP.MAX.AND P2, P0, R36, R114, PT ;  /* 0x000000722400722a */ /* 0x000fe2000384f000 */
[----:B------:R-:W-:-:S02]  /*18640*/  IMAD.MOV.U32 R111, RZ, RZ, R69 ;  /* 0x000000ffff6f7224 */ /* 0x000fc400078e0045 */
        /* <DEDUP_REMOVED lines=18> */
[----:B0-----:R-:W-:Y:S01]  /*18770*/  DMUL R90, R86, R30 ;  /* 0x0000001e565a7228 */ /* 0x001fe20000000000 */
[----:B------:R-:W-:Y:S01]  /*18780*/  FSEL R63, R56, R57, P2 ;  /* 0x00000039383f7208 */ /* 0x000fe20001000000 */
[----:B------:R-:W-:Y:S01]  /*18790*/  DSETP.MAX.AND P2, P6, R68, R94, PT ;  /* 0x0000005e4400722a */ /* 0x000fe20003e4f000 */
        /* <DEDUP_REMOVED lines=12> */
[----:B------:R-:W-:Y:S01]  /*18860*/  DMUL R96, R86, R34 ;  /* 0x0000002256607228 */ /* 0x000fe20000000000 */
[----:B------:R-:W-:Y:S01]  /*18870*/  SEL R48, R71, R64, P1 ;  /* 0x0000004047307207 */ /* 0x000fe20000800000 */
[----:B------:R-:W-:Y:S01]  /*18880*/  IMAD.MOV.U32 R64, RZ, RZ, R28 ;  /* 0x000000ffff407224 */ /* 0x000fe200078e001c */
[----:B------:R-:W-:Y:S01]  /*18890*/  SEL R54, R67, R62, P2 ;  /* 0x0000003e43367207 */ /* 0x000fe20001000000 */
[----:B------:R-:W-:Y:S01]  /*188a0*/  IMAD.MOV.U32 R62, RZ, RZ, R29 ;  /* 0x000000ffff3e7224 */ /* 0x000fe200078e001d */
[----:B------:R-:W-:Y:S01]  /*188b0*/  @P4 LOP3.LUT R57, R83, 0x80000, RZ, 0xfc, !PT ;  /* 0x0008000053394812 */ /* 0x000fe200078efcff */
[----:B------:R-:W-:Y:S01]  /*188c0*/  DSETP.MAX.AND P4, P0, R28, R90, PT ;  /* 0x0000005a1c00722a */ /* 0x000fe2000388f000 */
[----:B------:R-:W-:Y:S01]  /*188d0*/  @P6 LOP3.LUT R55, R95, 0x80000, RZ, 0xfc, !PT ;  /* 0x000800005f376812 */ /* 0x000fe200078efcff */
[----:B------:R-:W0:Y:S01]  /*188e0*/  LDS.64 R28, [R24+0x3300] ;  /* 0x00330000181c7984 */ /* 0x000e220000000a00 */
[C---:B------:R-:W-:Y:S01]  /*188f0*/  DMUL R94, R86.reuse, R38 ;  /* 0x00000026565e7228 */ /* 0x040fe20000000000 */
[----:B------:R-:W-:Y:S01]  /*18900*/  IMAD.MOV.U32 R68, RZ, RZ, R90 ;  /* 0x000000ffff447224 */ /* 0x000fe200078e005a */
[----:B------:R-:W-:Y:S01]  /*18910*/  @P3 LOP3.LUT R49, R73, 0x80000, RZ, 0xfc, !PT ;  /* 0x0008000049313812 */ /* 0x000fe200078efcff */
[----:B------:R-:W-:Y:S01]  /*18920*/  IMAD.MOV.U32 R67, RZ, RZ, R91 ;  /* 0x000000ffff437224 */ /* 0x000fe200078e005b */
[----:B------:R-:W-:Y:S01]  /*18930*/  DMUL R90, R86, R42 ;  /* 0x0000002a565a7228 */ /* 0x000fe20000000000 */
[----:B------:R-:W-:Y:S01]  /*18940*/  MOV R83, R85 ;  /* 0x0000005500537202 */ /* 0x000fe20000000f00 */
[----:B------:R-:W-:Y:S01]  /*18950*/  DSETP.MAX.AND P5, P1, R84, R96, PT ;  /* 0x000000605400722a */ /* 0x000fe200039af000 */
[----:B------:R-:W-:Y:S01]  /*18960*/  IMAD.MOV.U32 R78, RZ, RZ, R84 ;  /* 0x000000ffff4e7224 */ /* 0x000fe200078e0054 */
[----:B------:R-:W-:Y:S01]  /*18970*/  DSETP.MAX.AND P2, P3, R104, R94, PT ;  /* 0x0000005e6800722a */ /* 0x000fe20003b4f000 */
[----:B------:R-:W-:Y:S01]  /*18980*/  IMAD.MOV.U32 R85, RZ, RZ, R96 ;  /* 0x000000ffff557224 */ /* 0x000fe200078e0060 */
[----:B------:R-:W-:Y:S01]  /*18990*/  SEL R84, R64, R68, P4 ;  /* 0x0000004440547207 */ /* 0x000fe20002000000 */
        /* <DEDUP_REMOVED lines=10> */
[----:B------:R-:W-:Y:S01]  /*18a40*/  MOV R64, R90 ;  /* 0x0000005a00407202 */ /* 0x000fe20000000f00 */
[----:B------:R-:W-:Y:S01]  /*18a50*/  DSETP.MAX.AND P5, P4, R108, R90, PT ;  /* 0x0000005a6c00722a */ /* 0x000fe20003caf000 */
[----:B------:R-:W-:Y:S01]  /*18a60*/  @P0 LOP3.LUT R85, R67, 0x80000, RZ, 0xfc, !PT ;  /* 0x0008000043550812 */ /* 0x000fe200078efcff */
[C---:B------:R-:W-:Y:S01]  /*18a70*/  DMUL R90, R86.reuse, R46 ;  /* 0x0000002e565a7228 */ /* 0x040fe20000000000 */
[----:B------:R-:W-:Y:S01]  /*18a80*/  IMAD.MOV.U32 R67, RZ, RZ, R61 ;  /* 0x000000ffff437224 */ /* 0x000fe200078e003d */
[----:B------:R-:W-:Y:S01]  /*18a90*/  @P1 LOP3.LUT R83, R73, 0x80000, RZ, 0xfc, !PT ;  /* 0x0008000049531812 */ /* 0x000fe200078efcff */
[----:B------:R-:W-:Y:S01]  /*18aa0*/  IMAD.MOV.U32 R69, RZ, RZ, R105 ;  /* 0x000000ffff457224 */ /* 0x000fe200078e0069 */
[----:B------:R-:W-:Y:S01]  /*18ab0*/  DMUL R94, R86, R50 ;  /* 0x00000032565e7228 */ /* 0x000fe20000000000 */
[----:B------:R-:W-:Y:S01]  /*18ac0*/  IMAD.MOV.U32 R62, RZ, RZ, R109 ;  /* 0x000000ffff3e7224 */ /* 0x000fe200078e006d */
[----:B------:R-:W-:Y:S01]  /*18ad0*/  MOV R73, R67 ;  /* 0x0000004300497202 */ /* 0x000fe20000000f00 */
[----:B------:R-:W-:Y:S01]  /*18ae0*/  IMAD.MOV.U32 R82, RZ, RZ, R81 ;  /* 0x000000ffff527224 */ /* 0x000fe200078e0051 */
[----:B------:R-:W-:Y:S01]  /*18af0*/  DSETP.MAX.AND P0, P1, R66, R90, PT ;  /* 0x0000005a4200722a */ /* 0x000fe2000390f000 */
[----:B------:R-:W-:Y:S01]  /*18b00*/  FSEL R69, R69, R74, P2 ;  /* 0x0000004a45457208 */ /* 0x000fe20001000000 */
[----:B------:R-:W-:Y:S01]  /*18b10*/  IMAD.MOV.U32 R86, RZ, RZ, R90 ;  /* 0x000000ffff567224 */ /* 0x000fe200078e005a */
[----:B------:R-:W-:Y:S01]  /*18b20*/  @P3 LOP3.LUT R69, R74, 0x80000, RZ, 0xfc, !PT ;  /* 0x000800004a453812 */ /* 0x000fe200078efcff */
[----:B------:R-:W-:Y:S01]  /*18b30*/  IMAD.MOV.U32 R74, RZ, RZ, R91 ;  /* 0x000000ffff4a7224 */ /* 0x000fe200078e005b */
[----:B------:R-:W-:Y:S01]  /*18b40*/  DSETP.MAX.AND P2, P3, R80, R94, PT ;  /* 0x0000005e5000722a */ /* 0x000fe20003b4f000 */
[----:B------:R-:W-:Y:S01]  /*18b50*/  IMAD.MOV.U32 R75, RZ, RZ, R108 ;  /* 0x000000ffff4b7224 */ /* 0x000fe200078e006c */
[C---:B0-----:R-:W-:Y:S01]  /*18b60*/  DMUL R90, R28.reuse, R30 ;  /* 0x0000001e1c5a7228 */ /* 0x041fe20000000000 */
        /* <DEDUP_REMOVED lines=8> */
[C---:B------:R-:W-:Y:S01]  /*18bf0*/  DMUL R96, R28.reuse, R34 ;  /* 0x000000221c607228 */ /* 0x040fe20000000000 */
[----:B------:R-:W-:Y:S01]  /*18c00*/  SEL R62, R66, R62, P2 ;  /* 0x0000003e423e7207 */ /* 0x000fe20001000000 */
[----:B------:R-:W-:Y:S01]  /*18c10*/  DMUL R104, R28, R38 ;  /* 0x000000261c687228 */ /* 0x000fe20000000000 */
[----:B------:R-:W-:Y:S01]  /*18c20*/  FSEL R75, R82, R87, P2 ;  /* 0x00000057524b7208 */ /* 0x000fe20001000000 */
[----:B------:R-:W-:Y:S01]  /*18c30*/  IMAD.MOV.U32 R86, RZ, RZ, R90 ;  /* 0x000000ffff567224 */ /* 0x000fe200078e005a */
[----:B------:R-:W-:Y:S01]  /*18c40*/  @P1 LOP3.LUT R67, R74, 0x80000, RZ, 0xfc, !PT ;  /* 0x000800004a431812 */ /* 0x000fe200078efcff */
[----:B------:R-:W-:Y:S01]  /*18c50*/  IMAD.MOV.U32 R74, RZ, RZ, R99 ;  /* 0x000000ffff4a7224 */ /* 0x000fe200078e0063 */
[----:B------:R-:W-:Y:S01]  /*18c60*/  MOV R61, R98 ;  /* 0x00000062003d7202 */ /* 0x000fe20000000f00 */
[----:B------:R-:W-:Y:S01]  /*18c70*/  DSETP.MAX.AND P1, P2, R98, R90, PT ;  /* 0x0000005a6200722a */ /* 0x000fe20003a2f000 */
[----:B------:R-:W-:Y:S01]  /*18c80*/  @P4 LOP3.LUT R81, R71, 0x80000, RZ, 0xfc, !PT ;  /* 0x0008000047514812 */ /* 0x000fe200078efcff */
[----:B------:R-:W0:Y:S01]  /*18c90*/  LDS.64 R98, [R24+0x3380] ;  /* 0x0033800018627984 */ /* 0x000e220000000a00 */
[----:B------:R-:W-:Y:S01]  /*18ca0*/  @P3 LOP3.LUT R75, R87, 0x80000, RZ, 0xfc, !PT ;  /* 0x00080000574b3812 */ /* 0x000fe200078efcff */
[----:B------:R-:W-:Y:S01]  /*18cb0*/  DSETP.MAX.AND P3, P4, R100, R96, PT ;  /* 0x000000606400722a */ /* 0x000fe20003c6f000 */
[----:B------:R-:W-:Y:S01]  /*18cc0*/  IMAD.MOV.U32 R94, RZ, RZ, R96 ;  /* 0x000000ffff5e7224 */ /* 0x000fe200078e0060 */
[----:B------:R-:W-:Y:S01]  /*18cd0*/  DSETP.MAX.AND P5, P0, R106, R104, PT ;  /* 0x000000686a00722a */ /* 0x000fe200038af000 */
[----:B------:R-:W-:Y:S01]  /*18ce0*/  IMAD.MOV.U32 R73, RZ, RZ, R97 ;  /* 0x000000ffff497224 */ /* 0x000fe200078e0061 */
[C---:B------:R-:W-:Y:S01]  /*18cf0*/  DMUL R96, R28.reuse, R42 ;  /* 0x0000002a1c607228 */ /* 0x040fe20000000000 */
        /* <DEDUP_REMOVED lines=19> */
[----:B------:R-:W-:Y:S01]  /*18e30*/  FSEL R87, R87, R66, P5 ;  /* 0x0000004257577208 */ /* 0x000fe20002800000 */
[----:B------:R-:W-:Y:S01]  /*18e40*/  IMAD.MOV.U32 R28, RZ, RZ, R71 ;  /* 0x000000ffff1c7224 */ /* 0x000fe200078e0047 */
[----:B------:R-:W-:Y:S01]  /*18e50*/  SEL R90, R90, R94, P3 ;  /* 0x0000005e5a5a7207 */ /* 0x000fe20001800000 */
[----:B------:R-:W-:Y:S01]  /*18e60*/  IMAD.MOV.U32 R94, RZ, RZ, R89 ;  /* 0x000000ffff5e7224 */ /* 0x000fe200078e0059 */
[----:B------:R-:W-:Y:S01]  /*18e70*/  SEL R82, R82, R93, P5 ;  /* 0x0000005d52527207 */ /* 0x000fe20002800000 */
[----:B------:R-:W-:Y:S01]  /*18e80*/  IMAD.MOV.U32 R89, RZ, RZ, R70 ;  /* 0x000000ffff597224 */ /* 0x000fe200078e0046 */
[----:B------:R-:W-:Y:S01]  /*18e90*/  @P0 LOP3.LUT R87, R66, 0x80000, RZ, 0xfc, !PT ;  /* 0x0008000042570812 */ /* 0x000fe200078efcff */
[----:B------:R-:W-:Y:S01]  /*18ea0*/  DSETP.MAX.AND P0, P3, R70, R104, PT ;  /* 0x000000684600722a */ /* 0x000fe20003b0f000 */
[----:B------:R-:W-:Y:S01]  /*18eb0*/  MOV R93, R65 ;  /* 0x00000041005d7202 */ /* 0x000fe20000000f00 */
[----:B------:R-:W-:Y:S01]  /*18ec0*/  IMAD.MOV.U32 R70, RZ, RZ, R92 ;  /* 0x000000ffff467224 */ /* 0x000fe200078e005c */
[----:B------:R-:W-:Y:S01]  /*18ed0*/  FSEL R65, R94, R73, P1 ;  /* 0x000000495e417208 */ /* 0x000fe20000800000 */
[----:B------:R-:W-:Y:S01]  /*18ee0*/  IMAD.MOV.U32 R71, RZ, RZ, R96 ;  /* 0x000000ffff477224 */ /* 0x000fe200078e0060 */
[----:B------:R-:W-:Y:S01]  /*18ef0*/  SEL R86, R95, R86, P1 ;  /* 0x000000565f567207 */ /* 0x000fe20000800000 */
[----:B------:R-:W-:Y:S01]  /*18f00*/  IMAD.MOV.U32 R29, RZ, RZ, R105 ;  /* 0x000000ffff1d7224 */ /* 0x000fe200078e0069 */
[----:B------:R-:W-:Y:S01]  /*18f10*/  DSETP.MAX.AND P4, P5, R92, R96, PT ;  /* 0x000000605c00722a */ /* 0x000fe20003d8f000 */
[----:B------:R-:W-:Y:S01]  /*18f20*/  IMAD.MOV.U32 R74, RZ, RZ, R93 ;  /* 0x000000ffff4a7224 */ /* 0x000fe200078e005d */
[C---:B0-----:R-:W-:Y:S01]  /*18f30*/  DMUL R106, R98.reuse, R30 ;  /* 0x0000001e626a7228 */ /* 0x041fe20000000000 */
[----:B------:R-:W-:Y:S01]  /*18f40*/  LDS.64 R92, [R24+0x3400] ;  /* 0x00340000185c7984 */ /* 0x000fe20000000a00 */
[----:B------:R-:W-:Y:S01]  /*18f50*/  IMAD.MOV.U32 R66, RZ, RZ, R104 ;  /* 0x000000ffff427224 */ /* 0x000fe200078e0068 */
[C---:B------:R-:W-:Y:S01]  /*18f60*/  DMUL R94, R98.reuse, R34 ;  /* 0x00000022625e7228 */ /* 0x040fe20000000000 */
[----:B------:R-:W-:Y:S01]  /*18f70*/  SEL R70, R70, R71, P4 ;  /* 0x0000004746467207 */ /* 0x000fe20002000000 */
[----:B------:R-:W-:Y:S01]  /*18f80*/  IMAD.MOV.U32 R45, RZ, RZ, R97 ;  /* 0x000000ffff2d7224 */ /* 0x000fe200078e0061 */
[----:B------:R-:W-:Y:S01]  /*18f90*/  FSEL R71, R28, R29, P0 ;  /* 0x0000001d1c477208 */ /* 0x000fe20000000000 */
[C---:B------:R-:W-:Y:S01]  /*18fa0*/  DMUL R38, R98.reuse, R38 ;  /* 0x0000002662267228 */ /* 0x040fe20000000000 */
[----:B------:R-:W-:Y:S01]  /*18fb0*/  @P3 LOP3.LUT R71, R29, 0x80000, RZ, 0xfc, !PT ;  /* 0x000800001d473812 */ /* 0x000fe200078efcff */
[----:B------:R-:W-:Y:S01]  /*18fc0*/  DMUL R104, R98, R46 ;  /* 0x0000002e62687228 */ /* 0x000fe20000000000 */
[----:B------:R-:W0:Y:S01]  /*18fd0*/  LDS.128 R28, [R52+0xd0] ;  /* 0x0000d000341c7984 */ /* 0x000e220000000c00 */
[----:B------:R-:W-:Y:S01]  /*18fe0*/  SEL R66, R89, R66, P0 ;  /* 0x0000004259427207 */ /* 0x000fe20000000000 */
[----:B------:R-:W-:Y:S01]  /*18ff0*/  DSETP.MAX.AND P0, P1, R76, R106, PT ;  /* 0x0000006a4c00722a */ /* 0x000fe2000390f000 */
[----:B------:R-:W-:Y:S01]  /*19000*/  FSEL R89, R74, R45, P4 ;  /* 0x0000002d4a597208 */ /* 0x000fe20002000000 */
[----:B------:R-:W-:Y:S01]  /*19010*/  IMAD.MOV.U32 R74, RZ, RZ, R94 ;  /* 0x000000ffff4a7224 */ /* 0x000fe200078e005e */
[----:B------:R-:W-:Y:S01]  /*19020*/  @P5 LOP3.LUT R89, R45, 0x80000, RZ, 0xfc, !PT ;  /* 0x000800002d595812 */ /* 0x000fe200078efcff */
[----:B------:R-:W-:Y:S01]  /*19030*/  IMAD.MOV.U32 R47, RZ, RZ, R95 ;  /* 0x000000ffff2f7224 */ /* 0x000fe200078e005f */
[----:B------:R-:W-:Y:S01]  /*19040*/  DSETP.MAX.AND P4, P5, R32, R94, PT ;  /* 0x0000005e2000722a */ /* 0x000fe20003d8f000 */
[----:B------:R-:W-:Y:S01]  /*19050*/  @P2 LOP3.LUT R65, R73, 0x80000, RZ, 0xfc, !PT ;  /* 0x0008000049412812 */ /* 0x000fe200078efcff */
[----:B------:R-:W1:Y:S01]  /*19060*/  LDS.64 R94, [R24+0x3480] ;  /* 0x00348000185e7984 */ /* 0x000e620000000a00 */
[C---:B------:R-:W-:Y:S01]  /*19070*/  DMUL R96, R98.reuse, R42 ;  /* 0x0000002a62607228 */ /* 0x040fe20000000000 */
[----:B------:R-:W-:Y:S01]  /*19080*/  IMAD.MOV.U32 R35, RZ, RZ, R107 ;  /* 0x000000ffff237224 */ /* 0x000fe200078e006b */
        /* <DEDUP_REMOVED lines=15> */
[----:B------:R-:W-:Y:S01]  /*19180*/  IMAD.MOV.U32 R35, RZ, RZ, R72 ;  /* 0x000000ffff237224 */ /* 0x000fe200078e0048 */
[----:B------:R-:W-:Y:S01]  /*19190*/  SEL R46, R33, R32, P3 ;  /* 0x00000020212e7207 */ /* 0x000fe20001800000 */
[----:B------:R-:W-:Y:S01]  /*191a0*/  IMAD.MOV.U32 R34, RZ, RZ, R103 ;  /* 0x000000ffff227224 */ /* 0x000fe200078e0067 */
[----:B------:R-:W-:Y:S01]  /*191b0*/  MOV R32, R73 ;  /* 0x0000004900207202 */ /* 0x000fe20000000f00 */
[----:B------:R-:W-:Y:S01]  /*191c0*/  DSETP.MAX.AND P1, P0, R72, R96, PT ;  /* 0x000000604800722a */ /* 0x000fe2000382f000 */
[----:B------:R-:W-:Y:S01]  /*191d0*/  FSEL R43, R50, R47, P4 ;  /* 0x0000002f322b7208 */ /* 0x000fe20002000000 */
[----:B------:R-:W3:Y:S01]  /*191e0*/  LDS.64 R72, [R24+0x3580] ;  /* 0x0035800018487984 */ /* 0x000ee20000000a00 */
[----:B------:R-:W-:Y:S01]  /*191f0*/  IMAD.MOV.U32 R33, RZ, RZ, R97 ;  /* 0x000000ffff217224 */ /* 0x000fe200078e0061 */
[----:B------:R-:W-:Y:S01]  /*19200*/  @P5 LOP3.LUT R43, R47, 0x80000, RZ, 0xfc, !PT ;  /* 0x000800002f2b5812 */ /* 0x000fe200078efcff */
[----:B------:R-:W-:Y:S01]  /*19210*/  IMAD.MOV.U32 R50, RZ, RZ, R96 ;  /* 0x000000ffff327224 */ /* 0x000fe200078e0060 */
[----:B------:R-:W-:Y:S01]  /*19220*/  SEL R42, R51, R74, P4 ;  /* 0x0000004a332a7207 */ /* 0x000fe20002000000 */
[----:B------:R-:W-:Y:S01]  /*19230*/  IMAD.MOV.U32 R88, RZ, RZ, R41 ;  /* 0x000000ffff587224 */ /* 0x000fe200078e0029 */
[----:B------:R-:W-:Y:S01]  /*19240*/  FSEL R47, R34, R45, P3 ;  /* 0x0000002d222f7208 */ /* 0x000fe20001800000 */
[----:B0-----:R-:W-:Y:S01]  /*19250*/  DMUL R102, R28, R92 ;  /* 0x0000005c1c667228 */ /* 0x001fe20000000000 */
[----:B------:R-:W-:Y:S01]  /*19260*/  @P2 LOP3.LUT R47, R45, 0x80000, RZ, 0xfc, !PT ;  /* 0x000800002d2f2812 */ /* 0x000fe200078efcff */
        /* <DEDUP_REMOVED lines=9> */
[----:B------:R-:W-:Y:S01]  /*19300*/  DSETP.MAX.AND P0, P1, R36, R102, PT ;  /* 0x000000662400722a */ /* 0x000fe2000390f000 */
[----:B------:R-:W-:-:S02]  /*19310*/  IMAD.MOV.U32 R74, RZ, RZ, R36 ;  /* 0x000000ffff4a7224 */ /* 0x000fc400078e0024 */
[----:B------:R-:W-:Y:S01]  /*19320*/  IMAD.MOV.U32 R44, RZ, RZ, R37 ;  /* 0x000000ffff2c7224 */ /* 0x000fe200078e0025 */
[----:B------:R-:W-:Y:S01]  /*19330*/  FSEL R97, R88, R53, P4 ;  /* 0x0000003558617208 */ /* 0x000fe20002000000 */
        /* <DEDUP_REMOVED lines=10> */
[----:B-1----:R-:W-:Y:S01]  /*193e0*/  DMUL R40, R28, R94 ;  /* 0x0000005e1c287228 */ /* 0x002fe20000000000 */
[----:B------:R-:W-:-:S02]  /*193f0*/  FSEL R53, R44, R45, P0 ;  /* 0x0000002d2c357208 */ /* 0x000fc40000000000 */
[----:B------:R-:W-:Y:S01]  /*19400*/  @P2 LOP3.LUT R99, R37, 0x80000, RZ, 0xfc, !PT ;  /* 0x0008000025632812 */ /* 0x000fe200078efcff */
[----:B--2---:R-:W-:Y:S01]  /*19410*/  DMUL R36, R28, R76 ;  /* 0x0000004c1c247228 */ /* 0x004fe20000000000 */
[----:B------:R-:W-:Y:S01]  /*19420*/  @P1 LOP3.LUT R53, R45, 0x80000, RZ, 0xfc, !PT ;  /* 0x000800002d351812 */ /* 0x000fe200078efcff */
[----:B------:R-:W-:Y:S01]  /*19430*/  IMAD.MOV.U32 R45, RZ, RZ, R84 ;  /* 0x000000ffff2d7224 */ /* 0x000fe200078e0054 */
[----:B------:R-:W-:Y:S01]  /*19440*/  SEL R96, R101, R96, P4 ;  /* 0x0000006065607207 */ /* 0x000fe20002000000 */
[----:B------:R-:W-:Y:S01]  /*19450*/  DSETP.MAX.AND P0, P1, R84, R40, PT ;  /* 0x000000285400722a */ /* 0x000fe2000390f000 */
[----:B------:R-:W-:Y:S01]  /*19460*/  IMAD.MOV.U32 R101, RZ, RZ, R61 ;  /* 0x000000ffff657224 */ /* 0x000fe200078e003d */
[----:B------:R-:W-:Y:S01]  /*19470*/  MOV R98, R85 ;  /* 0x0000005500627202 */ /* 0x000fe20000000f00 */
[----:B------:R-:W-:Y:S01]  /*19480*/  IMAD.MOV.U32 R102, RZ, RZ, R40 ;  /* 0x000000ffff667224 */ /* 0x000fe200078e0028 */
[----:B------:R-:W-:Y:S01]  /*19490*/  MOV R85, R39 ;  /* 0x0000002700557202 */ /* 0x000fe20000000f00 */
[----:B------:R-:W-:Y:S01]  /*194a0*/  IMAD.MOV.U32 R59, RZ, RZ, R41 ;  /* 0x000000ffff3b7224 */ /* 0x000fe200078e0029 */
[----:B---3--:R-:W-:Y:S01]  /*194b0*/  DMUL R40, R28, R72 ;  /* 0x000000481c287228 */ /* 0x008fe20000000000 */
[----:B------:R-:W-:Y:S01]  /*194c0*/  IMAD.MOV.U32 R61, RZ, RZ, R100 ;  /* 0x000000ffff3d7224 */ /* 0x000fe200078e0064 */
[----:B------:R-:W-:Y:S01]  /*194d0*/  DSETP.MAX.AND P2, P3, R100, R36, PT ;  /* 0x000000246400722a */ /* 0x000fe20003b4f000 */
[----:B------:R-:W-:Y:S01]  /*194e0*/  SEL R28, R45, R102, P0 ;  /* 0x000000662d1c7207 */ /* 0x000fe20000000000 */
[----:B------:R-:W-:Y:S01]  /*194f0*/  IMAD.MOV.U32 R84, RZ, RZ, R38 ;  /* 0x000000ffff547224 */ /* 0x000fe200078e0026 */
[----:B------:R-:W-:Y:S01]  /*19500*/  FSEL R29, R98, R59, P0 ;  /* 0x0000003b621d7208 */ /* 0x000fe20000000000 */
[----:B------:R-:W-:-:S02]  /*19510*/  IMAD.MOV.U32 R100, RZ, RZ, R36 ;  /* 0x000000ffff647224 */ /* 0x000fc400078e0024 */
[----:B------:R-:W-:Y:S01]  /*19520*/  DSETP.MAX.AND P4, P5, R38, R40, PT ;  /* 0x000000282600722a */ /* 0x000fe20003d8f000 */
[----:B------:R-:W-:Y:S01]  /*19530*/  IMAD.MOV.U32 R45, RZ, RZ, R37 ;  /* 0x000000ffff2d7224 */ /* 0x000fe200078e0025 */
[-C--:B0-----:R-:W-:Y:S01]  /*19540*/  DMUL R102, R92, R32.reuse ;  /* 0x000000205c667228 */ /* 0x081fe20000000000 */
[----:B------:R-:W0:Y:S01]  /*19550*/  LDS.128 R36, [R52+0x20d0] ;  /* 0x0020d00034247984 */ /* 0x000e220000000c00 */
[----:B------:R-:W-:Y:S01]  /*19560*/  IMAD.MOV.U32 R44, RZ, RZ, R101 ;  /* 0x000000ffff2c7224 */ /* 0x000fe200078e0065 */
[-C--:B------:R-:W-:Y:S01]  /*19570*/  DMUL R106, R94, R32.reuse ;  /* 0x000000205e6a7228 */ /* 0x080fe20000000000 */
[----:B------:R-:W-:Y:S01]  /*19580*/  SEL R100, R61, R100, P2 ;  /* 0x000000643d647207 */ /* 0x000fe20001000000 */
[----:B------:R-:W-:Y:S01]  /*19590*/  IMAD.MOV.U32 R61, RZ, RZ, R79 ;  /* 0x000000ffff3d7224 */ /* 0x000fe200078e004f */
[----:B------:R-:W-:Y:S01]  /*195a0*/  @P1 LOP3.LUT R29, R59, 0x80000, RZ, 0xfc, !PT ;  /* 0x000800003b1d1812 */ /* 0x000fe200078efcff */
[----:B------:R-:W-:Y:S01]  /*195b0*/  IMAD.MOV.U32 R79, RZ, RZ, R83 ;  /* 0x000000ffff4f7224 */ /* 0x000fe200078e0053 */
[----:B------:R-:W-:Y:S01]  /*195c0*/  FSEL R101, R44, R45, P2 ;  /* 0x0000002d2c657208 */ /* 0x000fe20001000000 */
[----:B------:R-:W-:Y:S01]  /*195d0*/  IMAD.MOV.U32 R44, RZ, RZ, R41 ;  /* 0x000000ffff2c7224 */ /* 0x000fe200078e0029 */
[----:B------:R-:W-:Y:S01]  /*195e0*/  @P3 LOP3.LUT R101, R45, 0x80000, RZ, 0xfc, !PT ;  /* 0x000800002d653812 */ /* 0x000fe200078efcff */
[----:B------:R-:W-:Y:S01]  /*195f0*/  IMAD.MOV.U32 R45, RZ, RZ, R103 ;  /* 0x000000ffff2d7224 */ /* 0x000fe200078e0067 */
[-C--:B------:R-:W-:Y:S01]  /*19600*/  DMUL R104, R76, R32.reuse ;  /* 0x000000204c687228 */ /* 0x080fe20000000000 */
[----:B------:R-:W-:Y:S01]  /*19610*/  IMAD.MOV.U32 R59, RZ, RZ, R107 ;  /* 0x000000ffff3b7224 */ /* 0x000fe200078e006b */
[----:B------:R-:W-:Y:S01]  /*19620*/  FSEL R85, R85, R44, P4 ;  /* 0x0000002c55557208 */ /* 0x000fe20002000000 */
[----:B------:R-:W-:Y:S01]  /*19630*/  DSETP.MAX.AND P3, P1, R78, R106, PT ;  /* 0x0000006a4e00722a */ /* 0x000fe2000396f000 */
[----:B------:R-:W-:Y:S01]  /*19640*/  @P5 LOP3.LUT R85, R44, 0x80000, RZ, 0xfc, !PT ;  /* 0x000800002c555812 */ /* 0x000fe200078efcff */
[----:B------:R-:W-:Y:S01]  /*19650*/  DSETP.MAX.AND P5, P2, R60, R102, PT ;  /* 0x000000663c00722a */ /* 0x000fe20003aaf000 */
[----:B------:R-:W-:Y:S01]  /*19660*/  SEL R84, R84, R40, P4 ;  /* 0x0000002854547207 */ /* 0x000fe20002000000 */
        /* <DEDUP_REMOVED lines=11> */
[----:B------:R-:W-:Y:S01]  /*19720*/  MOV R32, R90 ;  /* 0x0000005a00207202 */ /* 0x000fe20000000f00 */
[----:B------:R-:W-:Y:S01]  /*19730*/  IMAD.MOV.U32 R41, RZ, RZ, R42 ;  /* 0x000000ffff297224 */ /* 0x000fe200078e002a */
        /* <DEDUP_REMOVED lines=16> */
[-C--:B------:R-:W-:Y:S01]  /*19840*/  DMUL R108, R72, R36.reuse ;  /* 0x00000024486c7228 */ /* 0x080fe20000000000 */
[----:B------:R-:W-:Y:S01]  /*19850*/  FSEL R33, R98, R83, P5 ;  /* 0x0000005362217208 */ /* 0x000fe20002800000 */
[----:B------:R-:W-:Y:S01]  /*19860*/  IMAD.MOV.U32 R45, RZ, RZ, R58 ;  /* 0x000000ffff2d7224 */ /* 0x000fe200078e003a */
[----:B------:R-:W-:Y:S01]  /*19870*/  @P0 LOP3.LUT R91, R78, 0x80000, RZ, 0xfc, !PT ;  /* 0x000800004e5b0812 */ /* 0x000fe200078efcff */
[----:B------:R-:W-:Y:S01]  /*19880*/  DSETP.MAX.AND P5, P2, R58, R104, PT ;  /* 0x000000683a00722a */ /* 0x000fe20003aaf000 */
[----:B------:R-:W-:Y:S01]  /*19890*/  IMAD.MOV.U32 R98, RZ, RZ, R104 ;  /* 0x000000ffff627224 */ /* 0x000fe200078e0068 */
[----:B------:R-:W-:Y:S01]  /*198a0*/  @P6 LOP3.LUT R33, R83, 0x80000, RZ, 0xfc, !PT ;  /* 0x0008000053216812 */ /* 0x000fe200078efcff */
[----:B------:R-:W-:Y:S01]  /*198b0*/  IMAD.MOV.U32 R63, RZ, RZ, R105 ;  /* 0x000000ffff3f7224 */ /* 0x000fe200078e0069 */
[----:B------:R-:W-:Y:S01]  /*198c0*/  DMUL R104, R76, R36 ;  /* 0x000000244c687228 */ /* 0x000fe20000000000 */
[----:B------:R-:W-:Y:S01]  /*198d0*/  IMAD.MOV.U32 R44, RZ, RZ, R59 ;  /* 0x000000ffff2c7224 */ /* 0x000fe200078e003b */
[----:B------:R-:W-:Y:S01]  /*198e0*/  MOV R78, R69 ;  /* 0x00000045004e7202 */ /* 0x000fe20000000f00 */
        /* <DEDUP_REMOVED lines=18> */
[----:B------:R-:W0:Y:S01]  /*19a10*/  LDS.128 R44, [R52+0x40d0] ;  /* 0x0040d000342c7984 */ /* 0x000e220000000c00 */
[----:B------:R-:W-:Y:S01]  /*19a20*/  IMAD.MOV.U32 R98, RZ, RZ, R105 ;  /* 0x000000ffff627224 */ /* 0x000fe200078e0069 */
[----:B------:R-:W-:Y:S01]  /*19a30*/  SEL R106, R87, R106, P3 ;  /* 0x0000006a576a7207 */ /* 0x000fe20001800000 */
[-C--:B-1----:R-:W-:Y:S01]  /*19a40*/  DMUL R110, R94, R40.reuse ;  /* 0x000000285e6e7228 */ /* 0x082fe20000000000 */
[----:B------:R-:W-:Y:S01]  /*19a50*/  IMAD.MOV.U32 R103, RZ, RZ, R109 ;  /* 0x000000ffff677224 */ /* 0x000fe200078e006d */
[-C--:B------:R-:W-:Y:S01]  /*19a60*/  DMUL R112, R92, R40.reuse ;  /* 0x000000285c707228 */ /* 0x080fe20000000000 */
[----:B------:R-:W-:Y:S01]  /*19a70*/  FSEL R105, R78, R59, P4 ;  /* 0x0000003b4e697208 */ /* 0x000fe20002000000 */
[-C--:B------:R-:W-:Y:S01]  /*19a80*/  DMUL R108, R76, R40.reuse ;  /* 0x000000284c6c7228 */ /* 0x080fe20000000000 */
[----:B------:R-:W-:Y:S01]  /*19a90*/  FSEL R107, R37, R98, P3 ;  /* 0x00000062256b7208 */ /* 0x000fe20001800000 */
[----:B------:R-:W-:Y:S01]  /*19aa0*/  IMAD.MOV.U32 R78, RZ, RZ, R49 ;  /* 0x000000ffff4e7224 */ /* 0x000fe200078e0031 */
[----:B------:R-:W-:Y:S01]  /*19ab0*/  FSEL R83, R82, R103, P5 ;  /* 0x0000006752537208 */ /* 0x000fe20002800000 */
[----:B------:R-:W-:Y:S01]  /*19ac0*/  DSETP.MAX.AND P4, P3, R80, R110, PT ;  /* 0x0000006e5000722a */ /* 0x000fe20003b8f000 */
[----:B------:R-:W-:Y:S01]  /*19ad0*/  @P1 LOP3.LUT R105, R59, 0x80000, RZ, 0xfc, !PT ;  /* 0x000800003b691812 */ /* 0x000fe200078efcff */
[----:B------:R-:W-:Y:S01]  /*19ae0*/  DSETP.MAX.AND P5, P1, R48, R112, PT ;  /* 0x000000703000722a */ /* 0x000fe200039af000 */
[----:B------:R-:W-:Y:S01]  /*19af0*/  MOV R59, R48 ;  /* 0x00000030003b7202 */ /* 0x000fe20000000f00 */
[----:B------:R-:W-:Y:S01]  /*19b00*/  IMAD.MOV.U32 R48, RZ, RZ, R110 ;  /* 0x000000ffff307224 */ /* 0x000fe200078e006e */
        /* <DEDUP_REMOVED lines=24> */
[----:B------:R-:W1:Y:S01]  /*19c90*/  LDS.128 R48, [R52+0x50d0] ;  /* 0x0050d00034307984 */ /* 0x000e620000000c00 */
[----:B------:R-:W-:Y:S01]  /*19ca0*/  MOV R82, R111 ;  /* 0x0000006f00527202 */ /* 0x000fe20000000f00 */
[-C--:B0-----:R-:W-:Y:S01]  /*19cb0*/  DMUL R114, R94, R44.reuse ;  /* 0x0000002c5e727228 */ /* 0x081fe20000000000 */
[----:B------:R-:W-:Y:S01]  /*19cc0*/  @P1 LOP3.LUT R81, R37, 0x80000, RZ, 0xfc, !PT ;  /* 0x0008000025511812 */ /* 0x000fe200078efcff */
[-C--:B------:R-:W-:Y:S01]  /*19cd0*/  DMUL R112, R92, R44.reuse ;  /* 0x0000002c5c707228 */ /* 0x080fe20000000000 */
        /* <DEDUP_REMOVED lines=11> */
[-C--:B------:R-:W-:Y:S01]  /*19d90*/  DMUL R114, R72, R44.reuse ;  /* 0x0000002c48727228 */ /* 0x080fe20000000000 */
[----:B------:R-:W-:Y:S01]  /*19da0*/  IMAD.MOV.U32 R40, RZ, RZ, R57 ;  /* 0x000000ffff287224 */ /* 0x000fe200078e0039 */
[----:B------:R-:W-:Y:S01]  /*19db0*/  DSETP.MAX.AND P5, P4, R56, R112, PT ;  /* 0x000000703800722a */ /* 0x000fe20003caf000 */
[----:B------:R-:W-:Y:S01]  /*19dc0*/  IMAD.MOV.U32 R41, RZ, RZ, R113 ;  /* 0x000000ffff297224 */ /* 0x000fe200078e0071 */
[----:B------:R-:W-:Y:S01]  /*19dd0*/  MOV R57, R65 ;  /* 0x0000004100397202 */ /* 0x000fe20000000f00 */
[----:B------:R-:W-:Y:S01]  /*19de0*/  IMAD.MOV.U32 R56, RZ, RZ, R112 ;  /* 0x000000ffff387224 */ /* 0x000fe200078e0070 */
[----:B------:R-:W-:Y:S01]  /*19df0*/  @P6 LOP3.LUT R109, R82, 0x80000, RZ, 0xfc, !PT ;  /* 0x00080000526d6812 */ /* 0x000fe200078efcff */
[----:B------:R-:W-:Y:S01]  /*19e00*/  DMUL R112, R76, R44 ;  /* 0x0000002c4c707228 */ /* 0x000fe20000000000 */
[----:B------:R-:W-:Y:S01]  /*19e10*/  FSEL R65, R40, R41, P5 ;  /* 0x0000002928417208 */ /* 0x000fe20002800000 */
[----:B------:R-:W-:Y:S01]  /*19e20*/  IMAD.MOV.U32 R67, RZ, RZ, R71 ;  /* 0x000000ffff437224 */ /* 0x000fe200078e0047 */
[----:B------:R-:W-:Y:S01]  /*19e30*/  SEL R80, R37, R56, P5 ;  /* 0x0000003825507207 */ /* 0x000fe20002800000 */
[----:B------:R-:W-:Y:S01]  /*19e40*/  IMAD.MOV.U32 R56, RZ, RZ, R96 ;  /* 0x000000ffff387224 */ /* 0x000fe200078e0060 */
[----:B------:R-:W-:Y:S01]  /*19e50*/  MOV R37, R97 ;  /* 0x0000006100257202 */ /* 0x000fe20000000f00 */
[----:B------:R-:W-:Y:S01]  /*19e60*/  DSETP.MAX.AND P5, P6, R96, R114, PT ;  /* 0x000000726000722a */ /* 0x000fe20003eaf000 */
[----:B------:R-:W-:Y:S01]  /*19e70*/  IMAD.MOV.U32 R45, RZ, RZ, R66 ;  /* 0x000000ffff2d7224 */ /* 0x000fe200078e0042 */
[----:B------:R-:W0:Y:S01]  /*19e80*/  LDS.64 R96, [R24+0x3600] ;  /* 0x0036000018607984 */ /* 0x000e220000000a00 */
        /* <DEDUP_REMOVED lines=8> */
[-C--:B-1----:R-:W-:Y:S01]  /*19f10*/  DMUL R76, R76, R48.reuse ;  /* 0x000000304c4c7228 */ /* 0x082fe20000000000 */
[----:B------:R-:W-:Y:S01]  /*19f20*/  SEL R68, R45, R68, P3 ;  /* 0x000000442d447207 */ /* 0x000fe20001800000 */
[-C--:B------:R-:W-:Y:S01]  /*19f30*/  DMUL R112, R92, R48.reuse ;  /* 0x000000305c707228 */ /* 0x080fe20000000000 */
[----:B------:R-:W-:Y:S01]  /*19f40*/  FSEL R45, R44, R67, P3 ;  /* 0x000000432c2d7208 */ /* 0x000fe20001800000 */
[----:B------:R-:W-:Y:S01]  /*19f50*/  IMAD.MOV.U32 R40, RZ, RZ, R115 ;  /* 0x000000ffff287224 */ /* 0x000fe200078e0073 */
[----:B------:R-:W-:Y:S01]  /*19f60*/  SEL R56, R56, R66, P5 ;  /* 0x0000004238387207 */ /* 0x000fe20002800000 */
[-C--:B------:R-:W-:Y:S01]  /*19f70*/  DMUL R94, R94, R48.reuse ;  /* 0x000000305e5e7228 */ /* 0x080fe20000000000 */
[----:B------:R-:W-:Y:S01]  /*19f80*/  @P0 LOP3.LUT R45, R67, 0x80000, RZ, 0xfc, !PT ;  /* 0x00080000432d0812 */ /* 0x000fe200078efcff */
[----:B------:R-:W-:Y:S01]  /*19f90*/  DSETP.MAX.AND P4, P0, R70, R76, PT ;  /* 0x0000004c4600722a */ /* 0x000fe2000388f000 */
[----:B------:R-:W-:Y:S01]  /*19fa0*/  @P2 LOP3.LUT R57, R63, 0x80000, RZ, 0xfc, !PT ;  /* 0x000800003f392812 */ /* 0x000fe200078efcff */
[----:B------:R-:W-:Y:S01]  /*19fb0*/  DMUL R66, R72, R48 ;  /* 0x0000003048427228 */ /* 0x000fe20000000000 */
[----:B------:R-:W-:Y:S01]  /*19fc0*/  FSEL R41, R37, R40, P5 ;  /* 0x0000002825297208 */ /* 0x000fe20002800000 */
[----:B------:R-:W-:Y:S01]  /*19fd0*/  DSETP.MAX.AND P5, P3, R54, R112, PT ;  /* 0x000000703600722a */ /* 0x000fe20003baf000 */
[----:B------:R-:W-:Y:S01]  /*19fe0*/  @P6 LOP3.LUT R41, R40, 0x80000, RZ, 0xfc, !PT ;  /* 0x0008000028296812 */ /* 0x000fe200078efcff */
[----:B------:R-:W-:Y:S01]  /*19ff0*/  IMAD.MOV.U32 R63, RZ, RZ, R75 ;  /* 0x000000ffff3f7224 */ /* 0x000fe200078e004b */
[----:B------:R-:W-:Y:S01]  /*1a000*/  SEL R64, R59, R64, P1 ;  /* 0x000000403b407207 */ /* 0x000fe20000800000 */
[----:B------:R-:W-:Y:S01]  /*1a010*/  IMAD.MOV.U32 R92, RZ, RZ, R112 ;  /* 0x000000ffff5c7224 */ /* 0x000fe200078e0070 */
[----:B------:R-:W-:Y:S01]  /*1a020*/  MOV R93, R54 ;  /* 0x00000036005d7202 */ /* 0x000fe20000000f00 */
[----:B------:R-:W-:-:S02]  /*1a030*/  IMAD.MOV.U32 R37, RZ, RZ, R113 ;  /* 0x000000ffff257224 */ /* 0x000fc400078e0071 */
        /* <DEDUP_REMOVED lines=14> */
[----:B------:R-:W1:Y:S01]  /*1a120*/  LDS.64 R76, [R24+0x3680] ;  /* 0x00368000184c7984 */ /* 0x000e620000000a00 */
[----:B------:R-:W-:Y:S01]  /*1a130*/  IMAD.MOV.U32 R55, RZ, RZ, R95 ;  /* 0x000000ffff377224 */ /* 0x000fe200078e005f */
[C---:B0-----:R-:W-:Y:S01]  /*1a140*/  DMUL R94, R96.reuse, R30 ;  /* 0x0000001e605e7228 */ /* 0x041fe20000000000 */
        /* <DEDUP_REMOVED lines=14> */
[----:B------:R-:W-:Y:S01]  /*1a230*/  @P3 LOP3.LUT R49, R37, 0x80000, RZ, 0xfc, !PT ;  /* 0x0008000025313812 */ /* 0x000fe200078efcff */
[----:B------:R-:W-:Y:S01]  /*1a240*/  DMUL R94, R96, R42 ;  /* 0x0000002a605e7228 */ /* 0x000fe20000000000 */
[----:B------:R-:W-:Y:S01]  /*1a250*/  IMAD.MOV.U32 R37, RZ, RZ, R69 ;  /* 0x000000ffff257224 */ /* 0x000fe200078e0045 */
[----:B------:R-:W-:Y:S01]  /*1a260*/  FSEL R63, R63, R67, P5 ;  /* 0x000000433f3f7208 */ /* 0x000fe20002800000 */
[----:B------:R-:W-:Y:S01]  /*1a270*/  IMAD.MOV.U32 R89, RZ, RZ, R74 ;  /* 0x000000ffff597224 */ /* 0x000fe200078e004a */
[----:B------:R-:W-:Y:S01]  /*1a280*/  @P6 LOP3.LUT R63, R67, 0x80000, RZ, 0xfc, !PT ;  /* 0x00080000433f6812 */ /* 0x000fe200078efcff */
[----:B------:R-:W-:Y:S01]  /*1a290*/  IMAD.MOV.U32 R99, RZ, RZ, R81 ;  /* 0x000000ffff637224 */ /* 0x000fe200078e0051 */
[----:B------:R-:W-:Y:S01]  /*1a2a0*/  DSETP.MAX.AND P5, P6, R60, R114, PT ;  /* 0x000000723c00722a */ /* 0x000fe20003eaf000 */
[----:B------:R-:W-:Y:S01]  /*1a2b0*/  SEL R72, R73, R72, P2 ;  /* 0x0000004849487207 */ /* 0x000fe20001000000 */
[----:B------:R-:W-:Y:S01]  /*1a2c0*/  IMAD.MOV.U32 R73, RZ, RZ, R36 ;  /* 0x000000ffff497224 */ /* 0x000fe200078e0024 */
[----:B------:R-:W-:Y:S01]  /*1a2d0*/  MOV R54, R37 ;  /* 0x0000002500367202 */ /* 0x000fe20000000f00 */
[----:B------:R-:W-:Y:S01]  /*1a2e0*/  DSETP.MAX.AND P2, P0, R36, R112, PT ;  /* 0x000000702400722a */ /* 0x000fe2000384f000 */
        /* <DEDUP_REMOVED lines=26> */
[----:B-1----:R-:W-:Y:S01]  /*1a490*/  DMUL R92, R76, R30 ;  /* 0x0000001e4c5c7228 */ /* 0x002fe20000000000 */
[----:B------:R-:W-:Y:S01]  /*1a4a0*/  @P0 LOP3.LUT R53, R61, 0x80000, RZ, 0xfc, !PT ;  /* 0x000800003d350812 */ /* 0x000fe200078efcff */
[----:B------:R-:W-:Y:S01]  /*1a4b0*/  IMAD.MOV.U32 R73, RZ, RZ, R96 ;  /* 0x000000ffff497224 */ /* 0x000fe200078e0060 */
[----:B------:R-:W-:Y:S01]  /*1a4c0*/  FSEL R61, R55, R95, P5 ;  /* 0x0000005f373d7208 */ /* 0x000fe20002800000 */
[----:B------:R-:W-:Y:S01]  /*1a4d0*/  IMAD.MOV.U32 R60, RZ, RZ, R99 ;  /* 0x000000ffff3c7224 */ /* 0x000fe200078e0063 */
[----:B------:R-:W-:Y:S01]  /*1a4e0*/  MOV R65, R80 ;  /* 0x0000005000417202 */ /* 0x000fe20000000f00 */
[----:B------:R-:W-:Y:S01]  /*1a4f0*/  IMAD.MOV.U32 R75, RZ, RZ, R98 ;  /* 0x000000ffff4b7224 */ /* 0x000fe200078e0062 */
        /* <DEDUP_REMOVED lines=8> */
[C---:B------:R-:W-:Y:S01]  /*1a580*/  DMUL R96, R76.reuse, R34 ;  /* 0x000000224c607228 */ /* 0x040fe20000000000 */
[----:B------:R-:W-:Y:S01]  /*1a590*/  IMAD.MOV.U32 R103, RZ, RZ, R79 ;  /* 0x000000ffff677224 */ /* 0x000fe200078e004f */
[----:B------:R-:W-:Y:S01]  /*1a5a0*/  FSEL R49, R60, R69, P1 ;  /* 0x000000453c317208 */ /* 0x000fe20000800000 */
[----:B------:R-:W-:Y:S01]  /*1a5b0*/  DMUL R94, R76, R38 ;  /* 0x000000264c5e7228 */ /* 0x000fe20000000000 */
[----:B------:R-:W-:Y:S01]  /*1a5c0*/  SEL R48, R75, R70, P1 ;  /* 0x000000464b307207 */ /* 0x000fe20000800000 */
[----:B------:R-:W-:Y:S01]  /*1a5d0*/  IMAD.MOV.U32 R81, RZ, RZ, R92 ;  /* 0x000000ffff517224 */ /* 0x000fe200078e005c */
[----:B------:R-:W-:Y:S01]  /*1a5e0*/  SEL R60, R65, R74, P5 ;  /* 0x0000004a413c7207 */ /* 0x000fe20002800000 */
[----:B------:R-:W-:Y:S01]  /*1a5f0*/  IMAD.MOV.U32 R65, RZ, RZ, R93 ;  /* 0x000000ffff417224 */ /* 0x000fe200078e005d */
[----:B------:R-:W-:Y:S01]  /*1a600*/  DSETP.MAX.AND P5, P1, R102, R96, PT ;  /* 0x000000606600722a */ /* 0x000fe200039af000 */
[----:B------:R-:W-:Y:S01]  /*1a610*/  @P3 LOP3.LUT R49, R69, 0x80000, RZ, 0xfc, !PT ;  /* 0x0008000045313812 */ /* 0x000fe200078efcff */
[----:B------:R-:W-:Y:S01]  /*1a620*/  DMUL R92, R76, R42 ;  /* 0x0000002a4c5c7228 */ /* 0x000fe20000000000 */
[----:B------:R-:W-:Y:S01]  /*1a630*/  SEL R54, R54, R73, P2 ;  /* 0x0000004936367207 */ /* 0x000fe20001000000 */
        /* <DEDUP_REMOVED lines=30> */
[----:B------:R-:W-:Y:S01]  /*1a820*/  IMAD.MOV.U32 R92, RZ, RZ, R73 ;  /* 0x000000ffff5c7224 */ /* 0x000fe200078e0049 */
[----:B------:R-:W-:Y:S01]  /*1a830*/  MOV R64, R72 ;  /* 0x0000004800407202 */ /* 0x000fe20000000f00 */
[----:B------:R-:W-:Y:S01]  /*1a840*/  IMAD.MOV.U32 R72, RZ, RZ, R86 ;  /* 0x000000ffff487224 */ /* 0x000fe200078e0056 */
[----:B------:R-:W-:Y:S01]  /*1a850*/  FSEL R77, R66, R69, P5 ;  /* 0x00000045424d7208 */ /* 0x000fe20002800000 */
[----:B------:R-:W-:Y:S01]  /*1a860*/  IMAD.MOV.U32 R71, RZ, RZ, R87 ;  /* 0x000000ffff477224 */ /* 0x000fe200078e0057 */
[C---:B0-----:R-:W-:Y:S01]  /*1a870*/  DMUL R86, R28.reuse, R30 ;  /* 0x0000001e1c567228 */ /* 0x041fe20000000000 */
        /* <DEDUP_REMOVED lines=8> */
[C---:B------:R-:W-:Y:S01]  /*1a900*/  DMUL R92, R28.reuse, R38 ;  /* 0x000000261c5c7228 */ /* 0x040fe20000000000 */
[----:B------:R-:W-:Y:S01]  /*1a910*/  FSEL R65, R82, R71, P0 ;  /* 0x0000004752417208 */ /* 0x000fe20000000000 */
[----:B------:R-:W-:Y:S01]  /*1a920*/  IMAD.MOV.U32 R57, RZ, RZ, R87 ;  /* 0x000000ffff397224 */ /* 0x000fe200078e0057 */
[----:B------:R-:W-:Y:S01]  /*1a930*/  SEL R64, R64, R94, P2 ;  /* 0x0000005e40407207 */ /* 0x000fe20001000000 */
[----:B------:R-:W-:Y:S01]  /*1a940*/  DMUL R94, R28, R34 ;  /* 0x000000221c5e7228 */ /* 0x000fe20000000000 */
[----:B------:R-:W-:Y:S01]  /*1a950*/  @P1 LOP3.LUT R65, R71, 0x80000, RZ, 0xfc, !PT ;  /* 0x0008000047411812 */ /* 0x000fe200078efcff */
[----:B------:R-:W-:Y:S01]  /*1a960*/  DSETP.MAX.AND P1, P2, R100, R86, PT ;  /* 0x000000566400722a */ /* 0x000fe20003a2f000 */
[----:B------:R-:W-:Y:S01]  /*1a970*/  SEL R76, R89, R78, P5 ;  /* 0x0000004e594c7207 */ /* 0x000fe20002800000 */
[----:B------:R-:W0:Y:S01]  /*1a980*/  LDS.64 R100, [R24+0x3780] ;  /* 0x0037800018647984 */ /* 0x000e220000000a00 */
[----:B------:R-:W-:Y:S01]  /*1a990*/  DSETP.MAX.AND P5, P0, R106, R92, PT ;  /* 0x0000005c6a00722a */ /* 0x000fe200038af000 */
[----:B------:R-:W-:Y:S01]  /*1a9a0*/  @P4 LOP3.LUT R77, R69, 0x80000, RZ, 0xfc, !PT ;  /* 0x00080000454d4812 */ /* 0x000fe200078efcff */
[----:B------:R-:W-:Y:S01]  /*1a9b0*/  IMAD.MOV.U32 R87, RZ, RZ, R107 ;  /* 0x000000ffff577224 */ /* 0x000fe200078e006b */
[----:B------:R-:W-:Y:S01]  /*1a9c0*/  DMUL R96, R28, R46 ;  /* 0x0000002e1c607228 */ /* 0x000fe20000000000 */
[----:B------:R-:W-:Y:S01]  /*1a9d0*/  IMAD.MOV.U32 R69, RZ, RZ, R93 ;  /* 0x000000ffff457224 */ /* 0x000fe200078e005d */
[----:B------:R-:W-:Y:S01]  /*1a9e0*/  DSETP.MAX.AND P3, P4, R90, R94, PT ;  /* 0x0000005e5a00722a */ /* 0x000fe20003c6f000 */
[----:B------:R-:W-:Y:S01]  /*1a9f0*/  IMAD.MOV.U32 R103, RZ, RZ, R86 ;  /* 0x000000ffff677224 */ /* 0x000fe200078e0056 */
[C---:B------:R-:W-:Y:S01]  /*1aa00*/  DMUL R98, R28.reuse, R50 ;  /* 0x000000321c627228 */ /* 0x040fe20000000000 */
[----:B------:R-:W-:Y:S01]  /*1aa10*/  IMAD.MOV.U32 R82, RZ, RZ, R90 ;  /* 0x000000ffff527224 */ /* 0x000fe200078e005a */
[----:B------:R-:W-:Y:S01]  /*1aa20*/  FSEL R87, R87, R69, P5 ;  /* 0x0000004557577208 */ /* 0x000fe20002800000 */
[----:B------:R-:W-:Y:S01]  /*1aa30*/  IMAD.MOV.U32 R71, RZ, RZ, R91 ;  /* 0x000000ffff477224 */ /* 0x000fe200078e005b */
[----:B------:R-:W-:Y:S01]  /*1aa40*/  MOV R90, R94 ;  /* 0x0000005e005a7202 */ /* 0x000fe20000000f00 */
[----:B------:R-:W-:Y:S01]  /*1aa50*/  IMAD.MOV.U32 R86, RZ, RZ, R95 ;  /* 0x000000ffff567224 */ /* 0x000fe200078e005f */
[----:B------:R-:W-:Y:S01]  /*1aa60*/  DMUL R94, R28, R42 ;  /* 0x0000002a1c5e7228 */ /* 0x000fe20000000000 */
[----:B------:R-:W-:Y:S01]  /*1aa70*/  @P0 LOP3.LUT R87, R69, 0x80000, RZ, 0xfc, !PT ;  /* 0x0008000045570812 */ /* 0x000fe200078efcff */
[----:B------:R-:W-:Y:S01]  /*1aa80*/  IMAD.MOV.U32 R69, RZ, RZ, R45 ;  /* 0x000000ffff457224 */ /* 0x000fe200078e002d */
[----:B------:R-:W-:Y:S01]  /*1aa90*/  SEL R82, R82, R90, P3 ;  /* 0x0000005a52527207 */ /* 0x000fe20001800000 */
[----:B------:R-:W-:Y:S01]  /*1aaa0*/  IMAD.MOV.U32 R78, RZ, RZ, R106 ;  /* 0x000000ffff4e7224 */ /* 0x000fe200078e006a */
[----:B------:R-:W-:Y:S01]  /*1aab0*/  FSEL R71, R71, R86, P3 ;  /* 0x0000005647477208 */ /* 0x000fe20001800000 */
[----:B------:R-:W-:Y:S01]  /*1aac0*/  IMAD.MOV.U32 R89, RZ, RZ, R92 ;  /* 0x000000ffff597224 */ /* 0x000fe200078e005c */
[----:B------:R-:W-:Y:S01]  /*1aad0*/  FSEL R93, R72, R57, P1 ;  /* 0x00000039485d7208 */ /* 0x000fe20000800000 */
[----:B------:R-:W-:Y:S01]  /*1aae0*/  DSETP.MAX.AND P0, P3, R68, R96, PT ;  /* 0x000000604400722a */ /* 0x000fe20003b0f000 */
[----:B------:R-:W-:Y:S01]  /*1aaf0*/  SEL R102, R102, R103, P1 ;  /* 0x0000006766667207 */ /* 0x000fe20000800000 */
[----:B------:R-:W-:Y:S01]  /*1ab00*/  IMAD.MOV.U32 R29, RZ, RZ, R97 ;  /* 0x000000ffff1d7224 */ /* 0x000fe200078e0061 */
[----:B------:R-:W-:Y:S01]  /*1ab10*/  SEL R78, R78, R89, P5 ;  /* 0x000000594e4e7207 */ /* 0x000fe20002800000 */
[----:B------:R-:W-:Y:S01]  /*1ab20*/  IMAD.MOV.U32 R89, RZ, RZ, R59 ;  /* 0x000000ffff597224 */ /* 0x000fe200078e003b */
[----:B------:R-:W-:Y:S01]  /*1ab30*/  @P2 LOP3.LUT R93, R57, 0x80000, RZ, 0xfc, !PT ;  /* 0x00080000395d2812 */ /* 0x000fe200078efcff */
[----:B------:R-:W-:Y:S01]  /*1ab40*/  IMAD.MOV.U32 R57, RZ, RZ, R95 ;  /* 0x000000ffff397224 */ /* 0x000fe200078e005f */
[----:B------:R-:W-:Y:S01]  /*1ab50*/  DSETP.MAX.AND P1, P2, R110, R94, PT ;  /* 0x0000005e6e00722a */ /* 0x000fe20003a2f000 */
[----:B------:R-:W-:Y:S01]  /*1ab60*/  IMAD.MOV.U32 R28, RZ, RZ, R69 ;  /* 0x000000ffff1c7224 */ /* 0x000fe200078e0045 */
        /* <DEDUP_REMOVED lines=9> */
[C---:B0-----:R-:W-:Y:S01]  /*1ac00*/  DMUL R104, R100.reuse, R30 ;  /* 0x0000001e64687228 */ /* 0x041fe20000000000 */
[----:B------:R-:W-:Y:S01]  /*1ac10*/  @P3 LOP3.LUT R89, R29, 0x80000, RZ, 0xfc, !PT ;  /* 0x000800001d593812 */ /* 0x000fe200078efcff */
[----:B------:R-:W-:Y:S01]  /*1ac20*/  LDS.64 R94, [R24+0x3800] ;  /* 0x00380000185e7984 */ /* 0x000fe20000000a00 */
[----:B------:R-:W-:Y:S01]  /*1ac30*/  IMAD.MOV.U32 R91, RZ, RZ, R110 ;  /* 0x000000ffff5b7224 */ /* 0x000fe200078e006e */
[----:B------:R-:W-:Y:S01]  /*1ac40*/  FSEL R69, R72, R57, P1 ;  /* 0x0000003948457208 */ /* 0x000fe20000800000 */
[----:B------:R-:W-:Y:S01]  /*1ac50*/  DMUL R106, R100, R34 ;  /* 0x00000022646a7228 */ /* 0x000fe20000000000 */
[----:B------:R-:W0:Y:S01]  /*1ac60*/  LDS.128 R28, [R52+0xe0] ;  /* 0x0000e000341c7984 */ /* 0x000e220000000c00 */
[----:B------:R-:W-:Y:S01]  /*1ac70*/  IMAD.MOV.U32 R72, RZ, RZ, R98 ;  /* 0x000000ffff487224 */ /* 0x000fe200078e0062 */
[----:B------:R-:W-:Y:S01]  /*1ac80*/  SEL R86, R91, R86, P1 ;  /* 0x000000565b567207 */ /* 0x000fe20000800000 */
[----:B------:R-:W-:Y:S01]  /*1ac90*/  DSETP.MAX.AND P0, P1, R84, R104, PT ;  /* 0x000000685400722a */ /* 0x000fe2000390f000 */
[----:B------:R-:W-:Y:S01]  /*1aca0*/  MOV R59, R88 ;  /* 0x00000058003b7202 */ /* 0x000fe20000000f00 */
[----:B------:R-:W-:Y:S01]  /*1acb0*/  IMAD.MOV.U32 R45, RZ, RZ, R99 ;  /* 0x000000ffff2d7224 */ /* 0x000fe200078e0063 */
[C---:B------:R-:W-:Y:S01]  /*1acc0*/  DMUL R38, R100.reuse, R38 ;  /* 0x0000002664267228 */ /* 0x040fe20000000000 */
[----:B------:R-:W-:Y:S01]  /*1acd0*/  IMAD.MOV.U32 R88, RZ, RZ, R104 ;  /* 0x000000ffff587224 */ /* 0x000fe200078e0068 */
[----:B------:R-:W-:Y:S01]  /*1ace0*/  SEL R72, R59, R72, P4 ;  /* 0x000000483b487207 */ /* 0x000fe20002000000 */
[C---:B------:R-:W-:Y:S01]  /*1acf0*/  DMUL R96, R100.reuse, R42 ;  /* 0x0000002a64607228 */ /* 0x040fe20000000000 */
[----:B------:R-:W-:Y:S01]  /*1ad00*/  FSEL R91, R90, R45, P4 ;  /* 0x0000002d5a5b7208 */ /* 0x000fe20002000000 */
[C---:B------:R-:W-:Y:S01]  /*1ad10*/  DMUL R98, R100.reuse, R46 ;  /* 0x0000002e64627228 */ /* 0x040fe20000000000 */
[----:B------:R-:W-:Y:S01]  /*1ad20*/  MOV R59, R83 ;  /* 0x00000053003b7202 */ /* 0x000fe20000000f00 */
[----:B------:R-:W-:Y:S01]  /*1ad30*/  DMUL R100, R100, R50 ;  /* 0x0000003264647228 */ /* 0x000fe20000000000 */
[----:B------:R-:W-:Y:S01]  /*1ad40*/  @P5 LOP3.LUT R91, R45, 0x80000, RZ, 0xfc, !PT ;  /* 0x000800002d5b5812 */ /* 0x000fe200078efcff */
[----:B------:R-:W-:Y:S01]  /*1ad50*/  IMAD.MOV.U32 R35, RZ, RZ, R105 ;  /* 0x000000ffff237224 */ /* 0x000fe200078e0069 */
[----:B------:R-:W-:Y:S01]  /*1ad60*/  DSETP.MAX.AND P4, P5, R32, R106, PT ;  /* 0x0000006a2000722a */ /* 0x000fe20003d8f000 */
[----:B------:R-:W-:Y:S01]  /*1ad70*/  IMAD.MOV.U32 R43, RZ, RZ, R84 ;  /* 0x000000ffff2b7224 */ /* 0x000fe200078e0054 */
[----:B------:R-:W-:Y:S01]  /*1ad80*/  MOV R42, R85 ;  /* 0x00000055002a7202 */ /* 0x000fe20000000f00 */
[----:B------:R-:W-:Y:S01]  /*1ad90*/  IMAD.MOV.U32 R45, RZ, RZ, R107 ;  /* 0x000000ffff2d7224 */ /* 0x000fe200078e006b */
[----:B------:R-:W1:Y:S01]  /*1ada0*/  LDS.64 R84, [R24+0x3880] ;  /* 0x0038800018547984 */ /* 0x000e620000000a00 */
        /* <DEDUP_REMOVED lines=13> */
[----:B------:R-:W-:Y:S01]  /*1ae80*/  DSETP.MAX.AND P1, P0, R108, R96, PT ;  /* 0x000000606c00722a */ /* 0x000fe2000382f000 */
[----:B------:R-:W2:Y:S01]  /*1ae90*/  LDS.64 R58, [R24+0x3900] ;  /* 0x00390000183a7984 */ /* 0x000ea20000000a00 */
[----:B------:R-:W-:Y:S01]  /*1aea0*/  IMAD.MOV.U32 R105, RZ, RZ, R32 ;  /* 0x000000ffff697224 */ /* 0x000fe200078e0020 */
[----:B------:R-:W-:Y:S01]  /*1aeb0*/  SEL R46, R47, R46, P3 ;  /* 0x0000002e2f2e7207 */ /* 0x000fe20001800000 */
[----:B------:R-:W-:Y:S01]  /*1aec0*/  IMAD.MOV.U32 R32, RZ, RZ, R109 ;  /* 0x000000ffff207224 */ /* 0x000fe200078e006d */
[----:B------:R-:W3:Y:S01]  /*1aed0*/  LDS.64 R96, [R24+0x3980] ;  /* 0x0039800018607984 */ /* 0x000ee20000000a00 */
[----:B------:R-:W-:Y:S01]  /*1aee0*/  IMAD.MOV.U32 R35, RZ, RZ, R108 ;  /* 0x000000ffff237224 */ /* 0x000fe200078e006c */
[----:B------:R-:W-:Y:S01]  /*1aef0*/  FSEL R47, R34, R51, P3 ;  /* 0x00000033222f7208 */ /* 0x000fe20001800000 */
[----:B------:R-:W-:Y:S01]  /*1af00*/  IMAD.MOV.U32 R104, RZ, RZ, R106 ;  /* 0x000000ffff687224 */ /* 0x000fe200078e006a */
[----:B------:R-:W-:Y:S01]  /*1af10*/  @P2 LOP3.LUT R47, R51, 0x80000, RZ, 0xfc, !PT ;  /* 0x00080000332f2812 */ /* 0x000fe200078efcff */
[----:B0-----:R-:W-:Y:S01]  /*1af20*/  DMUL R106, R28, R94 ;  /* 0x0000005e1c6a7228 */ /* 0x001fe20000000000 */
[----:B------:R-:W-:Y:S01]  /*1af30*/  FSEL R51, R32, R33, P1 ;  /* 0x0000002120337208 */ /* 0x000fe20000800000 */
[----:B------:R-:W-:Y:S01]  /*1af40*/  IMAD.MOV.U32 R57, RZ, RZ, R41 ;  /* 0x000000ffff397224 */ /* 0x000fe200078e0029 */
[----:B------:R-:W-:Y:S01]  /*1af50*/  SEL R50, R35, R50, P1 ;  /* 0x0000003223327207 */ /* 0x000fe20000800000 */
[----:B------:R-:W-:Y:S01]  /*1af60*/  IMAD.MOV.U32 R41, RZ, RZ, R63 ;  /* 0x000000ffff297224 */ /* 0x000fe200078e003f */
[----:B------:R-:W-:Y:S01]  /*1af70*/  @P0 LOP3.LUT R51, R33, 0x80000, RZ, 0xfc, !PT ;  /* 0x0008000021330812 */ /* 0x000fe200078efcff */
[----:B------:R-:W-:Y:S01]  /*1af80*/  IMAD.MOV.U32 R88, RZ, RZ, R40 ;  /* 0x000000ffff587224 */ /* 0x000fe200078e0028 */
[----:B------:R-:W0:Y:S01]  /*1af90*/  LDS.128 R32, [R52+0x10e0] ;  /* 0x0010e00034207984 */ /* 0x000e220000000c00 */
[----:B------:R-:W-:Y:S01]  /*1afa0*/  @P5 LOP3.LUT R43, R45, 0x80000, RZ, 0xfc, !PT ;  /* 0x000800002d2b5812 */ /* 0x000fe200078efcff */
[----:B------:R-:W-:Y:S01]  /*1afb0*/  DSETP.MAX.AND P0, P1, R36, R106, PT ;  /* 0x0000006a2400722a */ /* 0x000fe2000390f000 */
[----:B------:R-:W-:Y:S01]  /*1afc0*/  SEL R104, R105, R104, P4 ;  /* 0x0000006869687207 */ /* 0x000fe20002000000 */
[----:B------:R-:W-:Y:S01]  /*1afd0*/  DSETP.MAX.AND P5, P2, R40, R100, PT ;  /* 0x000000642800722a */ /* 0x000fe20003aaf000 */
[----:B------:R-:W-:Y:S01]  /*1afe0*/  IMAD.MOV.U32 R83, RZ, RZ, R56 ;  /* 0x000000ffff537224 */ /* 0x000fe200078e0038 */
[----:B------:R-:W-:Y:S01]  /*1aff0*/  DSETP.MAX.AND P4, P3, R56, R98, PT ;  /* 0x000000623800722a */ /* 0x000fe20003b8f000 */
[----:B------:R-:W-:Y:S01]  /*1b000*/  IMAD.MOV.U32 R40, RZ, RZ, R37 ;  /* 0x000000ffff287224 */ /* 0x000fe200078e0025 */
[----:B------:R-:W-:Y:S01]  /*1b010*/  MOV R92, R98 ;  /* 0x00000062005c7202 */ /* 0x000fe20000000f00 */
[----:B------:R-:W-:Y:S01]  /*1b020*/  IMAD.MOV.U32 R37, RZ, RZ, R100 ;  /* 0x000000ffff257224 */ /* 0x000fe200078e0064 */
[C---:B-1----:R-:W-:Y:S01]  /*1b030*/  DMUL R108, R28.reuse, R84 ;  /* 0x000000541c6c7228 */ /* 0x042fe20000000000 */
        /* <DEDUP_REMOVED lines=17> */
[----:B------:R-:W-:Y:S01]  /*1b150*/  FSEL R99, R42, R45, P4 ;  /* 0x0000002d2a637208 */ /* 0x000fe20002000000 */
[----:B---3--:R-:W-:Y:S01]  /*1b160*/  DMUL R40, R28, R96 ;  /* 0x000000601c287228 */ /* 0x008fe20000000000 */
[----:B------:R-:W-:Y:S01]  /*1b170*/  @P3 LOP3.LUT R99, R45, 0x80000, RZ, 0xfc, !PT ;  /* 0x000800002d633812 */ /* 0x000fe200078efcff */
[----:B------:R-:W-:Y:S01]  /*1b180*/  DSETP.MAX.AND P0, P1, R80, R108, PT ;  /* 0x0000006c5000722a */ /* 0x000fe2000390f000 */
[----:B------:R-:W-:Y:S01]  /*1b190*/  IMAD.MOV.U32 R45, RZ, RZ, R80 ;  /* 0x000000ffff2d7224 */ /* 0x000fe200078e0050 */
[----:B------:R-:W-:Y:S01]  /*1b1a0*/  MOV R98, R81 ;  /* 0x0000005100627202 */ /* 0x000fe20000000f00 */
[----:B------:R-:W-:Y:S01]  /*1b1b0*/  IMAD.MOV.U32 R42, RZ, RZ, R103 ;  /* 0x000000ffff2a7224 */ /* 0x000fe200078e0067 */
[----:B------:R-:W-:Y:S01]  /*1b1c0*/  DSETP.MAX.AND P2, P3, R102, R36, PT ;  /* 0x000000246600722a */ /* 0x000fe20003b4f000 */
[----:B------:R-:W-:Y:S01]  /*1b1d0*/  IMAD.MOV.U32 R83, RZ, RZ, R102 ;  /* 0x000000ffff537224 */ /* 0x000fe200078e0066 */
[----:B------:R-:W-:Y:S01]  /*1b1e0*/  DSETP.MAX.AND P4, P5, R38, R40, PT ;  /* 0x000000282600722a */ /* 0x000fe20003d8f000 */
[----:B------:R-:W-:Y:S01]  /*1b1f0*/  SEL R28, R45, R90, P0 ;  /* 0x0000005a2d1c7207 */ /* 0x000fe20000000000 */
[----:B------:R-:W-:Y:S01]  /*1b200*/  IMAD.MOV.U32 R45, RZ, RZ, R37 ;  /* 0x000000ffff2d7224 */ /* 0x000fe200078e0025 */
[----:B------:R-:W-:Y:S01]  /*1b210*/  MOV R81, R39 ;  /* 0x0000002700517202 */ /* 0x000fe20000000f00 */
[----:B------:R-:W-:Y:S01]  /*1b220*/  IMAD.MOV.U32 R80, RZ, RZ, R38 ;  /* 0x000000ffff507224 */ /* 0x000fe200078e0026 */
[-C--:B0-----:R-:W-:Y:S01]  /*1b230*/  DMUL R106, R94, R32.reuse ;  /* 0x000000205e6a7228 */ /* 0x081fe20000000000 */
[----:B------:R-:W-:Y:S01]  /*1b240*/  IMAD.MOV.U32 R102, RZ, RZ, R36 ;  /* 0x000000ffff667224 */ /* 0x000fe200078e0024 */
[----:B------:R-:W-:Y:S01]  /*1b250*/  FSEL R29, R98, R63, P0 ;  /* 0x0000003f621d7208 */ /* 0x000fe20000000000 */
[----:B------:R-:W0:Y:S01]  /*1b260*/  LDS.128 R36, [R52+0x20e0] ;  /* 0x0020e00034247984 */ /* 0x000e220000000c00 */
[----:B------:R-:W-:Y:S01]  /*1b270*/  FSEL R103, R42, R45, P2 ;  /* 0x0000002d2a677208 */ /* 0x000fe20001000000 */
[-C--:B------:R-:W-:Y:S01]  /*1b280*/  DMUL R108, R84, R32.reuse ;  /* 0x00000020546c7228 */ /* 0x080fe20000000000 */
[----:B------:R-:W-:Y:S01]  /*1b290*/  @P1 LOP3.LUT R29, R63, 0x80000, RZ, 0xfc, !PT ;  /* 0x000800003f1d1812 */ /* 0x000fe200078efcff */
[----:B------:R-:W-:Y:S01]  /*1b2a0*/  IMAD.MOV.U32 R42, RZ, RZ, R41 ;  /* 0x000000ffff2a7224 */ /* 0x000fe200078e0029 */
[----:B------:R-:W-:Y:S01]  /*1b2b0*/  SEL R102, R83, R102, P2 ;  /* 0x0000006653667207 */ /* 0x000fe20001000000 */
        /* <DEDUP_REMOVED lines=10> */
[-C--:B------:R-:W-:Y:S01]  /*1b360*/  DMUL R106, R58, R32.reuse ;  /* 0x000000203a6a7228 */ /* 0x080fe20000000000 */
[----:B------:R-:W-:Y:S01]  /*1b370*/  IMAD.MOV.U32 R67, RZ, RZ, R109 ;  /* 0x000000ffff437224 */ /* 0x000fe200078e006d */
[----:B------:R-:W-:Y:S01]  /*1b380*/  DMUL R108, R96, R32 ;  /* 0x00000020606c7228 */ /* 0x000fe20000000000 */
[----:B------:R-:W-:Y:S01]  /*1b390*/  SEL R80, R80, R40, P4 ;  /* 0x0000002850507207 */ /* 0x000fe20002000000 */
[----:B------:R-:W-:Y:S01]  /*1b3a0*/  IMAD.MOV.U32 R83, RZ, RZ, R71 ;  /* 0x000000ffff537224 */ /* 0x000fe200078e0047 */
[----:B------:R-:W-:Y:S01]  /*1b3b0*/  SEL R62, R42, R62, P5 ;  /* 0x0000003e2a3e7207 */ /* 0x000fe20002800000 */
[----:B------:R-:W-:Y:S01]  /*1b3c0*/  IMAD.MOV.U32 R40, RZ, RZ, R63 ;  /* 0x000000ffff287224 */ /* 0x000fe200078e003f */
[----:B------:R-:W-:Y:S01]  /*1b3d0*/  MOV R32, R82 ;  /* 0x0000005200207202 */ /* 0x000fe20000000f00 */
[----:B------:R-:W-:-:S02]  /*1b3e0*/  IMAD.MOV.U32 R105, RZ, RZ, R43 ;  /* 0x000000ffff697224 */ /* 0x000fc400078e002b */
        /* <DEDUP_REMOVED lines=15> */
[-C--:B0-----:R-:W-:Y:S01]  /*1b4e0*/  DMUL R104, R94, R36.reuse ;  /* 0x000000245e687228 */ /* 0x081fe20000000000 */
[----:B------:R-:W-:Y:S01]  /*1b4f0*/  @P2 LOP3.LUT R63, R45, 0x80000, RZ, 0xfc, !PT ;  /* 0x000800002d3f2812 */ /* 0x000fe200078efcff */
[----:B------:R-:W-:Y:S01]  /*1b500*/  IMAD.MOV.U32 R45, RZ, RZ, R53 ;  /* 0x000000ffff2d7224 */ /* 0x000fe200078e0035 */
[----:B------:R-:W-:Y:S01]  /*1b510*/  FSEL R83, R33, R71, P4 ;  /* 0x0000004721537208 */ /* 0x000fe20002000000 */
[-C--:B------:R-:W-:Y:S01]  /*1b520*/  DMUL R106, R84, R36.reuse ;  /* 0x00000024546a7228 */ /* 0x080fe20000000000 */
[----:B------:R-:W-:Y:S01]  /*1b530*/  FSEL R33, R74, R93, P5 ;  /* 0x0000005d4a217208 */ /* 0x000fe20002800000 */
[-C--:B------:R-:W-:Y:S01]  /*1b540*/  DMUL R108, R96, R36.reuse ;  /* 0x00000024606c7228 */ /* 0x080fe20000000000 */
        /* <DEDUP_REMOVED lines=29> */
[----:B------:R-:W0:Y:S01]  /*1b720*/  LDS.128 R44, [R52+0x40e0] ;  /* 0x0040e000342c7984 */ /* 0x000e220000000c00 */
[----:B------:R-:W-:Y:S01]  /*1b730*/  IMAD.MOV.U32 R67, RZ, RZ, R107 ;  /* 0x000000ffff437224 */ /* 0x000fe200078e006b */
[----:B------:R-:W-:Y:S01]  /*1b740*/  MOV R37, R79 ;  /* 0x0000004f00257202 */ /* 0x000fe20000000f00 */
[-C--:B-1----:R-:W-:Y:S01]  /*1b750*/  DMUL R110, R84, R40.reuse ;  /* 0x00000028546e7228 */ /* 0x082fe20000000000 */
[----:B------:R-:W-:Y:S01]  /*1b760*/  IMAD.MOV.U32 R78, RZ, RZ, R105 ;  /* 0x000000ffff4e7224 */ /* 0x000fe200078e0069 */
[-C--:B------:R-:W-:Y:S01]  /*1b770*/  DMUL R112, R94, R40.reuse ;  /* 0x000000285e707228 */ /* 0x080fe20000000000 */
[----:B------:R-:W-:Y:S01]  /*1b780*/  IMAD.MOV.U32 R79, RZ, RZ, R109 ;  /* 0x000000ffff4f7224 */ /* 0x000fe200078e006d */
[----:B------:R-:W-:Y:S01]  /*1b790*/  SEL R106, R71, R106, P3 ;  /* 0x0000006a476a7207 */ /* 0x000fe20001800000 */
[-C--:B------:R-:W-:Y:S01]  /*1b7a0*/  DMUL R108, R58, R40.reuse ;  /* 0x000000283a6c7228 */ /* 0x080fe20000000000 */
        /* <DEDUP_REMOVED lines=8> */
[----:B------:R-:W-:Y:S01]  /*1b830*/  @P0 LOP3.LUT R107, R78, 0x80000, RZ, 0xfc, !PT ;  /* 0x000800004e6b0812 */ /* 0x000fe200078efcff */
[----:B------:R-:W-:Y:S01]  /*1b840*/  IMAD.MOV.U32 R78, RZ, RZ, R49 ;  /* 0x000000ffff4e7224 */ /* 0x000fe200078e0031 */
[----:B------:R-:W-:Y:S01]  /*1b850*/  DSETP.MAX.AND P5, P1, R48, R112, PT ;  /* 0x000000703000722a */ /* 0x000fe200039af000 */
[----:B------:R-:W-:Y:S01]  /*1b860*/  MOV R74, R112 ;  /* 0x00000070004a7202 */ /* 0x000fe20000000f00 */
[----:B------:R-:W-:Y:S01]  /*1b870*/  IMAD.MOV.U32 R48, RZ, RZ, R110 ;  /* 0x000000ffff307224 */ /* 0x000fe200078e006e */
[----:B------:R-:W-:Y:S01]  /*1b880*/  @P6 LOP3.LUT R71, R79, 0x80000, RZ, 0xfc, !PT ;  /* 0x000800004f476812 */ /* 0x000fe200078efcff */
[----:B------:R-:W-:Y:S01]  /*1b890*/  IMAD.MOV.U32 R49, RZ, RZ, R111 ;  /* 0x000000ffff317224 */ /* 0x000fe200078e006f */
[----:B------:R-:W-:Y:S01]  /*1b8a0*/  DMUL R110, R96, R40 ;  /* 0x00000028606e7228 */ /* 0x000fe20000000000 */
[----:B------:R-:W-:Y:S01]  /*1b8b0*/  IMAD.MOV.U32 R37, RZ, RZ, R113 ;  /* 0x000000ffff257224 */ /* 0x000fe200078e0071 */
[----:B------:R-:W-:Y:S01]  /*1b8c0*/  MOV R90, R77 ;  /* 0x0000004d005a7202 */ /* 0x000fe20000000f00 */
[----:B------:R-:W-:Y:S01]  /*1b8d0*/  IMAD.MOV.U32 R79, RZ, RZ, R76 ;  /* 0x000000ffff4f7224 */ /* 0x000fe200078e004c */
[----:B------:R-:W-:Y:S01]  /*1b8e0*/  SEL R100, R67, R74, P5 ;  /* 0x0000004a43647207 */ /* 0x000fe20002800000 */
[----:B------:R-:W-:Y:S01]  /*1b8f0*/  IMAD.MOV.U32 R74, RZ, RZ, R87 ;  /* 0x000000ffff4a7224 */ /* 0x000fe200078e0057 */
[----:B------:R-:W-:Y:S01]  /*1b900*/  DSETP.MAX.AND P2, P0, R86, R108, PT ;  /* 0x0000006c5600722a */ /* 0x000fe2000384f000 */
        /* <DEDUP_REMOVED lines=9> */
[----:B------:R-:W-:Y:S01]  /*1b9a0*/  IMAD.MOV.U32 R78, RZ, RZ, R110 ;  /* 0x000000ffff4e7224 */ /* 0x000fe200078e006e */
[----:B------:R-:W1:Y:S01]  /*1b9b0*/  LDS.128 R48, [R52+0x50e0] ;  /* 0x0050e00034307984 */ /* 0x000e620000000c00 */
[----:B------:R-:W-:Y:S01]  /*1b9c0*/  IMAD.MOV.U32 R86, RZ, RZ, R111 ;  /* 0x000000ffff567224 */ /* 0x000fe200078e006f */
[-C--:B0-----:R-:W-:Y:S01]  /*1b9d0*/  DMUL R110, R94, R44.reuse ;  /* 0x0000002c5e6e7228 */ /* 0x081fe20000000000 */
[----:B------:R-:W-:Y:S01]  /*1b9e0*/  IMAD.MOV.U32 R41, RZ, RZ, R109 ;  /* 0x000000ffff297224 */ /* 0x000fe200078e006d */
[-C--:B------:R-:W-:Y:S01]  /*1b9f0*/  DMUL R112, R84, R44.reuse ;  /* 0x0000002c54707228 */ /* 0x080fe20000000000 */
[----:B------:R-:W-:Y:S01]  /*1ba00*/  SEL R108, R67, R40, P2 ;  /* 0x00000028436c7207 */ /* 0x000fe20001000000 */
        /* <DEDUP_REMOVED lines=17> */
[----:B------:R-:W-:Y:S01]  /*1bb20*/  SEL R76, R37, R60, P5 ;  /* 0x0000003c254c7207 */ /* 0x000fe20002800000 */
        /* <DEDUP_REMOVED lines=8> */
[----:B------:R-:W-:Y:S01]  /*1bbb0*/  MOV R44, R69 ;  /* 0x00000045002c7202 */ /* 0x000fe20000000f00 */
[----:B------:R-:W-:Y:S01]  /*1bbc0*/  DSETP.MAX.AND P3, P0, R68, R110, PT ;  /* 0x0000006e4400722a */ /* 0x000fe2000386f000 */
[----:B------:R-:W-:Y:S01]  /*1bbd0*/  IMAD.MOV.U32 R45, RZ, RZ, R68 ;  /* 0x000000ffff2d7224 */ /* 0x000fe200078e0044 */
[----:B------:R-:W-:Y:S01]  /*1bbe0*/  FSEL R69, R40, R41, P5 ;  /* 0x0000002928457208 */ /* 0x000fe20002800000 */
[----:B------:R-:W-:Y:S01]  /*1bbf0*/  DSETP.MAX.AND P5, P6, R92, R112, PT ;  /* 0x000000705c00722a */ /* 0x000fe20003eaf000 */
[----:B------:R-:W-:Y:S01]  /*1bc00*/  IMAD.MOV.U32 R74, RZ, RZ, R110 ;  /* 0x000000ffff4a7224 */ /* 0x000fe200078e006e */
[----:B------:R-:W0:Y:S01]  /*1bc10*/  LDS.64 R92, [R24+0x3a00] ;  /* 0x003a0000185c7984 */ /* 0x000e220000000a00 */
[-C--:B-1----:R-:W-:Y:S01]  /*1bc20*/  DMUL R94, R94, R48.reuse ;  /* 0x000000305e5e7228 */ /* 0x082fe20000000000 */
[----:B------:R-:W-:Y:S01]  /*1bc30*/  IMAD.MOV.U32 R89, RZ, RZ, R111 ;  /* 0x000000ffff597224 */ /* 0x000fe200078e006f */
[----:B------:R-:W-:Y:S01]  /*1bc40*/  MOV R40, R113 ;  /* 0x0000007100287202 */ /* 0x000fe20000000f00 */
[----:B------:R-:W-:Y:S01]  /*1bc50*/  IMAD.MOV.U32 R68, RZ, RZ, R112 ;  /* 0x000000ffff447224 */ /* 0x000fe200078e0070 */
[----:B------:R-:W-:Y:S01]  /*1bc60*/  SEL R74, R45, R74, P3 ;  /* 0x0000004a2d4a7207 */ /* 0x000fe20001800000 */
[-C--:B------:R-:W-:Y:S01]  /*1bc70*/  DMUL R96, R96, R48.reuse ;  /* 0x0000003060607228 */ /* 0x080fe20000000000 */
[----:B------:R-:W-:Y:S01]  /*1bc80*/  @P4 LOP3.LUT R69, R41, 0x80000, RZ, 0xfc, !PT ;  /* 0x0008000029454812 */ /* 0x000fe200078efcff */
[----:B------:R-:W-:Y:S01]  /*1bc90*/  IMAD.MOV.U32 R111, RZ, RZ, R54 ;  /* 0x000000ffff6f7224 */ /* 0x000fe200078e0036 */
[----:B------:R-:W-:Y:S01]  /*1bca0*/  SEL R60, R60, R68, P5 ;  /* 0x000000443c3c7207 */ /* 0x000fe20002800000 */
[-C--:B------:R-:W-:Y:S01]  /*1bcb0*/  DMUL R84, R84, R48.reuse ;  /* 0x0000003054547228 */ /* 0x080fe20000000000 */
        /* <DEDUP_REMOVED lines=29> */
[C---:B0-----:R-:W-:Y:S01]  /*1be90*/  DMUL R88, R92.reuse, R30 ;  /* 0x0000001e5c587228 */ /* 0x041fe20000000000 */
[----:B------:R-:W-:Y:S01]  /*1bea0*/  @P6 LOP3.LUT R59, R97, 0x80000, RZ, 0xfc, !PT ;  /* 0x00080000613b6812 */ /* 0x000fe200078efcff */
[----:B------:R-:W-:Y:S01]  /*1beb0*/  DMUL R116, R92, R34 ;  /* 0x000000225c747228 */ /* 0x000fe20000000000 */
[----:B------:R-:W0:Y:S01]  /*1bec0*/  LDS.64 R96, [R24+0x3a80] ;  /* 0x003a800018607984 */ /* 0x000e220000000a00 */
[----:B------:R-:W-:Y:S01]  /*1bed0*/  IMAD.MOV.U32 R65, RZ, RZ, R73 ;  /* 0x000000ffff417224 */ /* 0x000fe200078e0049 */
[----:B------:R-:W-:Y:S01]  /*1bee0*/  MOV R57, R101 ;  /* 0x0000006500397202 */ /* 0x000fe20000000f00 */
        /* <DEDUP_REMOVED lines=11> */
[C---:B------:R-:W-:Y:S01]  /*1bfa0*/  DMUL R114, R92.reuse, R38 ;  /* 0x000000265c727228 */ /* 0x040fe20000000000 */
[----:B------:R-:W-:Y:S01]  /*1bfb0*/  IMAD.MOV.U32 R89, RZ, RZ, R62 ;  /* 0x000000ffff597224 */ /* 0x000fe200078e003e */
[----:B------:R-:W-:Y:S01]  /*1bfc0*/  SEL R72, R67, R54, P2 ;  /* 0x0000003643487207 */ /* 0x000fe20001000000 */
[----:B------:R-:W-:Y:S01]  /*1bfd0*/  IMAD.MOV.U32 R37, RZ, RZ, R53 ;  /* 0x000000ffff257224 */ /* 0x000fe200078e0035 */
[----:B------:R-:W-:Y:S01]  /*1bfe0*/  MOV R101, R77 ;  /* 0x0000004d00657202 */ /* 0x000fe20000000f00 */
[----:B------:R-:W-:Y:S01]  /*1bff0*/  IMAD.MOV.U32 R48, RZ, RZ, R57 ;  /* 0x000000ffff307224 */ /* 0x000fe200078e0039 */
[----:B------:R-:W-:Y:S01]  /*1c000*/  SEL R58, R89, R58, P5 ;  /* 0x0000003a593a7207 */ /* 0x000fe20002800000 */
[C---:B------:R-:W-:Y:S01]  /*1c010*/  DMUL R88, R92.reuse, R46 ;  /* 0x0000002e5c587228 */ /* 0x040fe20000000000 */
[----:B------:R-:W-:Y:S01]  /*1c020*/  IMAD.MOV.U32 R67, RZ, RZ, R117 ;  /* 0x000000ffff437224 */ /* 0x000fe200078e0075 */
[----:B------:R-:W-:Y:S01]  /*1c030*/  DMUL R112, R92, R42 ;  /* 0x0000002a5c707228 */ /* 0x000fe20000000000 */
[----:B------:R-:W-:Y:S01]  /*1c040*/  IMAD.MOV.U32 R44, RZ, RZ, R63 ;  /* 0x000000ffff2c7224 */ /* 0x000fe200078e003f */
[----:B------:R-:W-:Y:S01]  /*1c050*/  @P0 LOP3.LUT R65, R64, 0x80000, RZ, 0xfc, !PT ;  /* 0x0008000040410812 */ /* 0x000fe200078efcff */
[----:B------:R-:W-:Y:S01]  /*1c060*/  IMAD.MOV.U32 R77, RZ, RZ, R69 ;  /* 0x000000ffff4d7224 */ /* 0x000fe200078e0045 */
[----:B------:R-:W-:Y:S01]  /*1c070*/  DSETP.MAX.AND P2, P0, R36, R114, PT ;  /* 0x000000722400722a */ /* 0x000fe2000384f000 */
[----:B------:R-:W-:Y:S01]  /*1c080*/  IMAD.MOV.U32 R85, RZ, RZ, R56 ;  /* 0x000000ffff557224 */ /* 0x000fe200078e0038 */
[----:B------:R-:W-:Y:S01]  /*1c090*/  FSEL R63, R44, R67, P5 ;  /* 0x000000432c3f7208 */ /* 0x000fe20002800000 */
[----:B------:R-:W-:Y:S01]  /*1c0a0*/  IMAD.MOV.U32 R54, RZ, RZ, R37 ;  /* 0x000000ffff367224 */ /* 0x000fe200078e0025 */
[----:B------:R-:W-:Y:S01]  /*1c0b0*/  FSEL R37, R48, R55, P1 ;  /* 0x0000003730257208 */ /* 0x000fe20000800000 */
[----:B------:R-:W-:Y:S01]  /*1c0c0*/  IMAD.MOV.U32 R53, RZ, RZ, R36 ;  /* 0x000000ffff357224 */ /* 0x000fe200078e0024 */
[----:B------:R-:W-:Y:S01]  /*1c0d0*/  @P4 LOP3.LUT R37, R55, 0x80000, RZ, 0xfc, !PT ;  /* 0x0008000037254812 */ /* 0x000fe200078efcff */
[----:B------:R-:W-:Y:S01]  /*1c0e0*/  DMUL R92, R92, R50 ;  /* 0x000000325c5c7228 */ /* 0x000fe20000000000 */
[----:B------:R-:W-:Y:S01]  /*1c0f0*/  SEL R36, R85, R68, P1 ;  /* 0x0000004455247207 */ /* 0x000fe20000800000 */
[----:B------:R-:W-:Y:S01]  /*1c100*/  DSETP.MAX.AND P5, P4, R76, R88, PT ;  /* 0x000000584c00722a */ /* 0x000fe20003caf000 */
[----:B------:R-:W-:Y:S01]  /*1c110*/  MOV R64, R114 ;  /* 0x0000007200407202 */ /* 0x000fe20000000f00 */
        /* <DEDUP_REMOVED lines=8> */
[----:B0-----:R-:W-:Y:S01]  /*1c1a0*/  DMUL R100, R96, R30 ;  /* 0x0000001e60647228 */ /* 0x001fe20000000000 */
[----:B------:R-:W-:Y:S01]  /*1c1b0*/  IMAD.MOV.U32 R55, RZ, RZ, R77 ;  /* 0x000000ffff377224 */ /* 0x000fe200078e004d */
[----:B------:R-:W-:Y:S01]  /*1c1c0*/  DSETP.MAX.AND P2, P6, R110, R92, PT ;  /* 0x0000005c6e00722a */ /* 0x000fe20003e4f000 */
        /* <DEDUP_REMOVED lines=10> */
[----:B------:R-:W-:Y:S01]  /*1c270*/  IMAD.MOV.U32 R67, RZ, RZ, R111 ;  /* 0x000000ffff437224 */ /* 0x000fe200078e006f */
[----:B------:R-:W-:Y:S01]  /*1c280*/  @P3 LOP3.LUT R49, R85, 0x80000, RZ, 0xfc, !PT ;  /* 0x0008000055313812 */ /* 0x000fe200078efcff */
[----:B------:R-:W0:Y:S01]  /*1c290*/  LDS.64 R28, [R24+0x3b00] ;  /* 0x003b0000181c7984 */ /* 0x000e220000000a00 */
[C---:B------:R-:W-:Y:S01]  /*1c2a0*/  DMUL R84, R96.reuse, R34 ;  /* 0x0000002260547228 */ /* 0x040fe20000000000 */
[----:B------:R-:W-:Y:S01]  /*1c2b0*/  IMAD.MOV.U32 R64, RZ, RZ, R76 ;  /* 0x000000ffff407224 */ /* 0x000fe200078e004c */
[----:B------:R-:W-:Y:S01]  /*1c2c0*/  FSEL R55, R67, R93, P2 ;  /* 0x0000005d43377208 */ /* 0x000fe20001000000 */
[----:B------:R-:W-:Y:S01]  /*1c2d0*/  IMAD.MOV.U32 R69, RZ, RZ, R88 ;  /* 0x000000ffff457224 */ /* 0x000fe200078e0058 */
[----:B------:R-:W-:Y:S01]  /*1c2e0*/  @P6 LOP3.LUT R55, R93, 0x80000, RZ, 0xfc, !PT ;  /* 0x000800005d376812 */ /* 0x000fe200078efcff */
[----:B------:R-:W-:Y:S01]  /*1c2f0*/  IMAD.MOV.U32 R77, RZ, RZ, R92 ;  /* 0x000000ffff4d7224 */ /* 0x000fe200078e005c */
[----:B------:R-:W-:Y:S01]  /*1c300*/  DMUL R92, R96, R38 ;  /* 0x00000026605c7228 */ /* 0x000fe20000000000 */
[----:B------:R-:W-:Y:S01]  /*1c310*/  MOV R54, R110 ;  /* 0x0000006e00367202 */ /* 0x000fe20000000f00 */
[----:B------:R-:W-:Y:S01]  /*1c320*/  IMAD.MOV.U32 R76, RZ, RZ, R98 ;  /* 0x000000ffff4c7224 */ /* 0x000fe200078e0062 */
[----:B------:R-:W-:Y:S01]  /*1c330*/  SEL R56, R64, R69, P5 ;  /* 0x0000004540387207 */ /* 0x000fe20002800000 */
[----:B------:R-:W-:Y:S01]  /*1c340*/  DSETP.MAX.AND P5, P1, R98, R84, PT ;  /* 0x000000546200722a */ /* 0x000fe200039af000 */
[----:B------:R-:W-:Y:S01]  /*1c350*/  IMAD.MOV.U32 R91, RZ, RZ, R84 ;  /* 0x000000ffff5b7224 */ /* 0x000fe200078e0054 */
[----:B------:R-:W-:Y:S01]  /*1c360*/  DMUL R88, R96, R42 ;  /* 0x0000002a60587228 */ /* 0x000fe20000000000 */
[----:B------:R-:W-:Y:S01]  /*1c370*/  SEL R54, R54, R77, P2 ;  /* 0x0000004d36367207 */ /* 0x000fe20001000000 */
[----:B------:R-:W-:Y:S01]  /*1c380*/  IMAD.MOV.U32 R68, RZ, RZ, R100 ;  /* 0x000000ffff447224 */ /* 0x000fe200078e0064 */
[----:B------:R-:W-:Y:S01]  /*1c390*/  DSETP.MAX.AND P2, P3, R104, R92, PT ;  /* 0x0000005c6800722a */ /* 0x000fe20003b4f000 */
[----:B------:R-:W-:Y:S01]  /*1c3a0*/  SEL R76, R76, R91, P5 ;  /* 0x0000005b4c4c7207 */ /* 0x000fe20002800000 */
        /* <DEDUP_REMOVED lines=8> */
[----:B------:R-:W-:Y:S01]  /*1c430*/  DMUL R98, R96, R50 ;  /* 0x0000003260627228 */ /* 0x000fe20000000000 */
[----:B------:R-:W-:Y:S01]  /*1c440*/  SEL R68, R75, R84, P2 ;  /* 0x000000544b447207 */ /* 0x000fe20001000000 */
[----:B------:R-:W-:Y:S01]  /*1c450*/  IMAD.MOV.U32 R84, RZ, RZ, R88 ;  /* 0x000000ffff547224 */ /* 0x000fe200078e0058 */
[----:B------:R-:W-:Y:S01]  /*1c460*/  FSEL R77, R77, R64, P5 ;  /* 0x000000404d4d7208 */ /* 0x000fe20002800000 */
[----:B------:R-:W-:Y:S01]  /*1c470*/  IMAD.MOV.U32 R75, RZ, RZ, R89 ;  /* 0x000000ffff4b7224 */ /* 0x000fe200078e0059 */
[----:B------:R-:W-:Y:S01]  /*1c480*/  DSETP.MAX.AND P5, P4, R90, R88, PT ;  /* 0x000000585a00722a */ /* 0x000fe20003caf000 */
[----:B------:R-:W-:Y:S01]  /*1c490*/  IMAD.MOV.U32 R69, RZ, RZ, R105 ;  /* 0x000000ffff457224 */ /* 0x000fe200078e0069 */
[----:B------:R-:W-:Y:S01]  /*1c4a0*/  DMUL R88, R96, R46 ;  /* 0x0000002e60587228 */ /* 0x000fe20000000000 */
[----:B------:R-:W-:Y:S01]  /*1c4b0*/  IMAD.MOV.U32 R85, RZ, RZ, R93 ;  /* 0x000000ffff557224 */ /* 0x000fe200078e005d */
[----:B------:R-:W-:Y:S01]  /*1c4c0*/  @P0 LOP3.LUT R87, R67, 0x80000, RZ, 0xfc, !PT ;  /* 0x0008000043570812 */ /* 0x000fe200078efcff */
[----:B------:R-:W-:Y:S01]  /*1c4d0*/  IMAD.MOV.U32 R67, RZ, RZ, R61 ;  /* 0x000000ffff437224 */ /* 0x000fe200078e003d */
        /* <DEDUP_REMOVED lines=13> */
[C---:B0-----:R-:W-:Y:S01]  /*1c5b0*/  DMUL R96, R28.reuse, R34 ;  /* 0x000000221c607228 */ /* 0x041fe20000000000 */
[----:B------:R-:W-:Y:S01]  /*1c5c0*/  FSEL R85, R62, R75, P5 ;  /* 0x0000004b3e557208 */ /* 0x000fe20002800000 */
[----:B------:R-:W-:Y:S01]  /*1c5d0*/  IMAD.MOV.U32 R62, RZ, RZ, R98 ;  /* 0x000000ffff3e7224 */ /* 0x000fe200078e0062 */
[----:B------:R-:W-:Y:S01]  /*1c5e0*/  SEL R84, R93, R84, P5 ;  /* 0x000000545d547207 */ /* 0x000fe20002800000 */
[----:B------:R-:W0:Y:S01]  /*1c5f0*/  LDS.64 R98, [R24+0x3b80] ;  /* 0x003b800018627984 */ /* 0x000e220000000a00 */
[C---:B------:R-:W-:Y:S01]  /*1c600*/  DMUL R88, R28.reuse, R30 ;  /* 0x0000001e1c587228 */ /* 0x040fe20000000000 */
[----:B------:R-:W-:Y:S01]  /*1c610*/  FSEL R73, R66, R95, P2 ;  /* 0x0000005f42497208 */ /* 0x000fe20001000000 */
[----:B------:R-:W-:Y:S01]  /*1c620*/  DMUL R92, R28, R38 ;  /* 0x000000261c5c7228 */ /* 0x000fe20000000000 */
[----:B------:R-:W-:Y:S01]  /*1c630*/  IMAD.MOV.U32 R90, RZ, RZ, R67 ;  /* 0x000000ffff5a7224 */ /* 0x000fe200078e0043 */
[----:B------:R-:W-:Y:S01]  /*1c640*/  @P4 LOP3.LUT R85, R75, 0x80000, RZ, 0xfc, !PT ;  /* 0x000800004b554812 */ /* 0x000fe200078efcff */
[----:B------:R-:W-:Y:S01]  /*1c650*/  IMAD.MOV.U32 R61, RZ, RZ, R72 ;  /* 0x000000ffff3d7224 */ /* 0x000fe200078e0048 */
[----:B------:R-:W-:Y:S01]  /*1c660*/  @P3 LOP3.LUT R73, R95, 0x80000, RZ, 0xfc, !PT ;  /* 0x000800005f493812 */ /* 0x000fe200078efcff */
[----:B------:R-:W-:Y:S01]  /*1c670*/  DSETP.MAX.AND P3, P4, R82, R96, PT ;  /* 0x000000605200722a */ /* 0x000fe20003c6f000 */
[----:B------:R-:W-:Y:S01]  /*1c680*/  FSEL R67, R90, R91, P0 ;  /* 0x0000005b5a437208 */ /* 0x000fe20000000000 */
[----:B------:R-:W-:Y:S01]  /*1c690*/  IMAD.MOV.U32 R75, RZ, RZ, R97 ;  /* 0x000000ffff4b7224 */ /* 0x000fe200078e0061 */
[----:B------:R-:W-:Y:S01]  /*1c6a0*/  SEL R62, R61, R62, P2 ;  /* 0x0000003e3d3e7207 */ /* 0x000fe20001000000 */
[----:B------:R-:W-:Y:S01]  /*1c6b0*/  DSETP.MAX.AND P5, P0, R106, R92, PT ;  /* 0x0000005c6a00722a */ /* 0x000fe200038af000 */
[----:B------:R-:W-:Y:S01]  /*1c6c0*/  @P1 LOP3.LUT R67, R91, 0x80000, RZ, 0xfc, !PT ;  /* 0x000800005b431812 */ /* 0x000fe200078efcff */
[----:B------:R-:W-:Y:S01]  /*1c6d0*/  DSETP.MAX.AND P1, P2, R102, R88, PT ;  /* 0x000000586600722a */ /* 0x000fe20003a2f000 */
[----:B------:R-:W-:Y:S01]  /*1c6e0*/  IMAD.MOV.U32 R61, RZ, RZ, R89 ;  /* 0x000000ffff3d7224 */ /* 0x000fe200078e0059 */
[----:B------:R-:W-:Y:S01]  /*1c6f0*/  MOV R66, R93 ;  /* 0x0000005d00427202 */ /* 0x000fe20000000f00 */
[----:B------:R-:W-:Y:S01]  /*1c700*/  IMAD.MOV.U32 R89, RZ, RZ, R83 ;  /* 0x000000ffff597224 */ /* 0x000fe200078e0053 */
[C---:B------:R-:W-:Y:S01]  /*1c710*/  DMUL R104, R28.reuse, R50 ;  /* 0x000000321c687228 */ /* 0x040fe20000000000 */
[----:B------:R-:W-:Y:S01]  /*1c720*/  IMAD.MOV.U32 R91, RZ, RZ, R96 ;  /* 0x000000ffff5b7224 */ /* 0x000fe200078e0060 */
[C---:B------:R-:W-:Y:S01]  /*1c730*/  DMUL R96, R28.reuse, R42 ;  /* 0x0000002a1c607228 */ /* 0x040fe20000000000 */
[----:B------:R-:W-:Y:S01]  /*1c740*/  IMAD.MOV.U32 R100, RZ, RZ, R102 ;  /* 0x000000ffff647224 */ /* 0x000fe200078e0066 */
[----:B------:R-:W-:Y:S01]  /*1c750*/  FSEL R89, R89, R75, P3 ;  /* 0x0000004b59597208 */ /* 0x000fe20001800000 */
[----:B------:R-:W-:Y:S01]  /*1c760*/  IMAD.MOV.U32 R72, RZ, RZ, R103 ;  /* 0x000000ffff487224 */ /* 0x000fe200078e0067 */
[----:B------:R-:W-:Y:S01]  /*1c770*/  DMUL R102, R28, R46 ;  /* 0x0000002e1c667228 */ /* 0x000fe20000000000 */
[----:B------:R-:W-:Y:S01]  /*1c780*/  IMAD.MOV.U32 R83, RZ, RZ, R107 ;  /* 0x000000ffff537224 */ /* 0x000fe200078e006b */
[----:B------:R-:W-:Y:S01]  /*1c790*/  @P4 LOP3.LUT R89, R75, 0x80000, RZ, 0xfc, !PT ;  /* 0x000800004b594812 */ /* 0x000fe200078efcff */
[----:B------:R-:W-:Y:S01]  /*1c7a0*/  IMAD.MOV.U32 R101, RZ, RZ, R88 ;  /* 0x000000ffff657224 */ /* 0x000fe200078e0058 */
[----:B------:R-:W-:Y:S01]  /*1c7b0*/  MOV R75, R45 ;  /* 0x0000002d004b7202 */ /* 0x000fe20000000f00 */
        /* <DEDUP_REMOVED lines=13> */
[----:B------:R-:W-:Y:S01]  /*1c890*/  @P0 LOP3.LUT R83, R66, 0x80000, RZ, 0xfc, !PT ;  /* 0x0008000042530812 */ /* 0x000fe200078efcff */
[----:B------:R-:W-:Y:S01]  /*1c8a0*/  DSETP.MAX.AND P0, P3, R74, R102, PT ;  /* 0x000000664a00722a */ /* 0x000fe20003b0f000 */
[----:B------:R-:W-:Y:S01]  /*1c8b0*/  IMAD.MOV.U32 R61, RZ, RZ, R97 ;  /* 0x000000ffff3d7224 */ /* 0x000fe200078e0061 */
[----:B------:R-:W-:Y:S01]  /*1c8c0*/  SEL R82, R82, R90, P5 ;  /* 0x0000005a52527207 */ /* 0x000fe20002800000 */
[----:B------:R-:W-:Y:S01]  /*1c8d0*/  DSETP.MAX.AND P4, P5, R94, R104, PT ;  /* 0x000000685e00722a */ /* 0x000fe20003d8f000 */
[----:B------:R-:W-:Y:S01]  /*1c8e0*/  IMAD.MOV.U32 R75, RZ, RZ, R94 ;  /* 0x000000ffff4b7224 */ /* 0x000fe200078e005e */
[C---:B0-----:R-:W-:Y:S01]  /*1c8f0*/  DMUL R106, R98.reuse, R30 ;  /* 0x0000001e626a7228 */ /* 0x041fe20000000000 */
[----:B------:R-:W-:Y:S01]  /*1c900*/  FSEL R65, R72, R61, P1 ;  /* 0x0000003d48417208 */ /* 0x000fe20000800000 */
[----:B------:R-:W-:Y:S01]  /*1c910*/  IMAD.MOV.U32 R72, RZ, RZ, R104 ;  /* 0x000000ffff487224 */ /* 0x000fe200078e0068 */
[----:B------:R-:W-:Y:S01]  /*1c920*/  MOV R45, R105 ;  /* 0x00000069002d7202 */ /* 0x000fe20000000f00 */
[----:B------:R-:W-:Y:S01]  /*1c930*/  IMAD.MOV.U32 R97, RZ, RZ, R74 ;  /* 0x000000ffff617224 */ /* 0x000fe200078e004a */
[C---:B------:R-:W-:Y:S01]  /*1c940*/  DMUL R38, R98.reuse, R38 ;  /* 0x0000002662267228 */ /* 0x040fe20000000000 */
[----:B------:R-:W-:Y:S01]  /*1c950*/  IMAD.MOV.U32 R74, RZ, RZ, R95 ;  /* 0x000000ffff4a7224 */ /* 0x000fe200078e005f */
[----:B------:R-:W-:Y:S01]  /*1c960*/  SEL R72, R75, R72, P4 ;  /* 0x000000484b487207 */ /* 0x000fe20002000000 */
[----:B------:R-:W-:Y:S01]  /*1c970*/  LDS.64 R94, [R24+0x3c00] ;  /* 0x003c0000185e7984 */ /* 0x000fe20000000a00 */
[----:B------:R-:W-:Y:S01]  /*1c980*/  FSEL R75, R28, R29, P0 ;  /* 0x0000001d1c4b7208 */ /* 0x000fe20000000000 */
[----:B------:R-:W-:Y:S01]  /*1c990*/  IMAD.MOV.U32 R92, RZ, RZ, R96 ;  /* 0x000000ffff5c7224 */ /* 0x000fe200078e0060 */
[----:B------:R-:W-:Y:S01]  /*1c9a0*/  @P3 LOP3.LUT R75, R29, 0x80000, RZ, 0xfc, !PT ;  /* 0x000800001d4b3812 */ /* 0x000fe200078efcff */
[----:B------:R-:W-:Y:S01]  /*1c9b0*/  IMAD.MOV.U32 R91, RZ, RZ, R108 ;  /* 0x000000ffff5b7224 */ /* 0x000fe200078e006c */
[----:B------:R-:W0:Y:S01]  /*1c9c0*/  LDS.128 R28, [R52+0xf0] ;  /* 0x0000f000341c7984 */ /* 0x000e220000000c00 */
[----:B------:R-:W-:Y:S01]  /*1c9d0*/  IMAD.MOV.U32 R66, RZ, RZ, R102 ;  /* 0x000000ffff427224 */ /* 0x000fe200078e0066 */
[C---:B------:R-:W-:Y:S01]  /*1c9e0*/  DMUL R104, R98.reuse, R34 ;  /* 0x0000002262687228 */ /* 0x040fe20000000000 */
[----:B------:R-:W-:Y:S01]  /*1c9f0*/  @P2 LOP3.LUT R65, R61, 0x80000, RZ, 0xfc, !PT ;  /* 0x000800003d412812 */ /* 0x000fe200078efcff */
[----:B------:R-:W-:Y:S01]  /*1ca00*/  DMUL R102, R98, R46 ;  /* 0x0000002e62667228 */ /* 0x000fe20000000000 */
[----:B------:R-:W-:Y:S01]  /*1ca10*/  SEL R92, R91, R92, P1 ;  /* 0x0000005c5b5c7207 */ /* 0x000fe20000800000 */
[----:B------:R-:W-:Y:S01]  /*1ca20*/  IMAD.MOV.U32 R35, RZ, RZ, R107 ;  /* 0x000000ffff237224 */ /* 0x000fe200078e006b */
[----:B------:R-:W-:Y:S01]  /*1ca30*/  SEL R66, R97, R66, P0 ;  /* 0x0000004261427207 */ /* 0x000fe20000000000 */
[----:B------:R-:W-:Y:S01]  /*1ca40*/  DSETP.MAX.AND P0, P1, R80, R106, PT ;  /* 0x0000006a5000722a */ /* 0x000fe2000390f000 */
[----:B------:R-:W-:Y:S01]  /*1ca50*/  FSEL R91, R74, R45, P4 ;  /* 0x0000002d4a5b7208 */ /* 0x000fe20002000000 */
[----:B------:R-:W-:Y:S01]  /*1ca60*/  DMUL R96, R98, R42 ;  /* 0x0000002a62607228 */ /* 0x000fe20000000000 */
[----:B------:R-:W-:Y:S01]  /*1ca70*/  @P5 LOP3.LUT R91, R45, 0x80000, RZ, 0xfc, !PT ;  /* 0x000800002d5b5812 */ /* 0x000fe200078efcff */
[----:B------:R-:W-:Y:S01]  /*1ca80*/  IMAD.MOV.U32 R46, RZ, RZ, R81 ;  /* 0x000000ffff2e7224 */ /* 0x000fe200078e0051 */
[----:B------:R-:W-:Y:S01]  /*1ca90*/  MOV R61, R32 ;  /* 0x00000020003d7202 */ /* 0x000fe20000000f00 */
[----:B------:R-:W-:Y:S01]  /*1caa0*/  DSETP.MAX.AND P4, P5, R32, R104, PT ;  /* 0x000000682000722a */ /* 0x000fe20003d8f000 */
[----:B------:R-:W-:Y:S01]  /*1cab0*/  IMAD.MOV.U32 R42, RZ, RZ, R106 ;  /* 0x000000ffff2a7224 */ /* 0x000fe200078e006a */
[----:B------:R-:W-:Y:S01]  /*1cac0*/  DSETP.MAX.AND P3, P2, R70, R38, PT ;  /* 0x000000264600722a */ /* 0x000fe20003a6f000 */
[----:B------:R-:W-:Y:S01]  /*1cad0*/  IMAD.MOV.U32 R43, RZ, RZ, R80 ;  /* 0x000000ffff2b7224 */ /* 0x000fe200078e0050 */
[----:B------:R-:W-:Y:S01]  /*1cae0*/  DMUL R98, R98, R50 ;  /* 0x0000003262627228 */ /* 0x000fe20000000000 */
[----:B------:R-:W-:Y:S01]  /*1caf0*/  IMAD.MOV.U32 R47, RZ, RZ, R38 ;  /* 0x000000ffff2f7224 */ /* 0x000fe200078e0026 */
[----:B------:R-:W1:Y:S01]  /*1cb00*/  LDS.64 R80, [R24+0x3c80] ;  /* 0x003c800018507984 */ /* 0x000e620000000a00 */
[----:B------:R-:W-:Y:S01]  /*1cb10*/  IMAD.MOV.U32 R32, RZ, RZ, R70 ;  /* 0x000000ffff207224 */ /* 0x000fe200078e0046 */
[----:B------:R-:W-:Y:S01]  /*1cb20*/  SEL R38, R43, R42, P0 ;  /* 0x0000002a2b267207 */ /* 0x000fe20000000000 */
[----:B------:R-:W-:Y:S01]  /*1cb30*/  IMAD.MOV.U32 R51, RZ, RZ, R39 ;  /* 0x000000ffff337224 */ /* 0x000fe200078e0027 */
[----:B------:R-:W-:Y:S01]  /*1cb40*/  FSEL R39, R46, R35, P0 ;  /* 0x000000232e277208 */ /* 0x000fe20000000000 */
[----:B------:R-:W-:Y:S01]  /*1cb50*/  IMAD.MOV.U32 R34, RZ, RZ, R71 ;  /* 0x000000ffff227224 */ /* 0x000fe200078e0047 */
[----:B------:R-:W-:Y:S01]  /*1cb60*/  SEL R46, R32, R47, P3 ;  /* 0x0000002f202e7207 */ /* 0x000fe20001800000 */
[----:B------:R-:W2:Y:S01]  /*1cb70*/  LDS.64 R70, [R24+0x3d00] ;  /* 0x003d000018467984 */ /* 0x000ea20000000a00 */
[----:B------:R-:W-:Y:S01]  /*1cb80*/  @P1 LOP3.LUT R39, R35, 0x80000, RZ, 0xfc, !PT ;  /* 0x0008000023271812 */ /* 0x000fe200078efcff */
[----:B------:R-:W-:Y:S01]  /*1cb90*/  IMAD.MOV.U32 R35, RZ, RZ, R78 ;  /* 0x000000ffff237224 */ /* 0x000fe200078e004e */
[----:B------:R-:W-:Y:S01]  /*1cba0*/  DSETP.MAX.AND P1, P0, R78, R96, PT ;  /* 0x000000604e00722a */ /* 0x000fe2000382f000 */
[----:B------:R-:W-:Y:S01]  /*1cbb0*/  IMAD.MOV.U32 R32, RZ, RZ, R79 ;  /* 0x000000ffff207224 */ /* 0x000fe200078e004f */
[----:B------:R-:W-:Y:S01]  /*1cbc0*/  FSEL R47, R34, R51, P3 ;  /* 0x00000033222f7208 */ /* 0x000fe20001800000 */
[----:B------:R-:W3:Y:S01]  /*1cbd0*/  LDS.64 R78, [R24+0x3d80] ;  /* 0x003d8000184e7984 */ /* 0x000ee20000000a00 */
[----:B------:R-:W-:Y:S01]  /*1cbe0*/  IMAD.MOV.U32 R74, RZ, RZ, R104 ;  /* 0x000000ffff4a7224 */ /* 0x000fe200078e0068 */
[----:B------:R-:W-:Y:S01]  /*1cbf0*/  @P2 LOP3.LUT R47, R51, 0x80000, RZ, 0xfc, !PT ;  /* 0x00080000332f2812 */ /* 0x000fe200078efcff */
[----:B------:R-:W-:-:S02]  /*1cc00*/  IMAD.MOV.U32 R45, RZ, RZ, R105 ;  /* 0x000000ffff2d7224 */ /* 0x000fc400078e0069 */
        /* <DEDUP_REMOVED lines=11> */
[----:B0-----:R-:W-:Y:S01]  /*1ccc0*/  DMUL R102, R28, R94 ;  /* 0x0000005e1c667228 */ /* 0x001fe20000000000 */
[----:B------:R-:W-:Y:S01]  /*1ccd0*/  FSEL R51, R32, R33, P1 ;  /* 0x0000002120337208 */ /* 0x000fe20000800000 */
[----:B------:R-:W-:Y:S01]  /*1cce0*/  DSETP.MAX.AND P5, P2, R40, R98, PT ;  /* 0x000000622800722a */ /* 0x000fe20003aaf000 */
[----:B------:R-:W-:Y:S01]  /*1ccf0*/  SEL R50, R35, R50, P1 ;  /* 0x0000003223327207 */ /* 0x000fe20000800000 */
[----:B------:R-:W-:Y:S01]  /*1cd00*/  IMAD.MOV.U32 R59, RZ, RZ, R40 ;  /* 0x000000ffff3b7224 */ /* 0x000fe200078e0028 */
[----:B------:R-:W-:Y:S01]  /*1cd10*/  @P0 LOP3.LUT R51, R33, 0x80000, RZ, 0xfc, !PT ;  /* 0x0008000021330812 */ /* 0x000fe200078efcff */
[----:B------:R-:W-:Y:S01]  /*1cd20*/  IMAD.MOV.U32 R101, RZ, RZ, R60 ;  /* 0x000000ffff657224 */ /* 0x000fe200078e003c */
[----:B------:R-:W-:Y:S01]  /*1cd30*/  MOV R74, R61 ;  /* 0x0000003d004a7202 */ /* 0x000fe20000000f00 */
[----:B------:R-:W-:Y:S01]  /*1cd40*/  DSETP.MAX.AND P0, P1, R36, R102, PT ;  /* 0x000000662400722a */ /* 0x000fe2000390f000 */
[----:B------:R-:W-:Y:S01]  /*1cd50*/  IMAD.MOV.U32 R40, RZ, RZ, R37 ;  /* 0x000000ffff287224 */ /* 0x000fe200078e0025 */
[----:B------:R-:W0:Y:S01]  /*1cd60*/  LDS.128 R32, [R52+0x10f0] ;  /* 0x0010f00034207984 */ /* 0x000e220000000c00 */
[----:B------:R-:W-:Y:S01]  /*1cd70*/  IMAD.MOV.U32 R61, RZ, RZ, R41 ;  /* 0x000000ffff3d7224 */ /* 0x000fe200078e0029 */
[----:B-1----:R-:W-:Y:S01]  /*1cd80*/  DMUL R104, R28, R80 ;  /* 0x000000501c687228 */ /* 0x002fe20000000000 */
        /* <DEDUP_REMOVED lines=9> */
[----:B------:R-:W-:-:S02]  /*1ce20*/  @P2 LOP3.LUT R61, R36, 0x80000, RZ, 0xfc, !PT ;  /* 0x00080000243d2812 */ /* 0x000fc400078efcff */
[----:B------:R-:W-:Y:S01]  /*1ce30*/  @P1 LOP3.LUT R99, R37, 0x80000, RZ, 0xfc, !PT ;  /* 0x0008000025631812 */ /* 0x000fe200078efcff */
[C---:B--2---:R-:W-:Y:S01]  /*1ce40*/  DMUL R36, R28.reuse, R70 ;  /* 0x000000461c247228 */ /* 0x044fe20000000000 */
[----:B------:R-:W-:Y:S01]  /*1ce50*/  FSEL R97, R74, R45, P4 ;  /* 0x0000002d4a617208 */ /* 0x000fe20002000000 */
[----:B---3--:R-:W-:Y:S01]  /*1ce60*/  DMUL R40, R28, R78 ;  /* 0x0000004e1c287228 */ /* 0x008fe20000000000 */
[----:B------:R-:W-:Y:S01]  /*1ce70*/  SEL R60, R60, R102, P0 ;  /* 0x000000663c3c7207 */ /* 0x000fe20000000000 */
[----:B------:R-:W-:Y:S01]  /*1ce80*/  DSETP.MAX.AND P0, P1, R86, R104, PT ;  /* 0x000000685600722a */ /* 0x000fe2000390f000 */
[----:B------:R-:W-:Y:S01]  /*1ce90*/  @P3 LOP3.LUT R97, R45, 0x80000, RZ, 0xfc, !PT ;  /* 0x000800002d613812 */ /* 0x000fe200078efcff */
[----:B------:R-:W-:Y:S01]  /*1cea0*/  IMAD.MOV.U32 R87, RZ, RZ, R101 ;  /* 0x000000ffff577224 */ /* 0x000fe200078e0065 */
[----:B------:R-:W-:Y:S01]  /*1ceb0*/  SEL R74, R59, R90, P5 ;  /* 0x0000005a3b4a7207 */ /* 0x000fe20002800000 */
[----:B------:R-:W-:Y:S01]  /*1cec0*/  DSETP.MAX.AND P2, P3, R100, R36, PT ;  /* 0x000000246400722a */ /* 0x000fe20003b4f000 */
[----:B------:R-:W-:Y:S01]  /*1ced0*/  IMAD.MOV.U32 R45, RZ, RZ, R105 ;  /* 0x000000ffff2d7224 */ /* 0x000fe200078e0069 */
[----:B------:R-:W-:Y:S01]  /*1cee0*/  DSETP.MAX.AND P4, P5, R38, R40, PT ;  /* 0x000000282600722a */ /* 0x000fe20003d8f000 */
[----:B------:R-:W-:-:S02]  /*1cef0*/  IMAD.MOV.U32 R101, RZ, RZ, R39 ;  /* 0x000000ffff657224 */ /* 0x000fc400078e0027 */
        /* <DEDUP_REMOVED lines=9> */
[----:B------:R-:W1:Y:S01]  /*1cf90*/  LDS.128 R36, [R52+0x20f0] ;  /* 0x0020f00034247984 */ /* 0x000e620000000c00 */
[----:B------:R-:W-:Y:S01]  /*1cfa0*/  IMAD.MOV.U32 R100, RZ, RZ, R41 ;  /* 0x000000ffff647224 */ /* 0x000fe200078e0029 */
[----:B------:R-:W-:Y:S01]  /*1cfb0*/  FSEL R87, R87, R98, P2 ;  /* 0x0000006257577208 */ /* 0x000fe20001000000 */
[-C--:B0-----:R-:W-:Y:S01]  /*1cfc0*/  DMUL R102, R94, R32.reuse ;  /* 0x000000205e667228 */ /* 0x081fe20000000000 */
[----:B------:R-:W-:Y:S01]  /*1cfd0*/  SEL R90, R90, R59, P0 ;  /* 0x0000003b5a5a7207 */ /* 0x000fe20000000000 */
[-C--:B------:R-:W-:Y:S01]  /*1cfe0*/  DMUL R106, R80, R32.reuse ;  /* 0x00000020506a7228 */ /* 0x080fe20000000000 */
[----:B------:R-:W-:Y:S01]  /*1cff0*/  MOV R59, R63 ;  /* 0x0000003f003b7202 */ /* 0x000fe20000000f00 */
[----:B------:R-:W-:Y:S01]  /*1d000*/  DMUL R104, R70, R32 ;  /* 0x0000002046687228 */ /* 0x000fe20000000000 */
[----:B------:R-:W-:Y:S01]  /*1d010*/  FSEL R101, R101, R100, P4 ;  /* 0x0000006465657208 */ /* 0x000fe20002000000 */
[----:B------:R-:W-:Y:S01]  /*1d020*/  IMAD.MOV.U32 R41, RZ, RZ, R58 ;  /* 0x000000ffff297224 */ /* 0x000fe200078e003a */
[----:B------:R-:W-:-:S02]  /*1d030*/  @P5 LOP3.LUT R101, R100, 0x80000, RZ, 0xfc, !PT ;  /* 0x0008000064655812 */ /* 0x000fc400078efcff */
        /* <DEDUP_REMOVED lines=25> */
[----:B------:R-:W0:Y:S01]  /*1d1d0*/  LDS.128 R40, [R52+0x30f0] ;  /* 0x0030f00034287984 */ /* 0x000e220000000c00 */
[----:B------:R-:W-:Y:S01]  /*1d1e0*/  IMAD.MOV.U32 R59, RZ, RZ, R106 ;  /* 0x000000ffff3b7224 */ /* 0x000fe200078e006a */
[----:B------:R-:W-:Y:S01]  /*1d1f0*/  @P0 LOP3.LUT R77, R88, 0x80000, RZ, 0xfc, !PT ;  /* 0x00080000584d0812 */ /* 0x000fe200078efcff */
        /* <DEDUP_REMOVED lines=36> */
[----:B------:R-:W-:Y:S01]  /*1d440*/  SEL R104, R69, R104, P3 ;  /* 0x0000006845687207 */ /* 0x000fe20001800000 */
[-C--:B0-----:R-:W-:Y:S01]  /*1d450*/  DMUL R112, R94, R40.reuse ;  /* 0x000000285e707228 */ /* 0x081fe20000000000 */
[----:B------:R-:W-:Y:S01]  /*1d460*/  IMAD.MOV.U32 R83, RZ, RZ, R107 ;  /* 0x000000ffff537224 */ /* 0x000fe200078e006b */
[-C--:B------:R-:W-:Y:S01]  /*1d470*/  DMUL R108, R80, R40.reuse ;  /* 0x00000028506c7228 */ /* 0x080fe20000000000 */
[----:B------:R-:W-:Y:S01]  /*1d480*/  FSEL R69, R98, R63, P4 ;  /* 0x0000003f62457208 */ /* 0x000fe20002000000 */
        /* <DEDUP_REMOVED lines=11> */
[----:B------:R-:W-:Y:S01]  /*1d540*/  MOV R37, R113 ;  /* 0x0000007100257202 */ /* 0x000fe20000000f00 */
[----:B------:R-:W-:Y:S01]  /*1d550*/  DMUL R112, R78, R40 ;  /* 0x000000284e707228 */ /* 0x000fe20000000000 */
[----:B------:R-:W-:Y:S01]  /*1d560*/  IMAD.MOV.U32 R93, RZ, RZ, R65 ;  /* 0x000000ffff5d7224 */ /* 0x000fe200078e0041 */
[----:B------:R-:W-:Y:S01]  /*1d570*/  @P0 LOP3.LUT R105, R83, 0x80000, RZ, 0xfc, !PT ;  /* 0x0008000053690812 */ /* 0x000fe200078efcff */
        /* <DEDUP_REMOVED lines=18> */
[-C--:B-1----:R-:W-:Y:S01]  /*1d6a0*/  DMUL R112, R94, R44.reuse ;  /* 0x0000002c5e707228 */ /* 0x082fe20000000000 */
[----:B------:R0:W1:Y:S01]  /*1d6b0*/  LDS.128 R48, [R52+0x50f0] ;  /* 0x0050f00034307984 */ /* 0x0000620000000c00 */
[-C--:B------:R-:W-:Y:S01]  /*1d6c0*/  DMUL R114, R80, R44.reuse ;  /* 0x0000002c50727228 */ /* 0x080fe20000000000 */
[----:B------:R-:W-:Y:S01]  /*1d6d0*/  IMAD.MOV.U32 R41, RZ, RZ, R111 ;  /* 0x000000ffff297224 */ /* 0x000fe200078e006f */
[----:B------:R-:W-:Y:S01]  /*1d6e0*/  FSEL R111, R65, R92, P5 ;  /* 0x0000005c416f7208 */ /* 0x000fe20002800000 */
[----:B------:R-:W-:Y:S01]  /*1d6f0*/  IMAD.MOV.U32 R65, RZ, RZ, R67 ;  /* 0x000000ffff417224 */ /* 0x000fe200078e0043 */
[----:B------:R-:W-:Y:S01]  /*1d700*/  SEL R110, R84, R88, P5 ;  /* 0x00000058546e7207 */ /* 0x000fe20002800000 */
[----:B------:R-:W-:Y:S01]  /*1d710*/  IMAD.MOV.U32 R67, RZ, RZ, R75 ;  /* 0x000000ffff437224 */ /* 0x000fe200078e004b */
[----:B------:R-:W-:Y:S01]  /*1d720*/  FSEL R83, R82, R41, P2 ;  /* 0x0000002952537208 */ /* 0x000fe20001000000 */
[----:B------:R-:W-:Y:S01]  /*1d730*/  DSETP.MAX.AND P5, P4, R56, R112, PT ;  /* 0x000000703800722a */ /* 0x000fe20003caf000 */
[----:B------:R-:W-:Y:S01]  /*1d740*/  SEL R82, R63, R40, P2 ;  /* 0x000000283f527207 */ /* 0x000fe20001000000 */
[----:B------:R-:W-:Y:S01]  /*1d750*/  IMAD.MOV.U32 R40, RZ, RZ, R57 ;  /* 0x000000ffff287224 */ /* 0x000fe200078e0039 */
[----:B------:R-:W-:Y:S01]  /*1d760*/  @P0 LOP3.LUT R83, R41, 0x80000, RZ, 0xfc, !PT ;  /* 0x0008000029530812 */ /* 0x000fe200078efcff */
[----:B0-----:R-:W-:Y:S01]  /*1d770*/  IMAD.MOV.U32 R52, RZ, RZ, R112 ;  /* 0x000000ffff347224 */ /* 0x001fe200078e0070 */
[----:B------:R-:W-:Y:S01]  /*1d780*/  @P1 LOP3.LUT R85, R37, 0x80000, RZ, 0xfc, !PT ;  /* 0x0008000025551812 */ /* 0x000fe200078efcff */
[----:B------:R-:W-:Y:S01]  /*1d790*/  IMAD.MOV.U32 R41, RZ, RZ, R113 ;  /* 0x000000ffff297224 */ /* 0x000fe200078e0071 */
[-C--:B------:R-:W-:Y:S01]  /*1d7a0*/  DMUL R112, R70, R44.reuse ;  /* 0x0000002c46707228 */ /* 0x080fe20000000000 */
[----:B------:R-:W-:Y:S01]  /*1d7b0*/  MOV R57, R64 ;  /* 0x0000004000397202 */ /* 0x000fe20000000f00 */
        /* <DEDUP_REMOVED lines=25> */
[----:B------:R-:W-:Y:S01]  /*1d950*/  @P2 LOP3.LUT R65, R63, 0x80000, RZ, 0xfc, !PT ;  /* 0x000800003f412812 */ /* 0x000fe200078efcff */
[-C--:B------:R-:W-:Y:S01]  /*1d960*/  DMUL R112, R80, R48.reuse ;  /* 0x0000003050707228 */ /* 0x080fe20000000000 */
[----:B------:R-:W-:Y:S01]  /*1d970*/  IMAD.MOV.U32 R63, RZ, RZ, R73 ;  /* 0x000000ffff3f7224 */ /* 0x000fe200078e0049 */
[-C--:B------:R-:W-:Y:S01]  /*1d980*/  DMUL R80, R70, R48.reuse ;  /* 0x0000003046507228 */ /* 0x080fe20000000000 */
[----:B------:R-:W-:Y:S01]  /*1d990*/  IMAD.MOV.U32 R73, RZ, RZ, R91 ;  /* 0x000000ffff497224 */ /* 0x000fe200078e005b */
[----:B------:R-:W-:Y:S01]  /*1d9a0*/  FSEL R41, R44, R75, P3 ;  /* 0x0000004b2c297208 */ /* 0x000fe20001800000 */
[----:B------:R-:W-:Y:S01]  /*1d9b0*/  DMUL R78, R78, R48 ;  /* 0x000000304e4e7228 */ /* 0x000fe20000000000 */
[----:B------:R-:W-:Y:S01]  /*1d9c0*/  SEL R84, R45, R84, P3 ;  /* 0x000000542d547207 */ /* 0x000fe20001800000 */
[----:B------:R-:W-:Y:S01]  /*1d9d0*/  IMAD.MOV.U32 R45, RZ, RZ, R54 ;  /* 0x000000ffff2d7224 */ /* 0x000fe200078e0036 */
[----:B------:R-:W-:Y:S01]  /*1d9e0*/  FSEL R57, R37, R40, P5 ;  /* 0x0000002825397208 */ /* 0x000fe20002800000 */
[----:B------:R-:W-:Y:S01]  /*1d9f0*/  DSETP.MAX.AND P5, P3, R54, R94, PT ;  /* 0x0000005e3600722a */ /* 0x000fe20003baf000 */
        /* <DEDUP_REMOVED lines=20> */
[C---:B0-----:R-:W-:Y:S01]  /*1db40*/  DMUL R72, R96.reuse, R30 ;  /* 0x0000001e60487228 */ /* 0x041fe20000000000 */
[----:B------:R-:W-:Y:S01]  /*1db50*/  SEL R54, R63, R40, P4 ;  /* 0x000000283f367207 */ /* 0x000fe20002000000 */
[----:B------:R-:W-:Y:S01]  /*1db60*/  IMAD.MOV.U32 R71, RZ, RZ, R113 ;  /* 0x000000ffff477224 */ /* 0x000fe200078e0071 */
[----:B------:R-:W-:Y:S01]  /*1db70*/  FSEL R55, R55, R81, P4 ;  /* 0x0000005137377208 */ /* 0x000fe20002000000 */
[----:B------:R-:W-:Y:S01]  /*1db80*/  IMAD.MOV.U32 R56, RZ, RZ, R75 ;  /* 0x000000ffff387224 */ /* 0x000fe200078e004b */
[----:B------:R-:W-:Y:S01]  /*1db90*/  SEL R40, R61, R70, P5 ;  /* 0x000000463d287207 */ /* 0x000fe20002800000 */
[----:B------:R-:W-:Y:S01]  /*1dba0*/  IMAD.MOV.U32 R61, RZ, RZ, R99 ;  /* 0x000000ffff3d7224 */ /* 0x000fe200078e0063 */
[----:B------:R-:W-:Y:S01]  /*1dbb0*/  @P0 LOP3.LUT R55, R81, 0x80000, RZ, 0xfc, !PT ;  /* 0x0008000051370812 */ /* 0x000fe200078efcff */
[C---:B------:R-:W-:Y:S01]  /*1dbc0*/  DMUL R80, R96.reuse, R38 ;  /* 0x0000002660507228 */ /* 0x040fe20000000000 */
[----:B------:R-:W-:Y:S01]  /*1dbd0*/  @P3 LOP3.LUT R45, R37, 0x80000, RZ, 0xfc, !PT ;  /* 0x00080000252d3812 */ /* 0x000fe200078efcff */
[C---:B------:R-:W-:Y:S01]  /*1dbe0*/  DMUL R112, R96.reuse, R34 ;  /* 0x0000002260707228 */ /* 0x040fe20000000000 */
[----:B------:R-:W-:Y:S01]  /*1dbf0*/  IMAD.MOV.U32 R37, RZ, RZ, R53 ;  /* 0x000000ffff257224 */ /* 0x000fe200078e0035 */
[----:B------:R-:W-:Y:S01]  /*1dc00*/  DMUL R94, R96, R42 ;  /* 0x0000002a605e7228 */ /* 0x000fe20000000000 */
        /* <DEDUP_REMOVED lines=8> */
[----:B------:R-:W-:Y:S01]  /*1dc90*/  DSETP.MAX.AND P5, P6, R32, R112, PT ;  /* 0x000000702000722a */ /* 0x000fe20003eaf000 */
[----:B------:R-:W-:Y:S01]  /*1dca0*/  IMAD.MOV.U32 R48, RZ, RZ, R61 ;  /* 0x000000ffff307224 */ /* 0x000fe200078e003d */
[----:B------:R-:W-:Y:S01]  /*1dcb0*/  DSETP.MAX.AND P2, P0, R36, R80, PT ;  /* 0x000000502400722a */ /* 0x000fe2000384f000 */
[----:B------:R-:W-:Y:S01]  /*1dcc0*/  IMAD.MOV.U32 R109, RZ, RZ, R85 ;  /* 0x000000ffff6d7224 */ /* 0x000fe200078e0055 */
[----:B------:R-:W0:Y:S01]  /*1dcd0*/  LDS.64 R60, [R24+0x3e80] ;  /* 0x003e8000183c7984 */ /* 0x000e220000000a00 */
[----:B------:R-:W-:Y:S01]  /*1dce0*/  IMAD.MOV.U32 R70, RZ, RZ, R33 ;  /* 0x000000ffff467224 */ /* 0x000fe200078e0021 */
[----:B------:R-:W-:Y:S01]  /*1dcf0*/  MOV R53, R36 ;  /* 0x0000002400357202 */ /* 0x000fe20000000f00 */
        /* <DEDUP_REMOVED lines=34> */
[----:B------:R-:W-:Y:S01]  /*1df20*/  MOV R91, R29 ;  /* 0x0000001d005b7202 */ /* 0x000fe20000000f00 */
[----:B------:R-:W-:Y:S01]  /*1df30*/  IMAD.MOV.U32 R44, RZ, RZ, R68 ;  /* 0x000000ffff2c7224 */ /* 0x000fe200078e0044 */
[----:B------:R-:W-:Y:S01]  /*1df40*/  @P4 LOP3.LUT R71, R95, 0x80000, RZ, 0xfc, !PT ;  /* 0x000800005f474812 */ /* 0x000fe200078efcff */
[C---:B0-----:R-:W-:Y:S01]  /*1df50*/  DMUL R74, R60.reuse, R30 ;  /* 0x0000001e3c4a7228 */ /* 0x041fe20000000000 */
[----:B------:R-:W-:Y:S01]  /*1df60*/  FSEL R45, R80, R37, P1 ;  /* 0x00000025502d7208 */ /* 0x000fe20000800000 */
[C---:B------:R-:W-:Y:S01]  /*1df70*/  DMUL R94, R60.reuse, R38 ;  /* 0x000000263c5e7228 */ /* 0x040fe20000000000 */
[----:B------:R-:W-:Y:S01]  /*1df80*/  @P6 LOP3.LUT R73, R97, 0x80000, RZ, 0xfc, !PT ;  /* 0x0008000061496812 */ /* 0x000fe200078efcff */
[----:B------:R-:W-:Y:S01]  /*1df90*/  DMUL R108, R60, R34 ;  /* 0x000000223c6c7228 */ /* 0x000fe20000000000 */
[----:B------:R-:W0:Y:S01]  /*1dfa0*/  LDS.64 R96, [R24+0x3f00] ;  /* 0x003f000018607984 */ /* 0x000e220000000a00 */
[----:B------:R-:W-:Y:S01]  /*1dfb0*/  @P0 LOP3.LUT R53, R33, 0x80000, RZ, 0xfc, !PT ;  /* 0x0008000021350812 */ /* 0x000fe200078efcff */
[----:B------:R-:W-:Y:S01]  /*1dfc0*/  IMAD.MOV.U32 R33, RZ, RZ, R90 ;  /* 0x000000ffff217224 */ /* 0x000fe200078e005a */
[----:B------:R-:W-:Y:S01]  /*1dfd0*/  @P3 LOP3.LUT R45, R37, 0x80000, RZ, 0xfc, !PT ;  /* 0x00080000252d3812 */ /* 0x000fe200078efcff */
[----:B------:R-:W-:Y:S01]  /*1dfe0*/  DSETP.MAX.AND P4, P0, R90, R74, PT ;  /* 0x0000004a5a00722a */ /* 0x000fe2000388f000 */
[----:B------:R-:W-:Y:S01]  /*1dff0*/  SEL R72, R72, R85, P2 ;  /* 0x0000005548487207 */ /* 0x000fe20001000000 */
[----:B------:R-:W-:Y:S01]  /*1e000*/  DSETP.MAX.AND P2, P3, R68, R94, PT ;  /* 0x0000005e4400722a */ /* 0x000fe20003b4f000 */
[----:B------:R-:W-:Y:S01]  /*1e010*/  IMAD.MOV.U32 R90, RZ, RZ, R74 ;  /* 0x000000ffff5a7224 */ /* 0x000fe200078e004a */
[----:B------:R-:W-:Y:S01]  /*1e020*/  SEL R70, R70, R67, P5 ;  /* 0x0000004346467207 */ /* 0x000fe20002800000 */
[----:B------:R-:W-:Y:S01]  /*1e030*/  IMAD.MOV.U32 R29, RZ, RZ, R75 ;  /* 0x000000ffff1d7224 */ /* 0x000fe200078e004b */
        /* <DEDUP_REMOVED lines=42> */
[----:B------:R0:W1:Y:S01]  /*1e2e0*/  LDS.64 R76, [R24+0x3f80] ;  /* 0x003f8000184c7984 */ /* 0x0000620000000a00 */
[----:B------:R-:W-:Y:S01]  /*1e2f0*/  IMAD.MOV.U32 R68, RZ, RZ, R93 ;  /* 0x000000ffff447224 */ /* 0x000fe200078e005d */
[C---:B------:R-:W-:Y:S01]  /*1e300*/  DMUL R92, R96.reuse, R30 ;  /* 0x0000001e605c7228 */ /* 0x040fe20000000000 */
[----:B------:R-:W-:Y:S01]  /*1e310*/  IMAD.MOV.U32 R60, RZ, RZ, R64 ;  /* 0x000000ffff3c7224 */ /* 0x000fe200078e0040 */
[----:B------:R-:W-:Y:S01]  /*1e320*/  DMUL R102, R96, R38 ;  /* 0x0000002660667228 */ /* 0x000fe20000000000 */
[----:B------:R-:W-:Y:S01]  /*1e330*/  MOV R67, R74 ;  /* 0x0000004a00437202 */ /* 0x000fe20000000f00 */
[----:B------:R-:W-:Y:S01]  /*1e340*/  IMAD.MOV.U32 R59, RZ, RZ, R99 ;  /* 0x000000ffff3b7224 */ /* 0x000fe200078e0063 */
[----:B------:R-:W-:Y:S01]  /*1e350*/  FSEL R61, R61, R68, P0 ;  /* 0x000000443d3d7208 */ /* 0x000fe20000000000 */
[----:B------:R-:W-:Y:S01]  /*1e360*/  IMAD.MOV.U32 R37, RZ, RZ, R86 ;  /* 0x000000ffff257224 */ /* 0x000fe200078e0056 */
[----:B------:R-:W-:Y:S01]  /*1e370*/  SEL R64, R32, R67, P5 ;  /* 0x0000004320407207 */ /* 0x000fe20002800000 */
[----:B------:R-:W-:Y:S01]  /*1e380*/  IMAD.MOV.U32 R74, RZ, RZ, R54 ;  /* 0x000000ffff4a7224 */ /* 0x000fe200078e0036 */
[----:B------:R-:W-:Y:S01]  /*1e390*/  SEL R60, R60, R85, P0 ;  /* 0x000000553c3c7207 */ /* 0x000fe20000000000 */
[----:B------:R-:W-:Y:S01]  /*1e3a0*/  DSETP.MAX.AND P5, P0, R104, R102, PT ;  /* 0x000000666800722a */ /* 0x000fe200038af000 */
[----:B------:R-:W-:Y:S01]  /*1e3b0*/  SEL R62, R29, R62, P2 ;  /* 0x0000003e1d3e7207 */ /* 0x000fe20001000000 */
[----:B------:R-:W-:Y:S01]  /*1e3c0*/  IMAD.MOV.U32 R67, RZ, RZ, R102 ;  /* 0x000000ffff437224 */ /* 0x000fe200078e0066 */
[----:B------:R-:W-:Y:S01]  /*1e3d0*/  @P1 LOP3.LUT R61, R68, 0x80000, RZ, 0xfc, !PT ;  /* 0x00080000443d1812 */ /* 0x000fe200078efcff */
[----:B------:R-:W-:Y:S01]  /*1e3e0*/  DSETP.MAX.AND P1, P2, R86, R92, PT ;  /* 0x0000005c5600722a */ /* 0x000fe20003a2f000 */
[----:B------:R-:W-:Y:S01]  /*1e3f0*/  MOV R68, R98 ;  /* 0x0000006200447202 */ /* 0x000fe20000000f00 */
[----:B------:R-:W-:Y:S01]  /*1e400*/  IMAD.MOV.U32 R52, RZ, RZ, R103 ;  /* 0x000000ffff347224 */ /* 0x000fe200078e0067 */
[C---:B------:R-:W-:Y:S01]  /*1e410*/  DMUL R98, R96.reuse, R42 ;  /* 0x0000002a60627228 */ /* 0x040fe20000000000 */
        /* <DEDUP_REMOVED lines=12> */
[----:B0-----:R-:W-:Y:S01]  /*1e4e0*/  IMAD.MOV.U32 R24, RZ, RZ, R99 ;  /* 0x000000ffff187224 */ /* 0x001fe200078e0063 */
[----:B------:R-:W-:Y:S01]  /*1e4f0*/  @P4 LOP3.LUT R95, R59, 0x80000, RZ, 0xfc, !PT ;  /* 0x000800003b5f4812 */ /* 0x000fe200078efcff */
        /* <DEDUP_REMOVED lines=12> */
[----:B------:R-:W-:Y:S01]  /*1e5c0*/  MOV R59, R83 ;  /* 0x00000053003b7202 */ /* 0x000fe20000000f00 */
[C---:B-1----:R-:W-:Y:S01]  /*1e5d0*/  DMUL R30, R76.reuse, R30 ;  /* 0x0000001e4c1e7228 */ /* 0x042fe20000000000 */
[----:B------:R-:W-:Y:S01]  /*1e5e0*/  MOV R41, R55 ;  /* 0x0000003700297202 */ /* 0x000fe20000000f00 */
[C---:B------:R-:W-:Y:S01]  /*1e5f0*/  DMUL R38, R76.reuse, R38 ;  /* 0x000000264c267228 */ /* 0x040fe20000000000 */
[----:B------:R-:W-:Y:S01]  /*1e600*/  IMAD.MOV.U32 R55, RZ, RZ, R96 ;  /* 0x000000ffff377224 */ /* 0x000fe200078e0060 */
[----:B------:R-:W-:Y:S01]  /*1e610*/  SEL R98, R32, R29, P1 ;  /* 0x0000001d20627207 */ /* 0x000fe20000800000 */
[C---:B------:R-:W-:Y:S01]  /*1e620*/  DMUL R34, R76.reuse, R34 ;  /* 0x000000224c227228 */ /* 0x040fe20000000000 */
[----:B------:R-:W-:Y:S01]  /*1e630*/  IMAD.MOV.U32 R52, RZ, RZ, R85 ;  /* 0x000000ffff347224 */ /* 0x000fe200078e0055 */
[----:B------:R-:W-:Y:S01]  /*1e640*/  FSEL R99, R59, R24, P1 ;  /* 0x000000183b637208 */ /* 0x000fe20000800000 */
[----:B------:R-:W-:Y:S01]  /*1e650*/  IMAD.MOV.U32 R29, RZ, RZ, R101 ;  /* 0x000000ffff1d7224 */ /* 0x000fe200078e0065 */
[----:B------:R-:W-:Y:S01]  /*1e660*/  SEL R54, R68, R67, P0 ;  /* 0x0000004344367207 */ /* 0x000fe20000000000 */
[----:B------:R-:W-:Y:S01]  /*1e670*/  IMAD.MOV.U32 R59, RZ, RZ, R89 ;  /* 0x000000ffff3b7224 */ /* 0x000fe200078e0059 */
[----:B------:R-:W-:Y:S01]  /*1e680*/  SEL R68, R74, R55, P4 ;  /* 0x000000374a447207 */ /* 0x000fe20002000000 */
[----:B------:R-:W-:Y:S01]  /*1e690*/  DMUL R102, R76, R46 ;  /* 0x0000002e4c667228 */ /* 0x000fe20000000000 */
[----:B------:R-:W-:Y:S01]  /*1e6a0*/  FSEL R85, R41, R97, P4 ;  /* 0x0000006129557208 */ /* 0x000fe20002000000 */
[----:B------:R-:W-:Y:S01]  /*1e6b0*/  IMAD.MOV.U32 R32, RZ, RZ, R29 ;  /* 0x000000ffff207224 */ /* 0x000fe200078e001d */
[----:B------:R-:W-:Y:S01]  /*1e6c0*/  FSEL R55, R52, R37, P0 ;  /* 0x0000002534377208 */ /* 0x000fe20000000000 */
[----:B------:R-:W-:Y:S01]  /*1e6d0*/  DSETP.MAX.AND P0, P1, R28, R30, PT ;  /* 0x0000001e1c00722a */ /* 0x000fe2000390f000 */
[----:B------:R-:W-:Y:S01]  /*1e6e0*/  @P5 LOP3.LUT R85, R97, 0x80000, RZ, 0xfc, !PT ;  /* 0x0008000061555812 */ /* 0x000fe200078efcff */
[----:B------:R-:W-:Y:S01]  /*1e6f0*/  DSETP.MAX.AND P4, P5, R106, R38, PT ;  /* 0x000000266a00722a */ /* 0x000fe20003d8f000 */
[----:B------:R-:W-:Y:S01]  /*1e700*/  @P2 LOP3.LUT R99, R24, 0x80000, RZ, 0xfc, !PT ;  /* 0x0008000018632812 */ /* 0x000fe200078efcff */
[----:B------:R-:W-:Y:S01]  /*1e710*/  IMAD.MOV.U32 R46, RZ, RZ, R106 ;  /* 0x000000ffff2e7224 */ /* 0x000fe200078e006a */
[----:B------:R-:W-:Y:S01]  /*1e720*/  @P3 LOP3.LUT R55, R37, 0x80000, RZ, 0xfc, !PT ;  /* 0x0008000025373812 */ /* 0x000fe200078efcff */
        /* <DEDUP_REMOVED lines=12> */
[----:B------:R-:W0:Y:S01]  /*1e7f0*/  LDC R24, c[0x0][0x39c] ;  /* 0x0000e700ff187b82 */ /* 0x000e220000000800 */
[----:B------:R-:W-:Y:S01]  /*1e800*/  IMAD.MOV.U32 R42, RZ, RZ, R58 ;  /* 0x000000ffff2a7224 */ /* 0x000fe200078e003a */
[----:B------:R-:W-:Y:S01]  /*1e810*/  FSEL R39, R32, R31, P0 ;  /* 0x0000001f20277208 */ /* 0x000fe20000000000 */
        /* <DEDUP_REMOVED lines=11> */
[----:B------:R-:W-:Y:S01]  /*1e8d0*/  @P3 LOP3.LUT R43, R35, 0x80000, RZ, 0xfc, !PT ;  /* 0x00080000232b3812 */ /* 0x000fe200078efcff */
[----:B------:R-:W-:Y:S01]  /*1e8e0*/  DSETP.MAX.AND P2, P3, R66, R102, PT ;  /* 0x000000664200722a */ /* 0x000fe20003b4f000 */
[----:B------:R-:W-:Y:S01]  /*1e8f0*/  MOV R28, R110 ;  /* 0x0000006e001c7202 */ /* 0x000fe20000000f00 */
        /* <DEDUP_REMOVED lines=15> */
[----:B------:R-:W-:Y:S01]  /*1e9f0*/  @P3 LOP3.LUT R31, R103, 0x80000, RZ, 0xfc, !PT ;  /* 0x00080000671f3812 */ /* 0x000fe200078efcff */
[----:B0-----:R-:W-:Y:S01]  /*1ea00*/  IMAD R23, R24, 0x20, R23 ;  /* 0x0000002018177824 */ /* 0x001fe200078e0217 */
[----:B------:R-:W-:Y:S01]  /*1ea10*/  SEL R104, R104, R105, P2 ;  /* 0x0000006968687207 */ /* 0x000fe20001000000 */
[----:B------:R-:W-:Y:S01]  /*1ea20*/  IMAD R5, R24, 0x20, R5 ;  /* 0x0000002018057824 */ /* 0x000fe200078e0205 */
[----:B------:R-:W-:Y:S01]  /*1ea30*/  SEL R58, R58, R59, P4 ;  /* 0x0000003b3a3a7207 */ /* 0x000fe20002000000 */
[C---:B------:R-:W-:Y:S01]  /*1ea40*/  IMAD R6, R24.reuse, 0x20, R6 ;  /* 0x0000002018067824 */ /* 0x040fe200078e0206 */
[C---:B------:R-:W-:Y:S01]  /*1ea50*/  LEA R7, R24.reuse, R7, 0x5 ;  /* 0x0000000718077211 */ /* 0x040fe200078e28ff */
[C---:B------:R-:W-:Y:S01]  /*1ea60*/  IMAD R8, R24.reuse, 0x20, R8 ;  /* 0x0000002018087824 */ /* 0x040fe200078e0208 */
[----:B------:R-:W-:Y:S01]  /*1ea70*/  MOV R49, R53 ;  /* 0x0000003500317202 */ /* 0x000fe20000000f00 */
[C---:B------:R-:W-:Y:S01]  /*1ea80*/  IMAD R9, R24.reuse, 0x20, R9 ;  /* 0x0000002018097824 */ /* 0x040fe200078e0209 */
[----:B------:R-:W-:Y:S01]  /*1ea90*/  MOV R105, R31 ;  /* 0x0000001f00697202 */ /* 0x000fe20000000f00 */
[----:B------:R-:W-:-:S02]  /*1eaa0*/  IMAD R10, R24, 0x20, R10 ;  /* 0x00000020180a7824 */ /* 0x000fc400078e020a */
[----:B------:R-:W-:Y:S02]  /*1eab0*/  IMAD R11, R24, 0x20, R11 ;  /* 0x00000020180b7824 */ /* 0x000fe400078e020b */
[----:B------:R-:W-:Y:S02]  /*1eac0*/  IMAD.MOV.U32 R37, RZ, RZ, R81 ;  /* 0x000000ffff257224 */ /* 0x000fe400078e0051 */
[----:B------:R-:W-:Y:S02]  /*1ead0*/  IMAD.MOV.U32 R91, RZ, RZ, R33 ;  /* 0x000000ffff5b7224 */ /* 0x000fe400078e0021 */
[----:B------:R-:W-:Y:S02]  /*1eae0*/  IMAD.MOV.U32 R45, RZ, RZ, R75 ;  /* 0x000000ffff2d7224 */ /* 0x000fe400078e004b */
[----:B------:R-:W-:Y:S02]  /*1eaf0*/  IMAD.MOV.U32 R51, RZ, RZ, R29 ;  /* 0x000000ffff337224 */ /* 0x000fe400078e001d */
[----:B------:R-:W-:-:S02]  /*1eb00*/  IMAD.MOV.U32 R69, RZ, RZ, R85 ;  /* 0x000000ffff457224 */ /* 0x000fc400078e0055 */
[----:B------:R-:W-:Y:S01]  /*1eb10*/  IMAD.MOV.U32 R59, RZ, RZ, R35 ;  /* 0x000000ffff3b7224 */ /* 0x000fe200078e0023 */
[----:B------:R-:W-:Y:S06]  /*1eb20*/  BAR.SYNC.DEFER_BLOCKING 0x0 ;  /* 0x0000000000007b1d */ /* 0x000fec0000010000 */
[----:B------:R-:W-:Y:S05]  /*1eb30*/  BRA.U !UP0, `(.L_x_372) ;  /* 0xfffffe1908807547 */ /* 0x000fea000b83ffff */
.L_x_296:
        /* <DEDUP_REMOVED lines=14> */
[----:B------:R-:W2:Y:S01]  /*1ec20*/  @!P0 LDG.E.64 R10, desc[UR8][R16.64] ;  /* 0x00000008100a8981 */ /* 0x000ea2000c1e1b00 */
[----:B------:R-:W-:-:S05]  /*1ec30*/  @!P0 IMAD.MOV.U32 R13, RZ, RZ, R37 ;  /* 0x000000ffff0d8224 */ /* 0x000fca00078e0025 */
[----:B------:R-:W-:Y:S01]  /*1ec40*/  @!P0 LOP3.LUT R15, R13, 0x80000, RZ, 0xfc, !PT ;  /* 0x000800000d0f8812 */ /* 0x000fe200078efcff */
[----:B--2---:R-:W-:Y:S01]  /*1ec50*/  @!P0 DSETP.MAX.AND P1, P2, R10, R36, PT ;  /* 0x000000240a00822a */ /* 0x004fe20003a2f000 */
[----:B------:R-:W-:Y:S02]  /*1ec60*/  @!P0 IMAD.MOV.U32 R0, RZ, RZ, R11 ;  /* 0x000000ffff008224 */ /* 0x000fe400078e000b */
[----:B------:R-:W-:-:S03]  /*1ec70*/  @!P0 IMAD.MOV.U32 R11, RZ, RZ, R36 ;  /* 0x000000ffff0b8224 */ /* 0x000fc600078e0024 */
[----:B------:R-:W-:Y:S02]  /*1ec80*/  @!P0 FSEL R0, R0, R13, P1 ;  /* 0x0000000d00008208 */ /* 0x000fe40000800000 */
        /* <DEDUP_REMOVED lines=9> */
[----:B0-----:R-:W2:Y:S01]  /*1ed20*/  LDG.E.64 R10, desc[UR8][R16.64] ;  /* 0x00000008100a7981 */ /* 0x001ea2000c1e1b00 */
[----:B------:R-:W-:Y:S01]  /*1ed30*/  IMAD.MOV.U32 R0, RZ, RZ, R37 ;  /* 0x000000ffff007224 */ /* 0x000fe200078e0025 */
[----:B--2---:R-:W-:Y:S01]  /*1ed40*/  DSETP.MAX.AND P1, P2, R36, R10, PT ;  /* 0x0000000a2400722a */ /* 0x004fe20003a2f000 */
[----:B------:R-:W-:-:S05]  /*1ed50*/  MOV R13, R11 ;  /* 0x0000000b000d7202 */ /* 0x000fca0000000f00 */
[----:B------:R-:W-:Y:S02]  /*1ed60*/  FSEL R15, R0, R13, P1 ;  /* 0x0000000d000f7208 */ /* 0x000fe40000800000 */
[----:B------:R-:W-:-:S06]  /*1ed70*/  SEL R10, R36, R10, P1 ;  /* 0x0000000a240a7207 */ /* 0x000fcc0000800000 */
[----:B------:R-:W-:-:S05]  /*1ed80*/  @P2 LOP3.LUT R15, R13, 0x80000, RZ, 0xfc, !PT ;  /* 0x000800000d0f2812 */ /* 0x000fca00078efcff */
[----:B------:R-:W-:-:S05]  /*1ed90*/  IMAD.MOV.U32 R11, RZ, RZ, R15 ;  /* 0x000000ffff0b7224 */ /* 0x000fca00078e000f */
[----:B------:R1:W-:Y:S02]  /*1eda0*/  STG.E.64 desc[UR8][R16.64], R10 ;  /* 0x0000000a10007986 */ /* 0x0003e4000c101b08 */
.L_x_374:
[----:B------:R-:W-:Y:S05]  /*1edb0*/  BSYNC.RECONVERGENT B0 ;  /* 0x0000000000007941 */ /* 0x000fea0003800200 */
.L_x_373:
[----:B01----:R-:W-:Y:S01]  /*1edc0*/  VIADD R11, R3, 0x10 ;  /* 0x00000010030b7836 */ /* 0x003fe20000000000 */
[----:B------:R-:W-:Y:S06]  /*1edd0*/  @P0 BRA `(.L_x_375) ;  /* 0x0000000000280947 */ /* 0x000fec0003800000 */
[----:B------:R-:W2:Y:S01]  /*1ede0*/  LDG.E.64 R12, desc[UR8][R16.64+0x80] ;  /* 0x00008008100c7981 */ /* 0x000ea2000c1e1b00 */
[----:B------:R-:W-:Y:S01]  /*1edf0*/  IMAD.MOV.U32 R15, RZ, RZ, R91 ;  /* 0x000000ffff0f7224 */ /* 0x000fe200078e005b */
[----:B--2---:R-:W-:Y:S01]  /*1ee00*/  DSETP.MAX.AND P1, P2, R12, R90, PT ;  /* 0x0000005a0c00722a */ /* 0x004fe20003a2f000 */
[----:B------:R-:W-:-:S05]  /*1ee10*/  IMAD.MOV.U32 R0, RZ, RZ, R13 ;  /* 0x000000ffff007224 */ /* 0x000fca00078e000d */
[----:B------:R-:W-:Y:S02]  /*1ee20*/  FSEL R19, R0, R15, P1 ;  /* 0x0000000f00137208 */ /* 0x000fe40000800000 */
[----:B------:R-:W-:-:S06]  /*1ee30*/  SEL R12, R12, R90, P1 ;  /* 0x0000005a0c0c7207 */ /* 0x000fcc0000800000 */
[----:B------:R-:W-:-:S05]  /*1ee40*/  @P2 LOP3.LUT R19, R15, 0x80000, RZ, 0xfc, !PT ;  /* 0x000800000f132812 */ /* 0x000fca00078efcff */
[----:B------:R-:W-:-:S05]  /*1ee50*/  IMAD.MOV.U32 R13, RZ, RZ, R19 ;  /* 0x000000ffff0d7224 */ /* 0x000fca00078e0013 */
[----:B------:R0:W-:Y:S01]  /*1ee60*/  STG.E.64 desc[UR8][R16.64+0x80], R12 ;  /* 0x0000800c10007986 */ /* 0x0001e2000c101b08 */
[----:B------:R-:W-:Y:S05]  /*1ee70*/  BRA `(.L_x_376) ;  /* 0x00000000003c7947 */ /* 0x000fea0003800000 */
.L_x_375:
[----:B------:R-:W0:Y:S01]  /*1ee80*/  LDCU UR4, c[0x0][0x398] ;  /* 0x00007300ff0477ac */ /* 0x000e220008000800 */
[----:B------:R-:W-:Y:S01]  /*1ee90*/  ISETP.GE.AND P1, PT, R11, R2, PT ;  /* 0x000000020b00720c */ /* 0x000fe20003f26270 */
[----:B------:R-:W-:Y:S03]  /*1eea0*/  BSSY.RECONVERGENT B0, `(.L_x_376) ;  /* 0x000000c000007945 */ /* 0x000fe60003800200 */
[----:B0-----:R-:W-:-:S13]  /*1eeb0*/  ISETP.GE.OR P1, PT, R7, UR4, P1 ;  /* 0x0000000407007c0c */ /* 0x001fda0008f26670 */
[----:B------:R-:W-:Y:S05]  /*1eec0*/  @P1 BRA `(.L_x_377) ;  /* 0x0000000000241947 */ /* 0x000fea0003800000 */
[----:B------:R-:W2:Y:S01]  /*1eed0*/  LDG.E.64 R12, desc[UR8][R16.64+0x80] ;  /* 0x00008008100c7981 */ /* 0x000ea2000c1e1b00 */
        /* <DEDUP_REMOVED lines=8> */
.L_x_377:
[----:B------:R-:W-:Y:S05]  /*1ef60*/  BSYNC.RECONVERGENT B0 ;  /* 0x0000000000007941 */ /* 0x000fea0003800200 */
.L_x_376:
[----:B0-----:R-:W-:Y:S01]  /*1ef70*/  VIADD R13, R3, 0x20 ;  /* 0x00000020030d7836 */ /* 0x001fe20000000000 */
        /* <DEDUP_REMOVED lines=11> */
.L_x_378:
        /* <DEDUP_REMOVED lines=14> */
.L_x_380:
[----:B------:R-:W-:Y:S05]  /*1f110*/  BSYNC.RECONVERGENT B0 ;  /* 0x0000000000007941 */ /* 0x000fea0003800200 */
.L_x_379:
        /* <DEDUP_REMOVED lines=12> */
.L_x_381:
        /* <DEDUP_REMOVED lines=14> */
.L_x_383:
[----:B------:R-:W-:Y:S05]  /*1f2c0*/  BSYNC.RECONVERGENT B0 ;  /* 0x0000000000007941 */ /* 0x000fea0003800200 */
.L_x_382:
[----:B01----:R-:W-:Y:S02]  /*1f2d0*/  IMAD R17, R2, 0x10, R9 ;  /* 0x0000001002117824 */ /* 0x003fe400078e0209 */
[----:B------:R-:W-:Y:S02]  /*1f2e0*/  VIADD R6, R7, 0x10 ;  /* 0x0000001007067836 */ /* 0x000fe40000000000 */
[----:B------:R-:W-:Y:S01]  /*1f2f0*/  IMAD.WIDE R16, R17, 0x8, R4 ;  /* 0x0000000811107825 */ /* 0x000fe200078e0204 */
        /* <DEDUP_REMOVED lines=11> */
.L_x_384:
[----:B------:R-:W0:Y:S01]  /*1f3b0*/  LDCU UR4, c[0x0][0x398] ;  /* 0x00007300ff0477ac */ /* 0x000e220008000800 */
[----:B------:R-:W-:Y:S01]  /*1f3c0*/  ISETP.GE.AND P1, PT, R3, R2, PT ;  /* 0x000000020300720c */ /* 0x000fe20003f26270 */
[----:B------:R-:W-:Y:S03]  /*1f3d0*/  BSSY.RECONVERGENT B0, `(.L_x_385) ;  /* 0x000000c000007945 */ /* 0x000fe60003800200 */
[----:B0-----:R-:W-:-:S13]  /*1f3e0*/  ISETP.GE.OR P1, PT, R6, UR4, P1 ;  /* 0x0000000406007c0c */ /* 0x001fda0008f26670 */
[----:B------:R-:W-:Y:S05]  /*1f3f0*/  @P1 BRA `(.L_x_386) ;  /* 0x0000000000241947 */ /* 0x000fea0003800000 */
[----:B------:R-:W2:Y:S01]  /*1f400*/  LDG.E.64 R18, desc[UR8][R16.64] ;  /* 0x0000000810127981 */ /* 0x000ea2000c1e1b00 */
[----:B------:R-:W-:Y:S01]  /*1f410*/  MOV R0, R57 ;  /* 0x0000003900007202 */ /* 0x000fe20000000f00 */
[----:B--2---:R-:W-:Y:S01]  /*1f420*/  DSETP.MAX.AND P1, P2, R56, R18, PT ;  /* 0x000000123800722a */ /* 0x004fe20003a2f000 */
[----:B------:R-:W-:-:S05]  /*1f430*/  IMAD.MOV.U32 R21, RZ, RZ, R19 ;  /* 0x000000ffff157224 */ /* 0x000fca00078e0013 */
[----:B------:R-:W-:Y:S02]  /*1f440*/  FSEL R23, R0, R21, P1 ;  /* 0x0000001500177208 */ /* 0x000fe40000800000 */
[----:B------:R-:W-:-:S06]  /*1f450*/  SEL R18, R56, R18, P1 ;  /* 0x0000001238127207 */ /* 0x000fcc0000800000 */
[----:B------:R-:W-:-:S05]  /*1f460*/  @P2 LOP3.LUT R23, R21, 0x80000, RZ, 0xfc, !PT ;  /* 0x0008000015172812 */ /* 0x000fca00078efcff */
[----:B------:R-:W-:-:S05]  /*1f470*/  IMAD.MOV.U32 R19, RZ, RZ, R23 ;  /* 0x000000ffff137224 */ /* 0x000fca00078e0017 */
[----:B------:R0:W-:Y:S02]  /*1f480*/  STG.E.64 desc[UR8][R16.64], R18 ;  /* 0x0000001210007986 */ /* 0x0001e4000c101b08 */
.L_x_386:
[----:B------:R-:W-:Y:S05]  /*1f490*/  BSYNC.RECONVERGENT B0 ;  /* 0x0000000000007941 */ /* 0x000fea0003800200 */
.L_x_385:
[----:B------:R-:W-:Y:S05]  /*1f4a0*/  @P0 BRA `(.L_x_387) ;  /* 0x0000000000280947 */ /* 0x000fea0003800000 */
[----:B0-----:R-:W2:Y:S01]  /*1f4b0*/  LDG.E.64 R18, desc[UR8][R16.64+0x80] ;  /* 0x0000800810127981 */ /* 0x001ea2000c1e1b00 */
        /* <DEDUP_REMOVED lines=9> */
.L_x_387:
        /* <DEDUP_REMOVED lines=14> */
.L_x_389:
[----:B------:R-:W-:Y:S05]  /*1f630*/  BSYNC.RECONVERGENT B0 ;  /* 0x0000000000007941 */ /* 0x000fea0003800200 */
.L_x_388:
[----:B------:R-:W-:Y:S05]  /*1f640*/  @P0 BRA `(.L_x_390) ;  /* 0x0000000000280947 */ /* 0x000fea0003800000 */
[----:B012---:R-:W2:Y:S01]  /*1f650*/  LDG.E.64 R18, desc[UR8][R16.64+0x100] ;  /* 0x0001000810127981 */ /* 0x007ea2000c1e1b00 */
        /* <DEDUP_REMOVED lines=9> */
.L_x_390:
[----:B------:R-:W3:Y:S01]  /*1f6f0*/  LDCU UR4, c[0x0][0x398] ;  /* 0x00007300ff0477ac */ /* 0x000ee20008000800 */
[----:B------:R-:W-:Y:S01]  /*1f700*/  ISETP.GE.AND P1, PT, R13, R2, PT ;  /* 0x000000020d00720c */ /* 0x000fe20003f26270 */
[----:B------:R-:W-:Y:S03]  /*1f710*/  BSSY.RECONVERGENT B0, `(.L_x_391) ;  /* 0x000000c000007945 */ /* 0x000fe60003800200 */
[----:B---3--:R-:W-:-:S13]  /*1f720*/  ISETP.GE.OR P1, PT, R6, UR4, P1 ;  /* 0x0000000406007c0c */ /* 0x008fda0008f26670 */
[----:B------:R-:W-:Y:S05]  /*1f730*/  @P1 BRA `(.L_x_392) ;  /* 0x0000000000241947 */ /* 0x000fea0003800000 */
[----:B012---:R-:W2:Y:S01]  /*1f740*/  LDG.E.64 R18, desc[UR8][R16.64+0x100] ;  /* 0x0001000810127981 */ /* 0x007ea2000c1e1b00 */
[----:B------:R-:W-:Y:S01]  /*1f750*/  IMAD.MOV.U32 R0, RZ, RZ, R95 ;  /* 0x000000ffff007224 */ /* 0x000fe200078e005f */
[----:B--2---:R-:W-:Y:S01]  /*1f760*/  DSETP.MAX.AND P1, P2, R94, R18, PT ;  /* 0x000000125e00722a */ /* 0x004fe20003a2f000 */
[----:B------:R-:W-:-:S05]  /*1f770*/  IMAD.MOV.U32 R21, RZ, RZ, R19 ;  /* 0x000000ffff157224 */ /* 0x000fca00078e0013 */
[----:B------:R-:W-:Y:S02]  /*1f780*/  FSEL R23, R0, R21, P1 ;  /* 0x0000001500177208 */ /* 0x000fe40000800000 */
[----:B------:R-:W-:-:S06]  /*1f790*/  SEL R18, R94, R18, P1 ;  /* 0x000000125e127207 */ /* 0x000fcc0000800000 */
[----:B------:R-:W-:-:S04]  /*1f7a0*/  @P2 LOP3.LUT R23, R21, 0x80000, RZ, 0xfc, !PT ;  /* 0x0008000015172812 */ /* 0x000fc800078efcff */
[----:B------:R-:W-:-:S05]  /*1f7b0*/  MOV R19, R23 ;  /* 0x0000001700137202 */ /* 0x000fca0000000f00 */
[----:B------:R3:W-:Y:S02]  /*1f7c0*/  STG.E.64 desc[UR8][R16.64+0x100], R18 ;  /* 0x0001001210007986 */ /* 0x0007e4000c101b08 */
.L_x_392:
[----:B------:R-:W-:Y:S05]  /*1f7d0*/  BSYNC.RECONVERGENT B0 ;  /* 0x0000000000007941 */ /* 0x000fea0003800200 */
.L_x_391:
[----:B------:R-:W-:Y:S05]  /*1f7e0*/  @P0 BRA `(.L_x_393) ;  /* 0x0000000000280947 */ /* 0x000fea0003800000 */
[----:B0123--:R-:W2:Y:S01]  /*1f7f0*/  LDG.E.64 R18, desc[UR8][R16.64+0x180] ;  /* 0x0001800810127981 */ /* 0x00fea2000c1e1b00 */
        /* <DEDUP_REMOVED lines=9> */
.L_x_393:
[----:B------:R-:W4:Y:S01]  /*1f890*/  LDCU UR4, c[0x0][0x398] ;  /* 0x00007300ff0477ac */ /* 0x000f220008000800 */
[----:B------:R-:W-:Y:S01]  /*1f8a0*/  ISETP.GE.AND P1, PT, R15, R2, PT ;  /* 0x000000020f00720c */ /* 0x000fe20003f26270 */
[----:B------:R-:W-:Y:S03]  /*1f8b0*/  BSSY.RECONVERGENT B0, `(.L_x_394) ;  /* 0x000000c000007945 */ /* 0x000fe60003800200 */
[----:B----4-:R-:W-:-:S13]  /*1f8c0*/  ISETP.GE.OR P1, PT, R6, UR4, P1 ;  /* 0x0000000406007c0c */ /* 0x010fda0008f26670 */
        /* <DEDUP_REMOVED lines=9> */
[----:B------:R4:W-:Y:S02]  /*1f960*/  STG.E.64 desc[UR8][R16.64+0x180], R18 ;  /* 0x0001801210007986 */ /* 0x0009e4000c101b08 */
.L_x_395:
[----:B------:R-:W-:Y:S05]  /*1f970*/  BSYNC.RECONVERGENT B0 ;  /* 0x0000000000007941 */ /* 0x000fea0003800200 */
.L_x_394:
[----:B------:R-:W-:Y:S01]  /*1f980*/  LEA R21, R2, R9, 0x5 ;  /* 0x0000000902157211 */ /* 0x000fe200078e28ff */
[----:B------:R-:W-:-:S04]  /*1f990*/  VIADD R6, R7, 0x20 ;  /* 0x0000002007067836 */ /* 0x000fc80000000000 */
[----:B01234-:R-:W-:Y:S01]  /*1f9a0*/  IMAD.WIDE R16, R21, 0x8, R4 ;  /* 0x0000000815107825 */ /* 0x01ffe200078e0204 */
        /* <DEDUP_REMOVED lines=11> */
.L_x_396:
        /* <DEDUP_REMOVED lines=14> */
.L_x_398:
[----:B------:R-:W-:Y:S05]  /*1fb40*/  BSYNC.RECONVERGENT B0 ;  /* 0x0000000000007941 */ /* 0x000fea0003800200 */
.L_x_397:
        /* <DEDUP_REMOVED lines=11> */
.L_x_399:
        /* <DEDUP_REMOVED lines=14> */
.L_x_401:
[----:B------:R-:W-:Y:S05]  /*1fce0*/  BSYNC.RECONVERGENT B0 ;  /* 0x0000000000007941 */ /* 0x000fea0003800200 */
.L_x_400:
[----:B------:R-:W-:Y:S05]  /*1fcf0*/  @P0 BRA `(.L_x_402) ;  /* 0x0000000000280947 */ /* 0x000fea0003800000 */
[----:B01----:R-:W2:Y:S01]  /*1fd00*/  LDG.E.64 R18, desc[UR8][R16.64+0x100] ;  /* 0x0001000810127981 */ /* 0x003ea2000c1e1b00 */
[----:B------:R-:W-:Y:S01]  /*1fd10*/  MOV R23, R93 ;  /* 0x0000005d00177202 */ /* 0x000fe20000000f00 */
        /* <DEDUP_REMOVED lines=8> */
.L_x_402:
[----:B------:R-:W2:Y:S01]  /*1fda0*/  LDCU UR4, c[0x0][0x398] ;  /* 0x00007300ff0477ac */ /* 0x000ea20008000800 */
[----:B------:R-:W-:Y:S01]  /*1fdb0*/  ISETP.GE.AND P1, PT, R13, R2, PT ;  /* 0x000000020d00720c */ /* 0x000fe20003f26270 */
[----:B------:R-:W-:Y:S03]  /*1fdc0*/  BSSY.RECONVERGENT B0, `(.L_x_403) ;  /* 0x000000c000007945 */ /* 0x000fe60003800200 */
[----:B--2---:R-:W-:-:S13]  /*1fdd0*/  ISETP.GE.OR P1, PT, R6, UR4, P1 ;  /* 0x0000000406007c0c */ /* 0x004fda0008f26670 */
[----:B------:R-:W-:Y:S05]  /*1fde0*/  @P1 BRA `(.L_x_404) ;  /* 0x0000000000241947 */ /* 0x000fea0003800000 */
[----:B01----:R-:W2:Y:S01]  /*1fdf0*/  LDG.E.64 R18, desc[UR8][R16.64+0x100] ;  /* 0x0001000810127981 */ /* 0x003ea2000c1e1b00 */
        /* <DEDUP_REMOVED lines=8> */
.L_x_404:
[----:B------:R-:W-:Y:S05]  /*1fe80*/  BSYNC.RECONVERGENT B0 ;  /* 0x0000000000007941 */ /* 0x000fea0003800200 */
.L_x_403:
[----:B------:R-:W-:Y:S05]  /*1fe90*/  @P0 BRA `(.L_x_405) ;  /* 0x0000000000280947 */ /* 0x000fea0003800000 */
[----:B012---:R-:W2:Y:S01]  /*1fea0*/  LDG.E.64 R18, desc[UR8][R16.64+0x180] ;  /* 0x0001800810127981 */ /* 0x007ea2000c1e1b00 */
[----:B------:R-:W-:Y:S01]  /*1feb0*/  IMAD.MOV.U32 R23, RZ, RZ, R47 ;  /* 0x000000ffff177224 */ /* 0x000fe200078e002f */
[----:B--2---:R-:W-:Y:S01]  /*1fec0*/  DSETP.MAX.AND P1, P2, R18, R46, PT ;  /* 0x0000002e1200722a */ /* 0x004fe20003a2f000 */
[----:B------:R-:W-:-:S05]  /*1fed0*/  MOV R0, R19 ;  /* 0x0000001300007202 */ /* 0x000fca0000000f00 */
[----:B------:R-:W-:Y:S02]  /*1fee0*/  FSEL R25, R0, R23, P1 ;  /* 0x0000001700197208 */ /* 0x000fe40000800000 */
[----:B------:R-:W-:-:S06]  /*1fef0*/  SEL R18, R18, R46, P1 ;  /* 0x0000002e12127207 */ /* 0x000fcc0000800000 */
[----:B------:R-:W-:-:S05]  /*1ff00*/  @P2 LOP3.LUT R25, R23, 0x80000, RZ, 0xfc, !PT ;  /* 0x0008000017192812 */ /* 0x000fca00078efcff */
[----:B------:R-:W-:-:S05]  /*1ff10*/  IMAD.MOV.U32 R19, RZ, RZ, R25 ;  /* 0x000000ffff137224 */ /* 0x000fca00078e0019 */
[----:B------:R4:W-:Y:S01]  /*1ff20*/  STG.E.64 desc[UR8][R16.64+0x180], R18 ;  /* 0x0001801210007986 */ /* 0x0009e2000c101b08 */
[----:B------:R-:W-:Y:S05]  /*1ff30*/  BRA `(.L_x_406) ;  /* 0x00000000003c7947 */ /* 0x000fea0003800000 */
.L_x_405:
        /* <DEDUP_REMOVED lines=14> */
.L_x_407:
[----:B------:R-:W-:Y:S05]  /*20020*/  BSYNC.RECONVERGENT B0 ;  /* 0x0000000000007941 */ /* 0x000fea0003800200 */
.L_x_406:
[----:B01234-:R-:W-:Y:S02]  /*20030*/  IMAD R17, R2, 0x10, R21 ;  /* 0x0000001002117824 */ /* 0x01ffe400078e0215 */
[----:B------:R-:W-:Y:S02]  /*20040*/  VIADD R6, R7, 0x30 ;  /* 0x0000003007067836 */ /* 0x000fe40000000000 */
[----:B------:R-:W-:Y:S01]  /*20050*/  IMAD.WIDE R16, R17, 0x8, R4 ;  /* 0x0000000811107825 */ /* 0x000fe200078e0204 */
[----:B------:R-:W-:Y:S06]  /*20060*/  @P0 BRA `(.L_x_408) ;  /* 0x0000000000280947 */ /* 0x000fec0003800000 */
        /* <DEDUP_REMOVED lines=10> */
.L_x_408:
        /* <DEDUP_REMOVED lines=14> */
.L_x_410:
[----:B------:R-:W-:Y:S05]  /*201f0*/  BSYNC.RECONVERGENT B0 ;  /* 0x0000000000007941 */ /* 0x000fea0003800200 */
.L_x_409:
        /* <DEDUP_REMOVED lines=11> */
.L_x_411:
        /* <DEDUP_REMOVED lines=14> */
.L_x_413:
[----:B------:R-:W-:Y:S05]  /*20390*/  BSYNC.RECONVERGENT B0 ;  /* 0x0000000000007941 */ /* 0x000fea0003800200 */
.L_x_412:
        /* <DEDUP_REMOVED lines=9> */
[----:B------:R0:W-:Y:S01]  /*20430*/  STG.E.64 desc[UR8][R16.64+0x100], R18 ;  /* 0x0001001210007986 */ /* 0x0001e2000c101b08 */
[----:B------:R-:W-:Y:S05]  /*20440*/  BRA `(.L_x_415) ;  /* 0x00000000003c7947 */ /* 0x000fea0003800000 */
.L_x_414:
        /* <DEDUP_REMOVED lines=14> */
.L_x_416:
[----:B------:R-:W-:Y:S05]  /*20530*/  BSYNC.RECONVERGENT B0 ;  /* 0x0000000000007941 */ /* 0x000fea0003800200 */
.L_x_415:
        /* <DEDUP_REMOVED lines=11> */
.L_x_417:
[----:B------:R-:W4:Y:S01]  /*205f0*/  LDCU UR4, c[0x0][0x398] ;  /* 0x00007300ff0477ac */ /* 0x000f220008000800 */
[----:B------:R-:W-:Y:S01]  /*20600*/  ISETP.GE.AND P1, PT, R15, R2, PT ;  /* 0x000000020f00720c */ /* 0x000fe20003f26270 */
[----:B------:R-:W-:Y:S03]  /*20610*/  BSSY.RECONVERGENT B0, `(.L_x_418) ;  /* 0x000000c000007945 */ /* 0x000fe60003800200 */
[----:B----4-:R-:W-:-:S13]  /*20620*/  ISETP.GE.OR P1, PT, R6, UR4, P1 ;  /* 0x0000000406007c0c */ /* 0x010fda0008f26670 */
[----:B------:R-:W-:Y:S05]  /*20630*/  @P1 BRA `(.L_x_419) ;  /* 0x0000000000241947 */ /* 0x000fea0003800000 */
[----:B0123--:R-:W2:Y:S01]  /*20640*/  LDG.E.64 R18, desc[UR8][R16.64+0x180] ;  /* 0x0001800810127981 */ /* 0x00fea2000c1e1b00 */
        /* <DEDUP_REMOVED lines=8> */
.L_x_419:
[----:B------:R-:W-:Y:S05]  /*206d0*/  BSYNC.RECONVERGENT B0 ;  /* 0x0000000000007941 */ /* 0x000fea0003800200 */
.L_x_418:
[----:B01234-:R-:W-:Y:S02]  /*206e0*/  IMAD R19, R2, 0x40, R9 ;  /* 0x0000004002137824 */ /* 0x01ffe400078e0209 */
        /* <DEDUP_REMOVED lines=13> */
.L_x_420:
        /* <DEDUP_REMOVED lines=14> */
.L_x_422:
[----:B------:R-:W-:Y:S05]  /*208a0*/  BSYNC.RECONVERGENT B0 ;  /* 0x0000000000007941 */ /* 0x000fea0003800200 */
.L_x_421:
        /* <DEDUP_REMOVED lines=11> */
.L_x_423:
[----:B------:R-:W1:Y:S01]  /*20960*/  LDCU UR4, c[0x0][0x398] ;  /* 0x00007300ff0477ac */ /* 0x000e620008000800 */
[----:B------:R-:W-:Y:S01]  /*20970*/  ISETP.GE.AND P1, PT, R11, R2, PT ;  /* 0x000000020b00720c */ /* 0x000fe20003f26270 */
[----:B------:R-:W-:Y:S03]  /*20980*/  BSSY.RECONVERGENT B0, `(.L_x_424) ;  /* 0x000000c000007945 */ /* 0x000fe60003800200 */
[----:B-1----:R-:W-:-:S13]  /*20990*/  ISETP.GE.OR P1, PT, R6, UR4, P1 ;  /* 0x0000000406007c0c */ /* 0x002fda0008f26670 */
[----:B------:R-:W-:Y:S05]  /*209a0*/  @P1 BRA `(.L_x_425) ;  /* 0x0000000000241947 */ /* 0x000fea0003800000 */
[----:B0-----:R-:W2:Y:S01]  /*209b0*/  LDG.E.64 R16, desc[UR8][R8.64+0x80] ;  /* 0x0000800808107981 */ /* 0x001ea2000c1e1b00 */
        /* <DEDUP_REMOVED lines=8> */
.L_x_425:
[----:B------:R-:W-:Y:S05]  /*20a40*/  BSYNC.RECONVERGENT B0 ;  /* 0x0000000000007941 */ /* 0x000fea0003800200 */
.L_x_424:
        /* <DEDUP_REMOVED lines=11> */
.L_x_426:
        /* <DEDUP_REMOVED lines=14> */
.L_x_428:
[----:B------:R-:W-:Y:S05]  /*20be0*/  BSYNC.RECONVERGENT B0 ;  /* 0x0000000000007941 */ /* 0x000fea0003800200 */
.L_x_427:
        /* <DEDUP_REMOVED lines=11> */
.L_x_429:
        /* <DEDUP_REMOVED lines=14> */
.L_x_431:
[----:B------:R-:W-:Y:S05]  /*20d80*/  BSYNC.RECONVERGENT B0 ;  /* 0x0000000000007941 */ /* 0x000fea0003800200 */
.L_x_430:
[----:B------:R-:W-:Y:S02]  /*20d90*/  IMAD R19, R2, 0x10, R19 ;  /* 0x0000001002137824 */ /* 0x000fe400078e0213 */
[----:B------:R-:W-:Y:S02]  /*20da0*/  VIADD R0, R7, 0x50 ;  /* 0x0000005007007836 */ /* 0x000fe40000000000 */
[----:B------:R-:W-:Y:S01]  /*20db0*/  IMAD.WIDE R4, R19, 0x8, R4 ;  /* 0x0000000813047825 */ /* 0x000fe200078e0204 */
[----:B------:R-:W-:Y:S06]  /*20dc0*/  @P0 BRA `(.L_x_432) ;  /* 0x0000000000280947 */ /* 0x000fec0003800000 */
[----:B------:R-:W5:Y:S01]  /*20dd0*/  LDG.E.64 R6, desc[UR8][R4.64] ;  /* 0x0000000804067981 */ /* 0x000f62000c1e1b00 */
[----:B01234-:R-:W-:Y:S01]  /*20de0*/  IMAD.MOV.U32 R8, RZ, RZ, R73 ;  /* 0x000000ffff087224 */ /* 0x01ffe200078e0049 */
[----:B-----5:R-:W-:Y:S01]  /*20df0*/  DSETP.MAX.AND P1, P2, R6, R72, PT ;  /* 0x000000480600722a */ /* 0x020fe20003a2f000 */
[----:B------:R-:W-:-:S05]  /*20e00*/  IMAD.MOV.U32 R3, RZ, RZ, R7 ;  /* 0x000000ffff037224 */ /* 0x000fca00078e0007 */
[----:B------:R-:W-:Y:S02]  /*20e10*/  FSEL R3, R3, R8, P1 ;  /* 0x0000000803037208 */ /* 0x000fe40000800000 */
[----:B------:R-:W-:-:S06]  /*20e20*/  SEL R6, R6, R72, P1 ;  /* 0x0000004806067207 */ /* 0x000fcc0000800000 */
[----:B------:R-:W-:-:S05]  /*20e30*/  @P2 LOP3.LUT R3, R8, 0x80000, RZ, 0xfc, !PT ;  /* 0x0008000008032812 */ /* 0x000fca00078efcff */
[----:B------:R-:W-:-:S05]  /*20e40*/  IMAD.MOV.U32 R7, RZ, RZ, R3 ;  /* 0x000000ffff077224 */ /* 0x000fca00078e0003 */
[----:B------:R0:W-:Y:S01]  /*20e50*/  STG.E.64 desc[UR8][R4.64], R6 ;  /* 0x0000000604007986 */ /* 0x0001e2000c101b08 */
[----:B------:R-:W-:Y:S05]  /*20e60*/  BRA `(.L_x_433) ;  /* 0x00000000003c7947 */ /* 0x000fea0003800000 */
.L_x_432:
[----:B------:R-:W5:Y:S01]  /*20e70*/  LDCU UR4, c[0x0][0x398] ;  /* 0x00007300ff0477ac */ /* 0x000f620008000800 */
[----:B------:R-:W-:Y:S01]  /*20e80*/  ISETP.GE.AND P1, PT, R3, R2, PT ;  /* 0x000000020300720c */ /* 0x000fe20003f26270 */
[----:B------:R-:W-:Y:S03]  /*20e90*/  BSSY.RECONVERGENT B0, `(.L_x_433) ;  /* 0x000000c000007945 */ /* 0x000fe60003800200 */
[----:B-----5:R-:W-:-:S13]  /*20ea0*/  ISETP.GE.OR P1, PT, R0, UR4, P1 ;  /* 0x0000000400007c0c */ /* 0x020fda0008f26670 */
[----:B------:R-:W-:Y:S05]  /*20eb0*/  @P1 BRA `(.L_x_434) ;  /* 0x0000000000241947 */ /* 0x000fea0003800000 */
[----:B------:R-:W5:Y:S01]  /*20ec0*/  LDG.E.64 R6, desc[UR8][R4.64] ;  /* 0x0000000804067981 */ /* 0x000f62000c1e1b00 */
[----:B------:R-:W-:Y:S01]  /*20ed0*/  IMAD.MOV.U32 R3, RZ, RZ, R73 ;  /* 0x000000ffff037224 */ /* 0x000fe200078e0049 */
[----:B-----5:R-:W-:Y:S01]  /*20ee0*/  DSETP.MAX.AND P1, P2, R72, R6, PT ;  /* 0x000000064800722a */ /* 0x020fe20003a2f000 */
[----:B01234-:R-:W-:-:S05]  /*20ef0*/  MOV R8, R7 ;  /* 0x0000000700087202 */ /* 0x01ffca0000000f00 */
[----:B------:R-:W-:Y:S02]  /*20f00*/  FSEL R3, R3, R8, P1 ;  /* 0x0000000803037208 */ /* 0x000fe40000800000 */
[----:B------:R-:W-:-:S06]  /*20f10*/  SEL R6, R72, R6, P1 ;  /* 0x0000000648067207 */ /* 0x000fcc0000800000 */
[----:B------:R-:W-:-:S05]  /*20f20*/  @P2 LOP3.LUT R3, R8, 0x80000, RZ, 0xfc, !PT ;  /* 0x0008000008032812 */ /* 0x000fca00078efcff */
[----:B------:R-:W-:-:S05]  /*20f30*/  IMAD.MOV.U32 R7, RZ, RZ, R3 ;  /* 0x000000ffff077224 */ /* 0x000fca00078e0003 */
[----:B------:R0:W-:Y:S02]  /*20f40*/  STG.E.64 desc[UR8][R4.64], R6 ;  /* 0x0000000604007986 */ /* 0x0001e4000c101b08 */
.L_x_434:
[----:B------:R-:W-:Y:S05]  /*20f50*/  BSYNC.RECONVERGENT B0 ;  /* 0x0000000000007941 */ /* 0x000fea0003800200 */
.L_x_433:
[----:B------:R-:W-:Y:S05]  /*20f60*/  @P0 BRA `(.L_x_435) ;  /* 0x0000000000280947 */ /* 0x000fea0003800000 */
[----:B0-----:R-:W5:Y:S01]  /*20f70*/  LDG.E.64 R6, desc[UR8][R4.64+0x80] ;  /* 0x0000800804067981 */ /* 0x001f62000c1e1b00 */
[----:B-1234-:R-:W-:Y:S01]  /*20f80*/  IMAD.MOV.U32 R8, RZ, RZ, R63 ;  /* 0x000000ffff087224 */ /* 0x01efe200078e003f */
        /* <DEDUP_REMOVED lines=8> */
.L_x_435:
[----:B------:R-:W5:Y:S01]  /*21010*/  LDCU UR4, c[0x0][0x398] ;  /* 0x00007300ff0477ac */ /* 0x000f620008000800 */
[----:B------:R-:W-:Y:S01]  /*21020*/  ISETP.GE.AND P1, PT, R11, R2, PT ;  /* 0x000000020b00720c */ /* 0x000fe20003f26270 */
[----:B------:R-:W-:Y:S03]  /*21030*/  BSSY.RECONVERGENT B0, `(.L_x_436) ;  /* 0x000000c000007945 */ /* 0x000fe60003800200 */
[----:B-----5:R-:W-:-:S13]  /*21040*/  ISETP.GE.OR P1, PT, R0, UR4, P1 ;  /* 0x0000000400007c0c */ /* 0x020fda0008f26670 */
[----:B------:R-:W-:Y:S05]  /*21050*/  @P1 BRA `(.L_x_437) ;  /* 0x0000000000241947 */ /* 0x000fea0003800000 */
[----:B0-----:R-:W5:Y:S01]  /*21060*/  LDG.E.64 R6, desc[UR8][R4.64+0x80] ;  /* 0x0000800804067981 */ /* 0x001f62000c1e1b00 */
[----:B------:R-:W-:Y:S01]  /*21070*/  IMAD.MOV.U32 R3, RZ, RZ, R63 ;  /* 0x000000ffff037224 */ /* 0x000fe200078e003f */
[----:B-----5:R-:W-:Y:S01]  /*21080*/  DSETP.MAX.AND P1, P2, R62, R6, PT ;  /* 0x000000063e00722a */ /* 0x020fe20003a2f000 */
[----:B-1234-:R-:W-:-:S05]  /*21090*/  IMAD.MOV.U32 R8, RZ, RZ, R7 ;  /* 0x000000ffff087224 */ /* 0x01efca00078e0007 */
[----:B------:R-:W-:Y:S02]  /*210a0*/  FSEL R3, R3, R8, P1 ;  /* 0x0000000803037208 */ /* 0x000fe40000800000 */
[----:B------:R-:W-:-:S06]  /*210b0*/  SEL R6, R62, R6, P1 ;  /* 0x000000063e067207 */ /* 0x000fcc0000800000 */
[----:B------:R-:W-:-:S04]  /*210c0*/  @P2 LOP3.LUT R3, R8, 0x80000, RZ, 0xfc, !PT ;  /* 0x0008000008032812 */ /* 0x000fc800078efcff */
[----:B------:R-:W-:-:S05]  /*210d0*/  MOV R7, R3 ;  /* 0x0000000300077202 */ /* 0x000fca0000000f00 */
[----:B------:R0:W-:Y:S02]  /*210e0*/  STG.E.64 desc[UR8][R4.64+0x80], R6 ;  /* 0x0000800604007986 */ /* 0x0001e4000c101b08 */
.L_x_437:
[----:B------:R-:W-:Y:S05]  /*210f0*/  BSYNC.RECONVERGENT B0 ;  /* 0x0000000000007941 */ /* 0x000fea0003800200 */
.L_x_436:
        /* <DEDUP_REMOVED lines=11> */
.L_x_438:
        /* <DEDUP_REMOVED lines=11> */
[----:B------:R-:W-:-:S05]  /*21260*/  @P2 LOP3.LUT R3, R8, 0x80000, RZ, 0xfc, !PT ;  /* 0x0008000008032812 */ /* 0x000fca00078efcff */
[----:B------:R-:W-:-:S05]  /*21270*/  IMAD.MOV.U32 R7, RZ, RZ, R3 ;  /* 0x000000ffff077224 */ /* 0x000fca00078e0003 */
[----:B------:R0:W-:Y:S02]  /*21280*/  STG.E.64 desc[UR8][R4.64+0x100], R6 ;  /* 0x0001000604007986 */ /* 0x0001e4000c101b08 */
.L_x_440:
[----:B------:R-:W-:Y:S05]  /*21290*/  BSYNC.RECONVERGENT B0 ;  /* 0x0000000000007941 */ /* 0x000fea0003800200 */
.L_x_439:
[----:B------:R-:W-:Y:S05]  /*212a0*/  @P0 BRA `(.L_x_441) ;  /* 0x0000000000280947 */ /* 0x000fea0003800000 */
[----:B------:R-:W5:Y:S01]  /*212b0*/  LDG.E.64 R2, desc[UR8][R4.64+0x180] ;  /* 0x0001800804027981 */ /* 0x000f62000c1e1b00 */
[----:B0-----:R-:W-:Y:S01]  /*212c0*/  MOV R7, R59 ;  /* 0x0000003b00077202 */ /* 0x001fe20000000f00 */
[----:B-----5:R-:W-:Y:S01]  /*212d0*/  DSETP.MAX.AND P0, P1, R2, R58, PT ;  /* 0x0000003a0200722a */ /* 0x020fe2000390f000 */
[----:B------:R-:W-:-:S05]  /*212e0*/  IMAD.MOV.U32 R0, RZ, RZ, R3 ;  /* 0x000000ffff007224 */ /* 0x000fca00078e0003 */
[----:B-1234-:R-:W-:Y:S02]  /*212f0*/  FSEL R9, R0, R7, P0 ;  /* 0x0000000700097208 */ /* 0x01efe40000000000 */
[----:B------:R-:W-:-:S06]  /*21300*/  SEL R2, R2, R58, P0 ;  /* 0x0000003a02027207 */ /* 0x000fcc0000000000 */
[----:B------:R-:W-:-:S05]  /*21310*/  @P1 LOP3.LUT R9, R7, 0x80000, RZ, 0xfc, !PT ;  /* 0x0008000007091812 */ /* 0x000fca00078efcff */
[----:B------:R-:W-:-:S05]  /*21320*/  IMAD.MOV.U32 R3, RZ, RZ, R9 ;  /* 0x000000ffff037224 */ /* 0x000fca00078e0009 */
[----:B------:R-:W-:Y:S01]  /*21330*/  STG.E.64 desc[UR8][R4.64+0x180], R2 ;  /* 0x0001800204007986 */ /* 0x000fe2000c101b08 */
[----:B------:R-:W-:Y:S05]  /*21340*/  EXIT ;  /* 0x000000000000794d */ /* 0x000fea0003800000 */
.L_x_441:
[----:B------:R-:W5:Y:S01]  /*21350*/  LDCU UR4, c[0x0][0x398] ;  /* 0x00007300ff0477ac */ /* 0x000f620008000800 */
[----:B------:R-:W-:-:S04]  /*21360*/  ISETP.GE.AND P0, PT, R15, R2, PT ;  /* 0x000000020f00720c */ /* 0x000fc80003f06270 */
[----:B-----5:R-:W-:-:S13]  /*21370*/  ISETP.GE.OR P0, PT, R0, UR4, P0 ;  /* 0x0000000400007c0c */ /* 0x020fda0008706670 */
[----:B------:R-:W-:Y:S05]  /*21380*/  @P0 EXIT ;  /* 0x000000000000094d */ /* 0x000fea0003800000 */
[----:B------:R-:W5:Y:S01]  /*21390*/  LDG.E.64 R2, desc[UR8][R4.64+0x180] ;  /* 0x0001800804027981 */ /* 0x000f62000c1e1b00 */
[----:B------:R-:W-:Y:S01]  /*213a0*/  IMAD.MOV.U32 R0, RZ, RZ, R59 ;  /* 0x000000ffff007224 */ /* 0x000fe200078e003b */
[----:B-----5:R-:W-:Y:S01]  /*213b0*/  DSETP.MAX.AND P0, P1, R58, R2, PT ;  /* 0x000000023a00722a */ /* 0x020fe2000390f000 */
[----:B0-----:R-:W-:-:S05]  /*213c0*/  IMAD.MOV.U32 R7, RZ, RZ, R3 ;  /* 0x000000ffff077224 */ /* 0x001fca00078e0003 */
[----:B-1234-:R-:W-:Y:S02]  /*213d0*/  FSEL R9, R0, R7, P0 ;  /* 0x0000000700097208 */ /* 0x01efe40000000000 */
[----:B------:R-:W-:-:S06]  /*213e0*/  SEL R2, R58, R2, P0 ;  /* 0x000000023a027207 */ /* 0x000fcc0000000000 */
[----:B------:R-:W-:-:S05]  /*213f0*/  @P1 LOP3.LUT R9, R7, 0x80000, RZ, 0xfc, !PT ;  /* 0x0008000007091812 */ /* 0x000fca00078efcff */
[----:B------:R-:W-:-:S05]  /*21400*/  IMAD.MOV.U32 R3, RZ, RZ, R9 ;  /* 0x000000ffff037224 */ /* 0x000fca00078e0009 */
[----:B------:R-:W-:Y:S01]  /*21410*/  STG.E.64 desc[UR8][R4.64+0x180], R2 ;  /* 0x0001800204007986 */ /* 0x000fe2000c101b08 */
[----:B------:R-:W-:Y:S05]  /*21420*/  EXIT ;  /* 0x000000000000794d */ /* 0x000fea0003800000 */
.L_x_442:
        /* <DEDUP_REMOVED lines=13> */
.L_x_594:


//--------------------- .text._Z18FP32_maxmul_kernelILi96ELi32ELi64ELi6ELi4EEvPfS0_S0_iii --------------------------
	.section	.text._Z18FP32_maxmul_kernelILi96ELi32ELi64ELi6ELi4EEvPfS0_S0_iii,"ax",@progbits
	.align	128
        .global         _Z18FP32_maxmul_kernelILi96ELi32ELi64ELi6ELi4EEvPfS0_S0_iii
        .type           _Z18FP32_maxmul_kernelILi96ELi32ELi64ELi6ELi4EEvPfS0_S0_iii,@function
        .size           _Z18FP32_maxmul_kernelILi96ELi32ELi64ELi6ELi4EEvPfS0_S0_iii,(.L_x_595 - _Z18FP32_maxmul_kernelILi96ELi32ELi64ELi6ELi4EEvPfS0_S0_iii)
        .other          _Z18FP32_maxmul_kernelILi96ELi32ELi64ELi6ELi4EEvPfS0_S0_iii,@"STO_CUDA_ENTRY STV_DEFAULT"
_Z18FP32_maxmul_kernelILi96ELi32ELi64ELi6ELi4EEvPfS0_S0_iii:
.text._Z18FP32_maxmul_kernelILi96ELi32ELi64ELi6ELi4EEvPfS0_S0_iii:
        /* <DEDUP_REMOVED lines=95> */
.L_x_521:
        /* <DEDUP_REMOVED lines=17> */
.L_x_445:
[----:B------:R-:W-:Y:S05]  /*0700*/  BSYNC.RECONVERGENT B0 ;  /* 0x0000000000007941 */ /* 0x000fea0003800200 */
.L_x_444:
[----:B-----5:R2:W-:Y:S01]  /*0710*/  STS [R2], R17 ;  /* 0x0000001102007388 */ /* 0x0205e20000000800 */
[----:B------:R-:W-:Y:S05]  /*0720*/  BRA.U UP1, `(.L_x_446) ;  /* 0x0000000101147547 */ /* 0x000fea000b800000 */
[----:B012---:R-:W0:Y:S02]  /*0730*/  LDC.64 R16, c[0x0][0x380] ;  /* 0x0000e000ff107b82 */ /* 0x007e240000000a00 */
[----:B0-----:R-:W-:-:S06]  /*0740*/  IMAD.WIDE.U32 R16, R12, 0x4, R16 ;  /* 0x000000040c107825 */ /* 0x001fcc00078e0010 */
[----:B------:R-:W2:Y:S04]  /*0750*/  LDG.E.CONSTANT R17, desc[UR8][R16.64] ;  /* 0x0000000810117981 */ /* 0x000ea8000c1e9900 */
[----:B--2---:R2:W-:Y:S01]  /*0760*/  STS [R2+0x400], R17 ;  /* 0x0004001102007388 */ /* 0x0045e20000000800 */
[----:B------:R-:W-:Y:S05]  /*0770*/  BRA `(.L_x_447) ;  /* 0x00000000002c7947 */ /* 0x000fea0003800000 */
.L_x_446:
        /* <DEDUP_REMOVED lines=9> */
.L_x_449:
[----:B------:R-:W-:Y:S05]  /*0810*/  BSYNC.RECONVERGENT B0 ;  /* 0x0000000000007941 */ /* 0x000fea0003800200 */
.L_x_448:
[----:B-----5:R1:W-:Y:S02]  /*0820*/  STS [R2+0x400], R17 ;  /* 0x0004001102007388 */ /* 0x0203e40000000800 */
.L_x_447:
[----:B------:R-:W-:Y:S05]  /*0830*/  BRA.U UP1, `(.L_x_450) ;  /* 0x0000000101147547 */ /* 0x000fea000b800000 */
[----:B012---:R-:W0:Y:S02]  /*0840*/  LDC.64 R16, c[0x0][0x380] ;  /* 0x0000e000ff107b82 */ /* 0x007e240000000a00 */
[----:B0-----:R-:W-:-:S06]  /*0850*/  IMAD.WIDE.U32 R16, R13, 0x4, R16 ;  /* 0x000000040d107825 */ /* 0x001fcc00078e0010 */
[----:B------:R-:W2:Y:S04]  /*0860*/  LDG.E.CONSTANT R17, desc[UR8][R16.64] ;  /* 0x0000000810117981 */ /* 0x000ea8000c1e9900 */
[----:B--2---:R2:W-:Y:S01]  /*0870*/  STS [R2+0x800], R17 ;  /* 0x0008001102007388 */ /* 0x0045e20000000800 */
[----:B------:R-:W-:Y:S05]  /*0880*/  BRA `(.L_x_451) ;  /* 0x00000000002c7947 */ /* 0x000fea0003800000 */
.L_x_450:
        /* <DEDUP_REMOVED lines=9> */
.L_x_453:
[----:B------:R-:W-:Y:S05]  /*0920*/  BSYNC.RECONVERGENT B0 ;  /* 0x0000000000007941 */ /* 0x000fea0003800200 */
.L_x_452:
[----:B-----5:R1:W-:Y:S02]  /*0930*/  STS [R2+0x800], R17 ;  /* 0x0008001102007388 */ /* 0x0203e40000000800 */
.L_x_451:
[----:B------:R-:W-:Y:S05]  /*0940*/  BRA.U UP1, `(.L_x_454) ;  /* 0x0000000101147547 */ /* 0x000fea000b800000 */
[----:B012---:R-:W0:Y:S02]  /*0950*/  LDC.64 R16, c[0x0][0x380] ;  /* 0x0000e000ff107b82 */ /* 0x007e240000000a00 */
[----:B0-----:R-:W-:-:S06]  /*0960*/  IMAD.WIDE.U32 R16, R11, 0x4, R16 ;  /* 0x000000040b107825 */ /* 0x001fcc00078e0010 */
[----:B------:R-:W2:Y:S04]  /*0970*/  LDG.E.CONSTANT R17, desc[UR8][R16.64] ;  /* 0x0000000810117981 */ /* 0x000ea8000c1e9900 */
[----:B--2---:R0:W-:Y:S01]  /*0980*/  STS [R2+0xc00], R17 ;  /* 0x000c001102007388 */ /* 0x0041e20000000800 */
[----:B------:R-:W-:Y:S05]  /*0990*/  BRA `(.L_x_455) ;  /* 0x00000000002c7947 */ /* 0x000fea0003800000 */
.L_x_454:
        /* <DEDUP_REMOVED lines=9> */
.L_x_457:
[----:B------:R-:W-:Y:S05]  /*0a30*/  BSYNC.RECONVERGENT B0 ;  /* 0x0000000000007941 */ /* 0x000fea0003800200 */
.L_x_456:
[----:B-----5:R1:W-:Y:S02]  /*0a40*/  STS [R2+0xc00], R17 ;  /* 0x000c001102007388 */ /* 0x0203e40000000800 */
.L_x_455:
[----:B------:R-:W-:Y:S05]  /*0a50*/  BRA.U UP1, `(.L_x_458) ;  /* 0x0000000101147547 */ /* 0x000fea000b800000 */
[----:B01----:R-:W0:Y:S02]  /*0a60*/  LDC.64 R16, c[0x0][0x380] ;  /* 0x0000e000ff107b82 */ /* 0x003e240000000a00 */
[----:B0-----:R-:W-:-:S06]  /*0a70*/  IMAD.WIDE.U32 R16, R53, 0x4, R16 ;  /* 0x0000000435107825 */ /* 0x001fcc00078e0010 */
[----:B------:R-:W2:Y:S04]  /*0a80*/  LDG.E.CONSTANT R17, desc[UR8][R16.64] ;  /* 0x0000000810117981 */ /* 0x000ea8000c1e9900 */
[----:B--2---:R2:W-:Y:S01]  /*0a90*/  STS [R2+0x1000], R17 ;  /* 0x0010001102007388 */ /* 0x0045e20000000800 */
[----:B------:R-:W-:Y:S05]  /*0aa0*/  BRA `(.L_x_459) ;  /* 0x00000000002c7947 */ /* 0x000fea0003800000 */
.L_x_458:
        /* <DEDUP_REMOVED lines=9> */
.L_x_461:
[----:B------:R-:W-:Y:S05]  /*0b40*/  BSYNC.RECONVERGENT B0 ;  /* 0x0000000000007941 */ /* 0x000fea0003800200 */
.L_x_460:
[----:B-----5:R1:W-:Y:S02]  /*0b50*/  STS [R2+0x1000], R17 ;  /* 0x0010001102007388 */ /* 0x0203e40000000800 */
.L_x_459:
[----:B------:R-:W-:Y:S05]  /*0b60*/  BRA.U UP1, `(.L_x_462) ;  /* 0x0000000101147547 */ /* 0x000fea000b800000 */
[----:B012---:R-:W0:Y:S02]  /*0b70*/  LDC.64 R16, c[0x0][0x380] ;  /* 0x0000e000ff107b82 */ /* 0x007e240000000a00 */
[----:B0-----:R-:W-:-:S06]  /*0b80*/  IMAD.WIDE.U32 R16, R14, 0x4, R16 ;  /* 0x000000040e107825 */ /* 0x001fcc00078e0010 */
[----:B------:R-:W2:Y:S04]  /*0b90*/  LDG.E.CONSTANT R17, desc[UR8][R16.64] ;  /* 0x0000000810117981 */ /* 0x000ea8000c1e9900 */
[----:B--2---:R2:W-:Y:S01]  /*0ba0*/  STS [R2+0x1400], R17 ;  /* 0x0014001102007388 */ /* 0x0045e20000000800 */
[----:B------:R-:W-:Y:S05]  /*0bb0*/  BRA `(.L_x_463) ;  /* 0x00000000002c7947 */ /* 0x000fea0003800000 */
.L_x_462:
        /* <DEDUP_REMOVED lines=9> */
.L_x_465:
[----:B------:R-:W-:Y:S05]  /*0c50*/  BSYNC.RECONVERGENT B0 ;  /* 0x0000000000007941 */ /* 0x000fea0003800200 */
.L_x_464:
[----:B-----5:R1:W-:Y:S02]  /*0c60*/  STS [R2+0x1400], R17 ;  /* 0x0014001102007388 */ /* 0x0203e40000000800 */
.L_x_463:
[----:B------:R-:W-:Y:S05]  /*0c70*/  BRA.U UP1, `(.L_x_466) ;  /* 0x0000000101147547 */ /* 0x000fea000b800000 */
[----:B012---:R-:W0:Y:S02]  /*0c80*/  LDC.64 R16, c[0x0][0x380] ;  /* 0x0000e000ff107b82 */ /* 0x007e240000000a00 */
[----:B0-----:R-:W-:-:S06]  /*0c90*/  IMAD.WIDE.U32 R16, R52, 0x4, R16 ;  /* 0x0000000434107825 */ /* 0x001fcc00078e0010 */
[----:B------:R-:W2:Y:S04]  /*0ca0*/  LDG.E.CONSTANT R17, desc[UR8][R16.64] ;  /* 0x0000000810117981 */ /* 0x000ea8000c1e9900 */
[----:B--2---:R3:W-:Y:S01]  /*0cb0*/  STS [R2+0x1800], R17 ;  /* 0x0018001102007388 */ /* 0x0047e20000000800 */
[----:B------:R-:W-:Y:S05]  /*0cc0*/  BRA `(.L_x_467) ;  /* 0x0000000000287947 */ /* 0x000fea0003800000 */
.L_x_466:
        /* <DEDUP_REMOVED lines=8> */
.L_x_469:
[----:B------:R-:W-:Y:S05]  /*0d50*/  BSYNC.RECONVERGENT B0 ;  /* 0x0000000000007941 */ /* 0x000fea0003800200 */
.L_x_468:
[----:B-----5:R2:W-:Y:S02]  /*0d60*/  STS [R2+0x1800], R17 ;  /* 0x0018001102007388 */ /* 0x0205e40000000800 */
.L_x_467:
[----:B------:R-:W-:Y:S05]  /*0d70*/  BRA.U UP1, `(.L_x_470) ;  /* 0x0000000101147547 */ /* 0x000fea000b800000 */
[----:B0123--:R-:W0:Y:S02]  /*0d80*/  LDC.64 R16, c[0x0][0x380] ;  /* 0x0000e000ff107b82 */ /* 0x00fe240000000a00 */
[----:B0-----:R-:W-:-:S06]  /*0d90*/  IMAD.WIDE.U32 R16, R15, 0x4, R16 ;  /* 0x000000040f107825 */ /* 0x001fcc00078e0010 */
[----:B------:R-:W2:Y:S04]  /*0da0*/  LDG.E.CONSTANT R17, desc[UR8][R16.64] ;  /* 0x0000000810117981 */ /* 0x000ea8000c1e9900 */
[----:B--2---:R0:W-:Y:S01]  /*0db0*/  STS [R2+0x1c00], R17 ;  /* 0x001c001102007388 */ /* 0x0041e20000000800 */
[----:B------:R-:W-:Y:S05]  /*0dc0*/  BRA `(.L_x_471) ;  /* 0x0000000000287947 */ /* 0x000fea0003800000 */
.L_x_470:
        /* <DEDUP_REMOVED lines=8> */
.L_x_473:
[----:B------:R-:W-:Y:S05]  /*0e50*/  BSYNC.RECONVERGENT B0 ;  /* 0x0000000000007941 */ /* 0x000fea0003800200 */
.L_x_472:
[----:B-----5:R3:W-:Y:S02]  /*0e60*/  STS [R2+0x1c00], R17 ;  /* 0x001c001102007388 */ /* 0x0207e40000000800 */
.L_x_471:
[----:B------:R-:W-:Y:S05]  /*0e70*/  BRA.U UP1, `(.L_x_474) ;  /* 0x0000000101147547 */ /* 0x000fea000b800000 */
[----:B0123--:R-:W0:Y:S02]  /*0e80*/  LDC.64 R16, c[0x0][0x380] ;  /* 0x0000e000ff107b82 */ /* 0x00fe240000000a00 */
[----:B0-----:R-:W-:-:S06]  /*0e90*/  IMAD.WIDE.U32 R16, R56, 0x4, R16 ;  /* 0x0000000438107825 */ /* 0x001fcc00078e0010 */
[----:B------:R-:W2:Y:S04]  /*0ea0*/  LDG.E.CONSTANT R17, desc[UR8][R16.64] ;  /* 0x0000000810117981 */ /* 0x000ea8000c1e9900 */
[----:B--2---:R2:W-:Y:S01]  /*0eb0*/  STS [R2+0x2000], R17 ;  /* 0x0020001102007388 */ /* 0x0045e20000000800 */
[----:B------:R-:W-:Y:S05]  /*0ec0*/  BRA `(.L_x_475) ;  /* 0x00000000002c7947 */ /* 0x000fea0003800000 */
.L_x_474:
        /* <DEDUP_REMOVED lines=9> */
.L_x_477:
[----:B------:R-:W-:Y:S05]  /*0f60*/  BSYNC.RECONVERGENT B0 ;  /* 0x0000000000007941 */ /* 0x000fea0003800200 */
.L_x_476:
[----:B-----5:R1:W-:Y:S02]  /*0f70*/  STS [R2+0x2000], R17 ;  /* 0x0020001102007388 */ /* 0x0203e40000000800 */
.L_x_475:
[----:B------:R-:W-:Y:S05]  /*0f80*/  BRA.U UP1, `(.L_x_478) ;  /* 0x0000000101147547 */ /* 0x000fea000b800000 */
[----:B012---:R-:W0:Y:S02]  /*0f90*/  LDC.64 R16, c[0x0][0x380] ;  /* 0x0000e000ff107b82 */ /* 0x007e240000000a00 */
[----:B0-----:R-:W-:-:S06]  /*0fa0*/  IMAD.WIDE.U32 R16, R54, 0x4, R16 ;  /* 0x0000000436107825 */ /* 0x001fcc00078e0010 */
[----:B------:R-:W2:Y:S04]  /*0fb0*/  LDG.E.CONSTANT R17, desc[UR8][R16.64] ;  /* 0x0000000810117981 */ /* 0x000ea8000c1e9900 */
[----:B--2---:R2:W-:Y:S01]  /*0fc0*/  STS [R2+0x2400], R17 ;  /* 0x0024001102007388 */ /* 0x0045e20000000800 */
[----:B------:R-:W-:Y:S05]  /*0fd0*/  BRA `(.L_x_479) ;  /* 0x00000000002c7947 */ /* 0x000fea0003800000 */
.L_x_478:
        /* <DEDUP_REMOVED lines=9> */
.L_x_481:
[----:B------:R-:W-:Y:S05]  /*1070*/  BSYNC.RECONVERGENT B0 ;  /* 0x0000000000007941 */ /* 0x000fea0003800200 */
.L_x_480:
[----:B-----5:R1:W-:Y:S02]  /*1080*/  STS [R2+0x2400], R17 ;  /* 0x0024001102007388 */ /* 0x0203e40000000800 */
.L_x_479:
[----:B------:R-:W-:Y:S05]  /*1090*/  BRA.U UP1, `(.L_x_482) ;  /* 0x0000000101147547 */ /* 0x000fea000b800000 */
[----:B012---:R-:W0:Y:S02]  /*10a0*/  LDC.64 R16, c[0x0][0x380] ;  /* 0x0000e000ff107b82 */ /* 0x007e240000000a00 */
[----:B0-----:R-:W-:-:S06]  /*10b0*/  IMAD.WIDE.U32 R16, R55, 0x4, R16 ;  /* 0x0000000437107825 */ /* 0x001fcc00078e0010 */
[----:B------:R-:W2:Y:S04]  /*10c0*/  LDG.E.CONSTANT R17, desc[UR8][R16.64] ;  /* 0x0000000810117981 */ /* 0x000ea8000c1e9900 */
[----:B--2---:R2:W-:Y:S01]  /*10d0*/  STS [R2+0x2800], R17 ;  /* 0x0028001102007388 */ /* 0x0045e20000000800 */
[----:B------:R-:W-:Y:S05]  /*10e0*/  BRA `(.L_x_483) ;  /* 0x00000000002c7947 */ /* 0x000fea0003800000 */
.L_x_482:
        /* <DEDUP_REMOVED lines=9> */
.L_x_485:
[----:B------:R-:W-:Y:S05]  /*1180*/  BSYNC.RECONVERGENT B0 ;  /* 0x0000000000007941 */ /* 0x000fea0003800200 */
.L_x_484:
[----:B-----5:R1:W-:Y:S02]  /*1190*/  STS [R2+0x2800], R17 ;  /* 0x0028001102007388 */ /* 0x0203e40000000800 */
.L_x_483:
[----:B------:R-:W-:Y:S05]  /*11a0*/  BRA.U UP1, `(.L_x_486) ;  /* 0x0000000101147547 */ /* 0x000fea000b800000 */
[----:B012---:R-:W0:Y:S02]  /*11b0*/  LDC.64 R16, c[0x0][0x380] ;  /* 0x0000e000ff107b82 */ /* 0x007e240000000a00 */
[----:B0-----:R-:W-:-:S06]  /*11c0*/  IMAD.WIDE.U32 R16, R58, 0x4, R16 ;  /* 0x000000043a107825 */ /* 0x001fcc00078e0010 */
[----:B------:R-:W2:Y:S04]  /*11d0*/  LDG.E.CONSTANT R17, desc[UR8][R16.64] ;  /* 0x0000000810117981 */ /* 0x000ea8000c1e9900 */
[----:B--2---:R0:W-:Y:S01]  /*11e0*/  STS [R2+0x2c00], R17 ;  /* 0x002c001102007388 */ /* 0x0041e20000000800 */
[----:B------:R-:W-:Y:S05]  /*11f0*/  BRA `(.L_x_487) ;  /* 0x0000000000287947 */ /* 0x000fea0003800000 */
.L_x_486:
        /* <DEDUP_REMOVED lines=8> */
.L_x_489:
[----:B------:R-:W-:Y:S05]  /*1280*/  BSYNC.RECONVERGENT B0 ;  /* 0x0000000000007941 */ /* 0x000fea0003800200 */
.L_x_488:
[----:B-----5:R2:W-:Y:S02]  /*1290*/  STS [R2+0x2c00], R17 ;  /* 0x002c001102007388 */ /* 0x0205e40000000800 */
.L_x_487:
        /* <DEDUP_REMOVED lines=11> */
.L_x_491:
[----:B012---:R-:W0:Y:S02]  /*1350*/  LDC.64 R16, c[0x0][0x388] ;  /* 0x0000e200ff107b82 */ /* 0x007e240000000a00 */
[----:B0-----:R-:W-:-:S06]  /*1360*/  IMAD.WIDE R16, R9, 0x4, R16 ;  /* 0x0000000409107825 */ /* 0x001fcc00078e0210 */
[----:B------:R0:W5:Y:S02]  /*1370*/  LDG.E.CONSTANT R17, desc[UR8][R16.64] ;  /* 0x0000000810117981 */ /* 0x000164000c1e9900 */
.L_x_492:
[----:B------:R-:W-:Y:S05]  /*1380*/  BSYNC.RECONVERGENT B0 ;  /* 0x0000000000007941 */ /* 0x000fea0003800200 */
.L_x_490:
[----:B-----5:R3:W-:Y:S01]  /*1390*/  STS [R10], R17 ;  /* 0x000000110a007388 */ /* 0x0207e20000000800 */
[----:B------:R-:W-:Y:S05]  /*13a0*/  BRA.U UP0, `(.L_x_493) ;  /* 0x0000000100147547 */ /* 0x000fea000b800000 */
[----:B0123--:R-:W0:Y:S02]  /*13b0*/  LDC.64 R16, c[0x0][0x388] ;  /* 0x0000e200ff107b82 */ /* 0x00fe240000000a00 */
[----:B0-----:R-:W-:-:S06]  /*13c0*/  IMAD.WIDE R16, R3, 0x4, R16 ;  /* 0x0000000403107825 */ /* 0x001fcc00078e0210 */
[----:B------:R-:W2:Y:S04]  /*13d0*/  LDG.E.CONSTANT R17, desc[UR8][R16.64] ;  /* 0x0000000810117981 */ /* 0x000ea8000c1e9900 */
[----:B--2---:R0:W-:Y:S01]  /*13e0*/  STS [R10+0x400], R17 ;  /* 0x000400110a007388 */ /* 0x0041e20000000800 */
[----:B------:R-:W-:Y:S05]  /*13f0*/  BRA `(.L_x_494) ;  /* 0x00000000002c7947 */ /* 0x000fea0003800000 */
.L_x_493:
        /* <DEDUP_REMOVED lines=9> */
.L_x_496:
[----:B------:R-:W-:Y:S05]  /*1490*/  BSYNC.RECONVERGENT B0 ;  /* 0x0000000000007941 */ /* 0x000fea0003800200 */
.L_x_495:
[----:B-----5:R1:W-:Y:S02]  /*14a0*/  STS [R10+0x400], R17 ;  /* 0x000400110a007388 */ /* 0x0203e40000000800 */
.L_x_494:
[----:B------:R-:W-:Y:S05]  /*14b0*/  BRA.U UP0, `(.L_x_497) ;  /* 0x0000000100147547 */ /* 0x000fea000b800000 */
[----:B01----:R-:W0:Y:S02]  /*14c0*/  LDC.64 R16, c[0x0][0x388] ;  /* 0x0000e200ff107b82 */ /* 0x003e240000000a00 */
[----:B0-----:R-:W-:-:S06]  /*14d0*/  IMAD.WIDE R16, R8, 0x4, R16 ;  /* 0x0000000408107825 */ /* 0x001fcc00078e0210 */
[----:B------:R-:W2:Y:S04]  /*14e0*/  LDG.E.CONSTANT R17, desc[UR8][R16.64] ;  /* 0x0000000810117981 */ /* 0x000ea8000c1e9900 */
[----:B--2---:R0:W-:Y:S01]  /*14f0*/  STS [R10+0x800], R17 ;  /* 0x000800110a007388 */ /* 0x0041e20000000800 */
[----:B------:R-:W-:Y:S05]  /*1500*/  BRA `(.L_x_498) ;  /* 0x00000000002c7947 */ /* 0x000fea0003800000 */
.L_x_497:
        /* <DEDUP_REMOVED lines=9> */
.L_x_500:
[----:B------:R-:W-:Y:S05]  /*15a0*/  BSYNC.RECONVERGENT B0 ;  /* 0x0000000000007941 */ /* 0x000fea0003800200 */
.L_x_499:
[----:B-----5:R1:W-:Y:S02]  /*15b0*/  STS [R10+0x800], R17 ;  /* 0x000800110a007388 */ /* 0x0203e40000000800 */
.L_x_498:
[----:B------:R-:W-:Y:S05]  /*15c0*/  BRA.U UP0, `(.L_x_501) ;  /* 0x0000000100147547 */ /* 0x000fea000b800000 */
[----:B01----:R-:W0:Y:S02]  /*15d0*/  LDC.64 R16, c[0x0][0x388] ;  /* 0x0000e200ff107b82 */ /* 0x003e240000000a00 */
[----:B0-----:R-:W-:-:S06]  /*15e0*/  IMAD.WIDE R16, R7, 0x4, R16 ;  /* 0x0000000407107825 */ /* 0x001fcc00078e0210 */
[----:B------:R-:W2:Y:S04]  /*15f0*/  LDG.E.CONSTANT R17, desc[UR8][R16.64] ;  /* 0x0000000810117981 */ /* 0x000ea8000c1e9900 */
[----:B--2---:R0:W-:Y:S01]  /*1600*/  STS [R10+0xc00], R17 ;  /* 0x000c00110a007388 */ /* 0x0041e20000000800 */
[----:B------:R-:W-:Y:S05]  /*1610*/  BRA `(.L_x_502) ;  /* 0x00000000002c7947 */ /* 0x000fea0003800000 */
.L_x_501:
        /* <DEDUP_REMOVED lines=9> */
.L_x_504:
[----:B------:R-:W-:Y:S05]  /*16b0*/  BSYNC.RECONVERGENT B0 ;  /* 0x0000000000007941 */ /* 0x000fea0003800200 */
.L_x_503:
[----:B-----5:R1:W-:Y:S02]  /*16c0*/  STS [R10+0xc00], R17 ;  /* 0x000c00110a007388 */ /* 0x0203e40000000800 */
.L_x_502:
[----:B------:R-:W-:Y:S05]  /*16d0*/  BRA.U UP0, `(.L_x_505) ;  /* 0x0000000100147547 */ /* 0x000fea000b800000 */
[----:B01----:R-:W0:Y:S02]  /*16e0*/  LDC.64 R16, c[0x0][0x388] ;  /* 0x0000e200ff107b82 */ /* 0x003e240000000a00 */
[----:B0-----:R-:W-:-:S06]  /*16f0*/  IMAD.WIDE R16, R6, 0x4, R16 ;  /* 0x0000000406107825 */ /* 0x001fcc00078e0210 */
[----:B------:R-:W2:Y:S04]  /*1700*/  LDG.E.CONSTANT R17, desc[UR8][R16.64] ;  /* 0x0000000810117981 */ /* 0x000ea8000c1e9900 */
[----:B--2---:R0:W-:Y:S01]  /*1710*/  STS [R10+0x1000], R17 ;  /* 0x001000110a007388 */ /* 0x0041e20000000800 */
[----:B------:R-:W-:Y:S05]  /*1720*/  BRA `(.L_x_506) ;  /* 0x00000000002c7947 */ /* 0x000fea0003800000 */
.L_x_505:
        /* <DEDUP_REMOVED lines=9> */
.L_x_508:
[----:B------:R-:W-:Y:S05]  /*17c0*/  BSYNC.RECONVERGENT B0 ;  /* 0x0000000000007941 */ /* 0x000fea0003800200 */
.L_x_507:
[----:B-----5:R1:W-:Y:S02]  /*17d0*/  STS [R10+0x1000], R17 ;  /* 0x001000110a007388 */ /* 0x0203e40000000800 */
.L_x_506:
[----:B------:R-:W-:Y:S05]  /*17e0*/  BRA.U UP0, `(.L_x_509) ;  /* 0x0000000100147547 */ /* 0x000fea000b800000 */
[----:B01----:R-:W0:Y:S02]  /*17f0*/  LDC.64 R16, c[0x0][0x388] ;  /* 0x0000e200ff107b82 */ /* 0x003e240000000a00 */
[----:B0-----:R-:W-:-:S06]  /*1800*/  IMAD.WIDE R16, R5, 0x4, R16 ;  /* 0x0000000405107825 */ /* 0x001fcc00078e0210 */
[----:B------:R-:W2:Y:S04]  /*1810*/  LDG.E.CONSTANT R17, desc[UR8][R16.64] ;  /* 0x0000000810117981 */ /* 0x000ea8000c1e9900 */
[----:B--2---:R0:W-:Y:S01]  /*1820*/  STS [R10+0x1400], R17 ;  /* 0x001400110a007388 */ /* 0x0041e20000000800 */
[----:B------:R-:W-:Y:S05]  /*1830*/  BRA `(.L_x_510) ;  /* 0x00000000002c7947 */ /* 0x000fea0003800000 */
.L_x_509:
        /* <DEDUP_REMOVED lines=9> */
.L_x_512:
[----:B------:R-:W-:Y:S05]  /*18d0*/  BSYNC.RECONVERGENT B0 ;  /* 0x0000000000007941 */ /* 0x000fea0003800200 */
.L_x_511:
[----:B-----5:R1:W-:Y:S02]  /*18e0*/  STS [R10+0x1400], R17 ;  /* 0x001400110a007388 */ /* 0x0203e40000000800 */
.L_x_510:
[----:B------:R-:W-:Y:S05]  /*18f0*/  BRA.U UP0, `(.L_x_513) ;  /* 0x0000000100147547 */ /* 0x000fea000b800000 */
[----:B01----:R-:W0:Y:S02]  /*1900*/  LDC.64 R16, c[0x0][0x388] ;  /* 0x0000e200ff107b82 */ /* 0x003e240000000a00 */
[----:B0-----:R-:W-:-:S06]  /*1910*/  IMAD.WIDE R16, R4, 0x4, R16 ;  /* 0x0000000404107825 */ /* 0x001fcc00078e0210 */
[----:B------:R-:W2:Y:S04]  /*1920*/  LDG.E.CONSTANT R17, desc[UR8][R16.64] ;  /* 0x0000000810117981 */ /* 0x000ea8000c1e9900 */
[----:B--2---:R0:W-:Y:S01]  /*1930*/  STS [R10+0x1800], R17 ;  /* 0x001800110a007388 */ /* 0x0041e20000000800 */
[----:B------:R-:W-:Y:S05]  /*1940*/  BRA `(.L_x_514) ;  /* 0x00000000002c7947 */ /* 0x000fea0003800000 */
.L_x_513:
        /* <DEDUP_REMOVED lines=9> */
.L_x_516:
[----:B------:R-:W-:Y:S05]  /*19e0*/  BSYNC.RECONVERGENT B0 ;  /* 0x0000000000007941 */ /* 0x000fea0003800200 */
.L_x_515:
[----:B-----5:R1:W-:Y:S02]  /*19f0*/  STS [R10+0x1800], R17 ;  /* 0x001800110a007388 */ /* 0x0203e40000000800 */
.L_x_514:
[----:B------:R-:W-:Y:S05]  /*1a00*/  BRA.U UP0, `(.L_x_517) ;  /* 0x0000000100147547 */ /* 0x000fea000b800000 */
[----:B01----:R-:W0:Y:S02]  /*1a10*/  LDC.64 R16, c[0x0][0x388] ;  /* 0x0000e200ff107b82 */ /* 0x003e240000000a00 */
[----:B0-----:R-:W-:-:S06]  /*1a20*/  IMAD.WIDE R16, R0, 0x4, R16 ;  /* 0x0000000400107825 */ /* 0x001fcc00078e0210 */
[----:B------:R-:W2:Y:S04]  /*1a30*/  LDG.E.CONSTANT R17, desc[UR8][R16.64] ;  /* 0x0000000810117981 */ /* 0x000ea8000c1e9900 */
[----:B--2---:R0:W-:Y:S01]  /*1a40*/  STS [R10+0x1c00], R17 ;  /* 0x001c00110a007388 */ /* 0x0041e20000000800 */
[----:B------:R-:W-:Y:S05]  /*1a50*/  BRA `(.L_x_518) ;  /* 0x00000000002c7947 */ /* 0x000fea0003800000 */
.L_x_517:
        /* <DEDUP_REMOVED lines=9> */
.L_x_520:
[----:B------:R-:W-:Y:S05]  /*1af0*/  BSYNC.RECONVERGENT B0 ;  /* 0x0000000000007941 */ /* 0x000fea0003800200 */
.L_x_519:
[----:B-----5:R1:W-:Y:S02]  /*1b00*/  STS [R10+0x1c00], R17 ;  /* 0x001c00110a007388 */ /* 0x0203e40000000800 */
.L_x_518:
        /* <DEDUP_REMOVED lines=27> */
[C---:B0-----:R-:W-:Y:S01]  /*1cc0*/  FMUL R76, R16.reuse, R77 ;  /* 0x0000004d104c7220 */ /* 0x041fe20000400000 */
[----:B-1----:R-:W-:-:S04]  /*1cd0*/  FMUL R85, R16, R81 ;  /* 0x0000005110557220 */ /* 0x002fc80000400000 */
[----:B------:R-:W-:Y:S01]  /*1ce0*/  FMNMX R76, R76, R31, !PT ;  /* 0x0000001f4c4c7209 */ /* 0x000fe20007800000 */
[C---:B--2---:R-:W-:Y:S01]  /*1cf0*/  FMUL R78, R16.reuse, R79 ;  /* 0x0000004f104e7220 */ /* 0x044fe20000400000 */
[----:B---3--:R-:W-:Y:S01]  /*1d00*/  FMUL R80, R16, R83 ;  /* 0x0000005310507220 */ /* 0x008fe20000400000 */
[----:B------:R-:W-:-:S03]  /*1d10*/  FMNMX R16, R85, R30, !PT ;  /* 0x0000001e55107209 */ /* 0x000fc60007800000 */
[----:B------:R-:W-:Y:S01]  /*1d20*/  FMNMX R78, R78, R29, !PT ;  /* 0x0000001d4e4e7209 */ /* 0x000fe20007800000 */
[-C--:B----4-:R-:W-:Y:S01]  /*1d30*/  FMUL R31, R77, R44.reuse ;  /* 0x0000002c4d1f7220 */ /* 0x090fe20000400000 */
[-C--:B------:R-:W-:Y:S01]  /*1d40*/  FMUL R85, R81, R44.reuse ;  /* 0x0000002c51557220 */ /* 0x080fe20000400000 */
[----:B------:R-:W-:Y:S01]  /*1d50*/  FMNMX R75, R80, R75, !PT ;  /* 0x0000004b504b7209 */ /* 0x000fe20007800000 */
[----:B------:R-:W-:Y:S01]  /*1d60*/  FMUL R82, R79, R44 ;  /* 0x0000002c4f527220 */ /* 0x000fe20000400000 */
[----:B-----5:R-:W-:Y:S01]  /*1d70*/  FMUL R87, R77, R48 ;  /* 0x000000304d577220 */ /* 0x020fe20000400000 */
[----:B------:R-:W-:Y:S02]  /*1d80*/  FMNMX R80, R31, R28, !PT ;  /* 0x0000001c1f507209 */ /* 0x000fe40007800000 */
[----:B------:R-:W-:Y:S01]  /*1d90*/  FMNMX R72, R85, R72, !PT ;  /* 0x0000004855487209 */ /* 0x000fe20007800000 */
[----:B------:R-:W0:Y:S01]  /*1da0*/  LDS.128 R28, [R63+0x2800] ;  /* 0x002800003f1c7984 */ /* 0x000e220000000c00 */
[----:B------:R-:W-:Y:S01]  /*1db0*/  FMUL R85, R83, R44 ;  /* 0x0000002c53557220 */ /* 0x000fe20000400000 */
[----:B------:R-:W-:Y:S01]  /*1dc0*/  FMNMX R71, R82, R71, !PT ;  /* 0x0000004752477209 */ /* 0x000fe20007800000 */
[----:B------:R-:W-:Y:S01]  /*1dd0*/  FMUL R82, R81, R48 ;  /* 0x0000003051527220 */ /* 0x000fe20000400000 */
[----:B------:R-:W1:Y:S01]  /*1de0*/  LDS R44, [R59+0x100] ;  /* 0x000100003b2c7984 */ /* 0x000e620000000800 */
[----:B------:R-:W-:Y:S01]  /*1df0*/  FMNMX R70, R87, R70, !PT ;  /* 0x0000004657467209 */ /* 0x000fe20007800000 */
[----:B------:R-:W-:Y:S01]  /*1e00*/  FMUL R87, R77, R24 ;  /* 0x000000184d577220 */ /* 0x000fe20000400000 */
[----:B------:R-:W-:Y:S01]  /*1e10*/  FMNMX R74, R85, R74, !PT ;  /* 0x0000004a554a7209 */ /* 0x000fe20007800000 */
[-C--:B------:R-:W-:Y:S01]  /*1e20*/  FMUL R85, R79, R48.reuse ;  /* 0x000000304f557220 */ /* 0x080fe20000400000 */
[----:B------:R-:W-:Y:S01]  /*1e30*/  FMUL R48, R83, R48 ;  /* 0x0000003053307220 */ /* 0x000fe20000400000 */
[----:B------:R-:W-:Y:S01]  /*1e40*/  FMNMX R69, R82, R69, !PT ;  /* 0x0000004552457209 */ /* 0x000fe20007800000 */
[----:B------:R-:W-:Y:S01]  /*1e50*/  FMUL R82, R81, R20 ;  /* 0x0000001451527220 */ /* 0x000fe20000400000 */
[----:B------:R-:W-:-:S02]  /*1e60*/  FMNMX R38, R87, R38, !PT ;  /* 0x0000002657267209 */ /* 0x000fc40007800000 */
[----:B------:R-:W-:Y:S02]  /*1e70*/  FMNMX R73, R48, R73, !PT ;  /* 0x0000004930497209 */ /* 0x000fe40007800000 */
[----:B------:R-:W2:Y:S01]  /*1e80*/  LDS R48, [R59+0x140] ;  /* 0x000140003b307984 */ /* 0x000ea20000000800 */
[----:B------:R-:W-:Y:S01]  /*1e90*/  FMNMX R68, R85, R68, !PT ;  /* 0x0000004455447209 */ /* 0x000fe20007800000 */
[----:B------:R-:W-:Y:S01]  /*1ea0*/  FMUL R85, R77, R20 ;  /* 0x000000144d557220 */ /* 0x000fe20000400000 */
[----:B------:R-:W-:Y:S01]  /*1eb0*/  FMNMX R41, R82, R41, !PT ;  /* 0x0000002952297209 */ /* 0x000fe20007800000 */
[----:B------:R-:W-:-:S03]  /*1ec0*/  FMUL R82, R81, R24 ;  /* 0x0000001851527220 */ /* 0x000fc60000400000 */
[----:B------:R-:W-:Y:S01]  /*1ed0*/  FMNMX R42, R85, R42, !PT ;  /* 0x0000002a552a7209 */ /* 0x000fe20007800000 */
[-C--:B------:R-:W-:Y:S01]  /*1ee0*/  FMUL R85, R79, R20.reuse ;  /* 0x000000144f557220 */ /* 0x080fe20000400000 */
[----:B------:R-:W-:Y:S01]  /*1ef0*/  FMUL R20, R83, R20 ;  /* 0x0000001453147220 */ /* 0x000fe20000400000 */
[----:B------:R-:W-:-:S03]  /*1f00*/  FMNMX R37, R82, R37, !PT ;  /* 0x0000002552257209 */ /* 0x000fc60007800000 */
[----:B------:R-:W-:Y:S01]  /*1f10*/  FMNMX R40, R85, R40, !PT ;  /* 0x0000002855287209 */ /* 0x000fe20007800000 */
[-C--:B------:R-:W-:Y:S01]  /*1f20*/  FMUL R85, R79, R24.reuse ;  /* 0x000000184f557220 */ /* 0x080fe20000400000 */
[----:B------:R-:W-:Y:S01]  /*1f30*/  FMNMX R43, R20, R43, !PT ;  /* 0x0000002b142b7209 */ /* 0x000fe20007800000 */
[----:B------:R-:W-:Y:S01]  /*1f40*/  FMUL R24, R83, R24 ;  /* 0x0000001853187220 */ /* 0x000fe20000400000 */
[----:B------:R-:W3:Y:S02]  /*1f50*/  LDS R20, [R59+0x180] ;  /* 0x000180003b147984 */ /* 0x000ee40000000800 */
[----:B------:R-:W-:Y:S02]  /*1f60*/  FMNMX R36, R85, R36, !PT ;  /* 0x0000002455247209 */ /* 0x000fe40007800000 */
[----:B------:R-:W-:Y:S02]  /*1f70*/  FMNMX R39, R24, R39, !PT ;  /* 0x0000002718277209 */ /* 0x000fe40007800000 */
[----:B------:R-:W4:Y:S01]  /*1f80*/  LDS R24, [R59+0x1c0] ;  /* 0x0001c0003b187984 */ /* 0x000f220000000800 */
[-C--:B0-----:R-:W-:Y:S01]  /*1f90*/  FMUL R77, R77, R28.reuse ;  /* 0x0000001c4d4d7220 */ /* 0x081fe20000400000 */
[-C--:B------:R-:W-:Y:S01]  /*1fa0*/  FMUL R82, R81, R28.reuse ;  /* 0x0000001c51527220 */ /* 0x080fe20000400000 */
[-C--:B------:R-:W-:Y:S01]  /*1fb0*/  FMUL R79, R79, R28.reuse ;  /* 0x0000001c4f4f7220 */ /* 0x080fe20000400000 */
[----:B------:R-:W-:Y:S01]  /*1fc0*/  FMUL R28, R83, R28 ;  /* 0x0000001c531c7220 */ /* 0x000fe20000400000 */
[C---:B-1----:R-:W-:Y:S01]  /*1fd0*/  FMUL R83, R44.reuse, R21 ;  /* 0x000000152c537220 */ /* 0x042fe20000400000 */
[----:B------:R-:W-:Y:S01]  /*1fe0*/  FMNMX R34, R77, R34, !PT ;  /* 0x000000224d227209 */ /* 0x000fe20007800000 */
[----:B------:R-:W-:Y:S01]  /*1ff0*/  FMUL R81, R44, R49 ;  /* 0x000000312c517220 */ /* 0x000fe20000400000 */
[----:B------:R-:W-:Y:S01]  /*2000*/  FMNMX R77, R82, R33, !PT ;  /* 0x00000021524d7209 */ /* 0x000fe20007800000 */
[C---:B------:R-:W-:Y:S01]  /*2010*/  FMUL R33, R44.reuse, R17 ;  /* 0x000000112c217220 */ /* 0x040fe20000400000 */
[----:B------:R-:W-:Y:S01]  /*2020*/  FMNMX R32, R79, R32, !PT ;  /* 0x000000204f207209 */ /* 0x000fe20007800000 */
[----:B------:R-:W-:Y:S01]  /*2030*/  FMUL R79, R44, R45 ;  /* 0x0000002d2c4f7220 */ /* 0x000fe20000400000 */
[----:B------:R-:W-:Y:S01]  /*2040*/  FMNMX R42, R42, R83, !PT ;  /* 0x000000532a2a7209 */ /* 0x000fe20007800000 */
[----:B------:R-:W-:Y:S01]  /*2050*/  FMUL R83, R44, R25 ;  /* 0x000000192c537220 */ /* 0x000fe20000400000 */
[----:B------:R-:W-:Y:S01]  /*2060*/  FMNMX R76, R76, R33, !PT ;  /* 0x000000214c4c7209 */ /* 0x000fe20007800000 */
[----:B------:R-:W-:Y:S01]  /*2070*/  FMUL R85, R44, R29 ;  /* 0x0000001d2c557220 */ /* 0x000fe20000400000 */
[----:B------:R-:W0:Y:S01]  /*2080*/  LDS R33, [R59+0x200] ;  /* 0x000200003b217984 */ /* 0x000e220000000800 */
[----:B--2---:R-:W-:Y:S01]  /*2090*/  FMUL R44, R48, R49 ;  /* 0x00000031302c7220 */ /* 0x004fe20000400000 */
[----:B------:R-:W-:Y:S01]  /*20a0*/  FMNMX R35, R28, R35, !PT ;  /* 0x000000231c237209 */ /* 0x000fe20007800000 */
[----:B------:R-:W-:Y:S01]  /*20b0*/  FMUL R84, R48, R29 ;  /* 0x0000001d30547220 */ /* 0x000fe20000400000 */
[----:B------:R-:W-:Y:S01]  /*20c0*/  FMNMX R28, R38, R83, !PT ;  /* 0x00000053261c7209 */ /* 0x000fe20007800000 */
[C---:B------:R-:W-:Y:S01]  /*20d0*/  FMUL R82, R48.reuse, R25 ;  /* 0x0000001930527220 */ /* 0x040fe20000400000 */
[----:B------:R-:W-:Y:S01]  /*20e0*/  FMNMX R38, R69, R44, !PT ;  /* 0x0000002c45267209 */ /* 0x000fe20007800000 */
[----:B------:R-:W-:Y:S01]  /*20f0*/  FMUL R44, R48, R21 ;  /* 0x00000015302c7220 */ /* 0x000fe20000400000 */
[----:B------:R-:W1:Y:S01]  /*2100*/  LDS R69, [R59+0x240] ;  /* 0x000240003b457984 */ /* 0x000e620000000800 */
[----:B------:R-:W-:Y:S01]  /*2110*/  FMNMX R80, R80, R79, !PT ;  /* 0x0000004f50507209 */ /* 0x000fe20007800000 */
[----:B------:R-:W-:Y:S01]  /*2120*/  FMUL R79, R48, R17 ;  /* 0x00000011304f7220 */ /* 0x000fe20000400000 */
[----:B------:R-:W-:Y:S01]  /*2130*/  FMNMX R70, R70, R81, !PT ;  /* 0x0000005146467209 */ /* 0x000fe20007800000 */
[----:B------:R-:W-:Y:S01]  /*2140*/  FMUL R81, R48, R45 ;  /* 0x0000002d30517220 */ /* 0x000fe20000400000 */
[----:B------:R-:W-:-:S02]  /*2150*/  FMNMX R41, R41, R44, !PT ;  /* 0x0000002c29297209 */ /* 0x000fc40007800000 */
[----:B------:R-:W-:Y:S02]  /*2160*/  FMNMX R44, R77, R84, !PT ;  /* 0x000000544d2c7209 */ /* 0x000fe40007800000 */
[----:B------:R-:W2:Y:S01]  /*2170*/  LDS R77, [R59+0x280] ;  /* 0x000280003b4d7984 */ /* 0x000ea20000000800 */
[----:B------:R-:W-:Y:S01]  /*2180*/  FMNMX R16, R16, R79, !PT ;  /* 0x0000004f10107209 */ /* 0x000fe20007800000 */
[C---:B---3--:R-:W-:Y:S01]  /*2190*/  FMUL R79, R20.reuse, R17 ;  /* 0x00000011144f7220 */ /* 0x048fe20000400000 */
[----:B------:R-:W-:Y:S01]  /*21a0*/  FMUL R48, R20, R45 ;  /* 0x0000002d14307220 */ /* 0x000fe20000400000 */
[----:B------:R-:W-:Y:S01]  /*21b0*/  FMNMX R34, R34, R85, !PT ;  /* 0x0000005522227209 */ /* 0x000fe20007800000 */
[----:B------:R-:W-:Y:S01]  /*21c0*/  FMUL R83, R20, R25 ;  /* 0x0000001914537220 */ /* 0x000fe20000400000 */
[----:B------:R-:W-:Y:S01]  /*21d0*/  FMNMX R72, R72, R81, !PT ;  /* 0x0000005148487209 */ /* 0x000fe20007800000 */
[----:B------:R-:W-:Y:S01]  /*21e0*/  FMUL R81, R20, R21 ;  /* 0x0000001514517220 */ /* 0x000fe20000400000 */
[----:B------:R-:W-:Y:S01]  /*21f0*/  FMNMX R78, R78, R79, !PT ;  /* 0x0000004f4e4e7209 */ /* 0x000fe20007800000 */
[C---:B------:R-:W-:Y:S01]  /*2200*/  FMUL R79, R20.reuse, R49 ;  /* 0x00000031144f7220 */ /* 0x040fe20000400000 */
[----:B------:R-:W-:Y:S01]  /*2210*/  FMNMX R37, R37, R82, !PT ;  /* 0x0000005225257209 */ /* 0x000fe20007800000 */
[----:B------:R-:W-:Y:S01]  /*2220*/  FMUL R85, R20, R29 ;  /* 0x0000001d14557220 */ /* 0x000fe20000400000 */
[----:B------:R-:W-:Y:S01]  /*2230*/  FMNMX R71, R71, R48, !PT ;  /* 0x0000003047477209 */ /* 0x000fe20007800000 */
[C---:B----4-:R-:W-:Y:S01]  /*2240*/  FMUL R20, R24.reuse, R17 ;  /* 0x0000001118147220 */ /* 0x050fe20000400000 */
[C---:B------:R-:W-:Y:S01]  /*2250*/  FMUL R45, R24.reuse, R45 ;  /* 0x0000002d182d7220 */ /* 0x040fe20000400000 */
[C---:B------:R-:W-:Y:S01]  /*2260*/  FMUL R48, R24.reuse, R49 ;  /* 0x0000003118307220 */ /* 0x040fe20000400000 */
[C---:B------:R-:W-:Y:S01]  /*2270*/  FMUL R82, R24.reuse, R21 ;  /* 0x0000001518527220 */ /* 0x040fe20000400000 */
[C---:B------:R-:W-:Y:S01]  /*2280*/  FMUL R84, R24.reuse, R25 ;  /* 0x0000001918547220 */ /* 0x040fe20000400000 */
[----:B------:R-:W-:Y:S01]  /*2290*/  FMUL R24, R24, R29 ;  /* 0x0000001d18187220 */ /* 0x000fe20000400000 */
[----:B------:R-:W3:Y:S01]  /*22a0*/  LDS R49, [R59+0x2c0] ;  /* 0x0002c0003b317984 */ /* 0x000ee20000000800 */
[----:B------:R-:W-:-:S02]  /*22b0*/  FMNMX R75, R75, R20, !PT ;  /* 0x000000144b4b7209 */ /* 0x000fc40007800000 */
[----:B------:R-:W-:Y:S01]  /*22c0*/  FMNMX R73, R73, R48, !PT ;  /* 0x0000003049497209 */ /* 0x000fe20007800000 */
[----:B0-----:R-:W-:Y:S01]  /*22d0*/  FMUL R17, R33, R18 ;  /* 0x0000001221117220 */ /* 0x001fe20000400000 */
[----:B------:R-:W-:Y:S01]  /*22e0*/  FMNMX R35, R35, R24, !PT ;  /* 0x0000001823237209 */ /* 0x000fe20007800000 */
[C---:B------:R-:W-:Y:S01]  /*22f0*/  FMUL R25, R33.reuse, R50 ;  /* 0x0000003221197220 */ /* 0x040fe20000400000 */
[----:B------:R-:W0:Y:S01]  /*2300*/  LDS R24, [R59+0x300] ;  /* 0x000300003b187984 */ /* 0x000e220000000800 */
[C---:B------:R-:W-:Y:S01]  /*2310*/  FMUL R29, R33.reuse, R22 ;  /* 0x00000016211d7220 */ /* 0x040fe20000400000 */
[----:B------:R-:W-:Y:S01]  /*2320*/  FMNMX R76, R76, R17, !PT ;  /* 0x000000114c4c7209 */ /* 0x000fe20007800000 */
[----:B------:R-:W-:Y:S01]  /*2330*/  FMUL R21, R33, R46 ;  /* 0x0000002e21157220 */ /* 0x000fe20000400000 */
[----:B------:R-:W-:Y:S01]  /*2340*/  FMNMX R70, R70, R25, !PT ;  /* 0x0000001946467209 */ /* 0x000fe20007800000 */
[C---:B-1----:R-:W-:Y:S01]  /*2350*/  FMUL R17, R69.reuse, R18 ;  /* 0x0000001245117220 */ /* 0x042fe20000400000 */
[----:B------:R-:W-:Y:S01]  /*2360*/  FMUL R25, R69, R50 ;  /* 0x0000003245197220 */ /* 0x000fe20000400000 */
[----:B------:R-:W1:Y:S01]  /*2370*/  LDS R20, [R59+0x340] ;  /* 0x000340003b147984 */ /* 0x000e620000000800 */
[----:B------:R-:W-:Y:S01]  /*2380*/  FMNMX R42, R42, R29, !PT ;  /* 0x0000001d2a2a7209 */ /* 0x000fe20007800000 */
[C---:B------:R-:W-:Y:S01]  /*2390*/  FMUL R29, R33.reuse, R26 ;  /* 0x0000001a211d7220 */ /* 0x040fe20000400000 */
[----:B------:R-:W-:Y:S01]  /*23a0*/  FMNMX R17, R16, R17, !PT ;  /* 0x0000001110117209 */ /* 0x000fe20007800000 */
[----:B------:R-:W-:Y:S01]  /*23b0*/  FMUL R33, R33, R30 ;  /* 0x0000001e21217220 */ /* 0x000fe20000400000 */
[----:B------:R-:W-:Y:S01]  /*23c0*/  FMNMX R16, R38, R25, !PT ;  /* 0x0000001926107209 */ /* 0x000fe20007800000 */
[----:B------:R-:W-:Y:S01]  /*23d0*/  FMUL R48, R69, R26 ;  /* 0x0000001a45307220 */ /* 0x000fe20000400000 */
[----:B--2---:R-:W-:Y:S01]  /*23e0*/  FMUL R25, R77, R18 ;  /* 0x000000124d197220 */ /* 0x004fe20000400000 */
        /* <DEDUP_REMOVED lines=10> */
[----:B------:R-:W-:Y:S01]  /*2490*/  FMNMX R40, R40, R81, !PT ;  /* 0x0000005128287209 */ /* 0x000fe20007800000 */
[----:B------:R-:W-:Y:S01]  /*24a0*/  FMUL R69, R69, R30 ;  /* 0x0000001e45457220 */ /* 0x000fe20000400000 */
[----:B------:R-:W-:Y:S01]  /*24b0*/  FMNMX R72, R72, R21, !PT ;  /* 0x0000001548487209 */ /* 0x000fe20007800000 */
[----:B------:R-:W-:Y:S01]  /*24c0*/  LDS R79, [R59+0x4c0] ;  /* 0x0004c0003b4f7984 */ /* 0x000fe20000000800 */
[----:B------:R-:W-:-:S02]  /*24d0*/  FMNMX R36, R36, R83, !PT ;  /* 0x0000005324247209 */ /* 0x000fc40007800000 */
[----:B------:R-:W-:Y:S02]  /*24e0*/  FMNMX R21, R37, R48, !PT ;  /* 0x0000003025157209 */ /* 0x000fe40007800000 */
[----:B------:R-:W2:Y:S01]  /*24f0*/  LDS R48, [R59+0x380] ;  /* 0x000380003b307984 */ /* 0x000ea20000000800 */
[----:B------:R-:W-:Y:S01]  /*2500*/  FMNMX R68, R68, R25, !PT ;  /* 0x0000001944447209 */ /* 0x000fe20007800000 */
[C---:B---3--:R-:W-:Y:S01]  /*2510*/  FMUL R50, R49.reuse, R50 ;  /* 0x0000003231327220 */ /* 0x048fe20000400000 */
        /* <DEDUP_REMOVED lines=9> */
[----:B0-----:R-:W-:Y:S01]  /*25b0*/  FMUL R33, R24, R19 ;  /* 0x0000001318217220 */ /* 0x001fe20000400000 */
[----:B------:R-:W0:Y:S01]  /*25c0*/  LDS R82, [R59+0x3c0] ;  /* 0x0003c0003b527984 */ /* 0x000e220000000800 */
        /* <DEDUP_REMOVED lines=16> */
[----:B------:R-:W-:Y:S01]  /*26d0*/  FMNMX R26, R39, R26, !PT ;  /* 0x0000001a271a7209 */ /* 0x000fe20007800000 */
[----:B------:R-:W-:Y:S01]  /*26e0*/  FMUL R39, R24, R27 ;  /* 0x0000001b18277220 */ /* 0x000fe20000400000 */
[----:B------:R-:W-:Y:S01]  /*26f0*/  FMNMX R70, R70, R35, !PT ;  /* 0x0000002346467209 */ /* 0x000fe20007800000 */
[----:B-1----:R-:W-:Y:S01]  /*2700*/  FMUL R24, R20, R19 ;  /* 0x0000001314187220 */ /* 0x002fe20000400000 */
[----:B------:R-:W-:Y:S01]  /*2710*/  FMNMX R46, R42, R37, !PT ;  /* 0x000000252a2e7209 */ /* 0x000fe20007800000 */
[----:B------:R-:W-:Y:S01]  /*2720*/  FMUL R37, R20, R47 ;  /* 0x0000002f14257220 */ /* 0x000fe20000400000 */
[----:B------:R-:W-:Y:S01]  /*2730*/  FMNMX R50, R34, R33, !PT ;  /* 0x0000002122327209 */ /* 0x000fe20007800000 */
[C---:B------:R-:W-:Y:S01]  /*2740*/  FMUL R81, R20.reuse, R51 ;  /* 0x0000003314517220 */ /* 0x040fe20000400000 */
[----:B------:R-:W1:Y:S01]  /*2750*/  LDS.128 R32, [R63+0x10] ;  /* 0x000010003f207984 */ /* 0x000e620000000c00 */
[----:B------:R-:W-:Y:S01]  /*2760*/  FMNMX R71, R71, R38, !PT ;  /* 0x0000002647477209 */ /* 0x000fe20007800000 */
[----:B------:R-:W-:Y:S01]  /*2770*/  FMUL R84, R20, R27 ;  /* 0x0000001b14547220 */ /* 0x000fe20000400000 */
[----:B------:R-:W-:Y:S01]  /*2780*/  FMNMX R28, R28, R39, !PT ;  /* 0x000000271c1c7209 */ /* 0x000fe20007800000 */
[----:B------:R-:W-:Y:S01]  /*2790*/  LDS R77, [R59+0x480] ;  /* 0x000480003b4d7984 */ /* 0x000fe20000000800 */
[----:B------:R-:W-:Y:S01]  /*27a0*/  FMNMX R72, R72, R37, !PT ;  /* 0x0000002548487209 */ /* 0x000fe20007800000 */
[----:B--2---:R-:W-:Y:S01]  /*27b0*/  FMUL R86, R48, R31 ;  /* 0x0000001f30567220 */ /* 0x004fe20000400000 */
[----:B------:R-:W-:Y:S01]  /*27c0*/  FMNMX R75, R75, R18, !PT ;  /* 0x000000124b4b7209 */ /* 0x000fe20007800000 */
[----:B------:R-:W2:Y:S01]  /*27d0*/  LDS.128 R36, [R63+0x810] ;  /* 0x000810003f247984 */ /* 0x000ea20000000c00 */
[----:B------:R-:W-:Y:S01]  /*27e0*/  FMNMX R22, R43, R22, !PT ;  /* 0x000000162b167209 */ /* 0x000fe20007800000 */
[C---:B------:R-:W-:Y:S01]  /*27f0*/  FMUL R18, R20.reuse, R23 ;  /* 0x0000001714127220 */ /* 0x040fe20000400000 */
[----:B------:R-:W-:Y:S01]  /*2800*/  FMNMX R24, R17, R24, !PT ;  /* 0x0000001811187209 */ /* 0x000fe20007800000 */
[----:B------:R-:W-:Y:S01]  /*2810*/  FMUL R43, R20, R31 ;  /* 0x0000001f142b7220 */ /* 0x000fe20000400000 */
[----:B------:R-:W-:Y:S01]  /*2820*/  FMNMX R44, R44, R69, !PT ;  /* 0x000000452c2c7209 */ /* 0x000fe20007800000 */
[----:B------:R-:W-:Y:S01]  /*2830*/  FMUL R17, R48, R19 ;  /* 0x0000001330117220 */ /* 0x000fe20000400000 */
[----:B------:R-:W3:Y:S01]  /*2840*/  LDS R69, [R59+0x440] ;  /* 0x000440003b457984 */ /* 0x000ee20000000800 */
[----:B------:R-:W-:Y:S01]  /*2850*/  FMNMX R81, R16, R81, !PT ;  /* 0x0000005110517209 */ /* 0x000fe20007800000 */
[C---:B------:R-:W-:Y:S01]  /*2860*/  FMUL R20, R48.reuse, R27 ;  /* 0x0000001b30147220 */ /* 0x040fe20000400000 */
[----:B------:R-:W-:Y:S01]  /*2870*/  FMNMX R83, R41, R18, !PT ;  /* 0x0000001229537209 */ /* 0x000fe20007800000 */
[----:B------:R-:W-:Y:S01]  /*2880*/  FMUL R16, R48, R47 ;  /* 0x0000002f30107220 */ /* 0x000fe20000400000 */
[----:B------:R-:W-:Y:S01]  /*2890*/  FMNMX R44, R44, R43, !PT ;  /* 0x0000002b2c2c7209 */ /* 0x000fe20007800000 */
[----:B------:R-:W-:Y:S01]  /*28a0*/  FMUL R18, R48, R23 ;  /* 0x0000001730127220 */ /* 0x000fe20000400000 */
[----:B------:R-:W-:Y:S01]  /*28b0*/  FMNMX R78, R78, R17, !PT ;  /* 0x000000114e4e7209 */ /* 0x000fe20007800000 */
[----:B------:R-:W4:Y:S01]  /*28c0*/  LDS.128 R40, [R63+0x1010] ;  /* 0x001010003f287984 */ /* 0x000f220000000c00 */
[----:B------:R-:W-:Y:S01]  /*28d0*/  FMUL R17, R48, R51 ;  /* 0x0000003330117220 */ /* 0x000fe20000400000 */
[----:B------:R-:W-:Y:S01]  /*28e0*/  FMNMX R29, R29, R20, !PT ;  /* 0x000000141d1d7209 */ /* 0x000fe20007800000 */
[C---:B0-----:R-:W-:Y:S01]  /*28f0*/  FMUL R20, R82.reuse, R19 ;  /* 0x0000001352147220 */ /* 0x041fe20000400000 */
[----:B------:R-:W-:Y:S01]  /*2900*/  FMNMX R71, R71, R16, !PT ;  /* 0x0000001047477209 */ /* 0x000fe20007800000 */
[----:B------:R-:W-:Y:S01]  /*2910*/  FMUL R23, R82, R23 ;  /* 0x0000001752177220 */ /* 0x000fe20000400000 */
[----:B------:R-:W-:Y:S01]  /*2920*/  FMNMX R68, R68, R17, !PT ;  /* 0x0000001144447209 */ /* 0x000fe20007800000 */
[C---:B------:R-:W-:Y:S01]  /*2930*/  FMUL R47, R82.reuse, R47 ;  /* 0x0000002f522f7220 */ /* 0x040fe20000400000 */
[----:B------:R-:W-:Y:S01]  /*2940*/  FMNMX R48, R25, R18, !PT ;  /* 0x0000001219307209 */ /* 0x000fe20007800000 */
[C---:B------:R-:W-:Y:S01]  /*2950*/  FMUL R27, R82.reuse, R27 ;  /* 0x0000001b521b7220 */ /* 0x040fe20000400000 */
[----:B------:R-:W0:Y:S01]  /*2960*/  LDS.128 R16, [R63+0x1810] ;  /* 0x001810003f107984 */ /* 0x000e220000000c00 */
[----:B------:R-:W-:Y:S01]  /*2970*/  FMNMX R45, R45, R86, !PT ;  /* 0x000000562d2d7209 */ /* 0x000fe20007800000 */
[C---:B------:R-:W-:Y:S01]  /*2980*/  FMUL R86, R82.reuse, R51 ;  /* 0x0000003352567220 */ /* 0x040fe20000400000 */
[----:B------:R-:W-:Y:S01]  /*2990*/  FMNMX R51, R75, R20, !PT ;  /* 0x000000144b337209 */ /* 0x000fe20007800000 */
[----:B------:R-:W-:Y:S01]  /*29a0*/  FMUL R25, R82, R31 ;  /* 0x0000001f52197220 */ /* 0x000fe20000400000 */
[----:B------:R-:W-:Y:S01]  /*29b0*/  FMNMX R84, R21, R84, !PT ;  /* 0x0000005415547209 */ /* 0x000fe20007800000 */
[----:B-1----:R-:W-:Y:S01]  /*29c0*/  FMUL R75, R32, R49 ;  /* 0x00000031204b7220 */ /* 0x002fe20000400000 */
[----:B------:R-:W-:-:S02]  /*29d0*/  FMNMX R31, R22, R23, !PT ;  /* 0x00000017161f7209 */ /* 0x000fc40007800000 */
[----:B------:R-:W1:Y:S01]  /*29e0*/  LDS.128 R20, [R63+0x2010] ;  /* 0x002010003f147984 */ /* 0x000e620000000c00 */
[----:B------:R-:W-:Y:S02]  /*29f0*/  FMNMX R74, R74, R47, !PT ;  /* 0x0000002f4a4a7209 */ /* 0x000fe40007800000 */
[----:B------:R-:W-:Y:S01]  /*2a00*/  FMNMX R76, R76, R75, !PT ;  /* 0x0000004b4c4c7209 */ /* 0x000fe20007800000 */
[-C--:B--2---:R-:W-:Y:S01]  /*2a10*/  FMUL R75, R49, R36.reuse ;  /* 0x00000024314b7220 */ /* 0x084fe20000400000 */
[----:B------:R-:W-:Y:S01]  /*2a20*/  FMNMX R47, R26, R27, !PT ;  /* 0x0000001b1a2f7209 */ /* 0x000fe20007800000 */
[----:B------:R-:W-:Y:S01]  /*2a30*/  FMUL R27, R32, R77 ;  /* 0x0000004d201b7220 */ /* 0x000fe20000400000 */
[----:B------:R-:W-:Y:S01]  /*2a40*/  FMNMX R30, R30, R25, !PT ;  /* 0x000000191e1e7209 */ /* 0x000fe20007800000 */
[----:B------:R-:W-:Y:S01]  /*2a50*/  FMUL R26, R32, R79 ;  /* 0x0000004f201a7220 */ /* 0x000fe20000400000 */
[----:B------:R-:W-:Y:S01]  /*2a60*/  FMNMX R80, R80, R75, !PT ;  /* 0x0000004b50507209 */ /* 0x000fe20007800000 */
[-C--:B------:R-:W-:Y:S01]  /*2a70*/  FMUL R75, R79, R36.reuse ;  /* 0x000000244f4b7220 */ /* 0x080fe20000400000 */
[----:B---3--:R-:W-:Y:S01]  /*2a80*/  FMUL R25, R32, R69 ;  /* 0x0000004520197220 */ /* 0x008fe20000400000 */
[----:B------:R-:W-:Y:S01]  /*2a90*/  FMNMX R78, R78, R27, !PT ;  /* 0x0000001b4e4e7209 */ /* 0x000fe20007800000 */
[----:B------:R-:W-:Y:S01]  /*2aa0*/  FMUL R85, R69, R36 ;  /* 0x0000002445557220 */ /* 0x000fe20000400000 */
[----:B------:R-:W-:Y:S01]  /*2ab0*/  FMNMX R51, R51, R26, !PT ;  /* 0x0000001a33337209 */ /* 0x000fe20007800000 */
[C---:B------:R-:W-:Y:S01]  /*2ac0*/  FMUL R82, R77.reuse, R36 ;  /* 0x000000244d527220 */ /* 0x040fe20000400000 */
[----:B------:R-:W-:Y:S01]  /*2ad0*/  FMNMX R74, R74, R75, !PT ;  /* 0x0000004b4a4a7209 */ /* 0x000fe20007800000 */
[----:B------:R-:W2:Y:S01]  /*2ae0*/  LDS R36, [R59+0x500] ;  /* 0x000500003b247984 */ /* 0x000ea20000000800 */
[----:B------:R-:W-:Y:S01]  /*2af0*/  FMNMX R32, R24, R25, !PT ;  /* 0x0000001918207209 */ /* 0x000fe20007800000 */
[----:B----4-:R-:W-:Y:S01]  /*2b00*/  FMUL R75, R77, R40 ;  /* 0x000000284d4b7220 */ /* 0x010fe20000400000 */
[----:B------:R-:W-:Y:S01]  /*2b10*/  FMNMX R72, R72, R85, !PT ;  /* 0x0000005548487209 */ /* 0x000fe20007800000 */
[----:B------:R-:W3:Y:S01]  /*2b20*/  LDS.128 R24, [R63+0x2810] ;  /* 0x002810003f187984 */ /* 0x000ee20000000c00 */
[----:B------:R-:W-:Y:S01]  /*2b30*/  FMNMX R71, R71, R82, !PT ;  /* 0x0000005247477209 */ /* 0x000fe20007800000 */
[-C--:B------:R-:W-:Y:S01]  /*2b40*/  FMUL R85, R49, R40.reuse ;  /* 0x0000002831557220 */ /* 0x080fe20000400000 */
[----:B------:R-:W-:Y:S01]  /*2b50*/  FMNMX R68, R68, R75, !PT ;  /* 0x0000004b44447209 */ /* 0x000fe20007800000 */
[-C--:B------:R-:W-:Y:S01]  /*2b60*/  FMUL R82, R69, R40.reuse ;  /* 0x0000002845527220 */ /* 0x080fe20000400000 */
[----:B------:R-:W-:Y:S01]  /*2b70*/  FMUL R40, R79, R40 ;  /* 0x000000284f287220 */ /* 0x000fe20000400000 */
[----:B------:R-:W-:Y:S01]  /*2b80*/  FMNMX R73, R73, R86, !PT ;  /* 0x0000005649497209 */ /* 0x000fe20007800000 */
[----:B0-----:R-:W-:-:S02]  /*2b90*/  FMUL R75, R49, R16 ;  /* 0x00000010314b7220 */ /* 0x001fc40000400000 */
[----:B------:R-:W-:Y:S01]  /*2ba0*/  FMNMX R81, R81, R82, !PT ;  /* 0x0000005251517209 */ /* 0x000fe20007800000 */
[----:B------:R-:W-:Y:S01]  /*2bb0*/  FMUL R82, R69, R16 ;  /* 0x0000001045527220 */ /* 0x000fe20000400000 */
[----:B------:R-:W-:Y:S02]  /*2bc0*/  FMNMX R73, R73, R40, !PT ;  /* 0x0000002849497209 */ /* 0x000fe40007800000 */
[----:B------:R-:W-:Y:S01]  /*2bd0*/  FMNMX R46, R46, R75, !PT ;  /* 0x0000004b2e2e7209 */ /* 0x000fe20007800000 */
[-C--:B------:R-:W-:Y:S01]  /*2be0*/  FMUL R75, R77, R16.reuse ;  /* 0x000000104d4b7220 */ /* 0x080fe20000400000 */
[----:B------:R-:W0:Y:S01]  /*2bf0*/  LDS R40, [R59+0x540] ;  /* 0x000540003b287984 */ /* 0x000e220000000800 */
[----:B------:R-:W-:Y:S01]  /*2c00*/  FMUL R16, R79, R16 ;  /* 0x000000104f107220 */ /* 0x000fe20000400000 */
[----:B------:R-:W-:Y:S01]  /*2c10*/  FMNMX R70, R70, R85, !PT ;  /* 0x0000005546467209 */ /* 0x000fe20007800000 */
[----:B-1----:R-:W-:Y:S01]  /*2c20*/  FMUL R85, R49, R20 ;  /* 0x0000001431557220 */ /* 0x002fe20000400000 */
[----:B------:R-:W-:Y:S01]  /*2c30*/  FMNMX R83, R83, R82, !PT ;  /* 0x0000005253537209 */ /* 0x000fe20007800000 */
[----:B------:R-:W-:Y:S01]  /*2c40*/  FMUL R82, R77, R20 ;  /* 0x000000144d527220 */ /* 0x000fe20000400000 */
[----:B------:R-:W-:-:S02]  /*2c50*/  FMNMX R31, R31, R16, !PT ;  /* 0x000000101f1f7209 */ /* 0x000fc40007800000 */
[----:B------:R-:W1:Y:S01]  /*2c60*/  LDS R16, [R59+0x580] ;  /* 0x000580003b107984 */ /* 0x000e620000000800 */
[----:B------:R-:W-:Y:S01]  /*2c70*/  FMNMX R48, R48, R75, !PT ;  /* 0x0000004b30307209 */ /* 0x000fe20007800000 */
[-C--:B------:R-:W-:Y:S01]  /*2c80*/  FMUL R75, R69, R20.reuse ;  /* 0x00000014454b7220 */ /* 0x080fe20000400000 */
[----:B------:R-:W-:Y:S01]  /*2c90*/  FMUL R20, R79, R20 ;  /* 0x000000144f147220 */ /* 0x000fe20000400000 */
[----:B------:R-:W-:Y:S02]  /*2ca0*/  FMNMX R29, R29, R82, !PT ;  /* 0x000000521d1d7209 */ /* 0x000fe40007800000 */
[----:B------:R-:W-:Y:S02]  /*2cb0*/  FMNMX R28, R28, R85, !PT ;  /* 0x000000551c1c7209 */ /* 0x000fe40007800000 */
[----:B------:R-:W-:Y:S01]  /*2cc0*/  FMNMX R47, R47, R20, !PT ;  /* 0x000000142f2f7209 */ /* 0x000fe20007800000 */
[----:B------:R-:W-:Y:S01]  /*2cd0*/  LDS R85, [R59+0x8c0] ;  /* 0x0008c0003b557984 */ /* 0x000fe20000000800 */
[----:B------:R-:W-:-:S03]  /*2ce0*/  FMNMX R84, R84, R75, !PT ;  /* 0x0000004b54547209 */ /* 0x000fc60007800000 */
[----:B------:R-:W4:Y:S01]  /*2cf0*/  LDS R20, [R59+0x5c0] ;  /* 0x0005c0003b147984 */ /* 0x000f220000000800 */
[C---:B--2---:R-:W-:Y:S01]  /*2d00*/  FMUL R75, R36.reuse, R41 ;  /* 0x00000029244b7220 */ /* 0x044fe20000400000 */
[-C--:B---3--:R-:W-:Y:S01]  /*2d10*/  FMUL R49, R49, R24.reuse ;  /* 0x0000001831317220 */ /* 0x088fe20000400000 */
[-C--:B------:R-:W-:Y:S01]  /*2d20*/  FMUL R69, R69, R24.reuse ;  /* 0x0000001845457220 */ /* 0x080fe20000400000 */
[-C--:B------:R-:W-:Y:S01]  /*2d30*/  FMUL R82, R77, R24.reuse ;  /* 0x000000184d527220 */ /* 0x080fe20000400000 */
[----:B------:R-:W-:Y:S01]  /*2d40*/  FMUL R79, R79, R24 ;  /* 0x000000184f4f7220 */ /* 0x000fe20000400000 */
[----:B------:R-:W-:Y:S01]  /*2d50*/  FMUL R77, R36, R17 ;  /* 0x00000011244d7220 */ /* 0x000fe20000400000 */
[----:B------:R-:W-:Y:S01]  /*2d60*/  FMNMX R50, R50, R49, !PT ;  /* 0x0000003132327209 */ /* 0x000fe20007800000 */
[----:B------:R-:W-:Y:S01]  /*2d70*/  FMUL R49, R36, R33 ;  /* 0x0000002124317220 */ /* 0x000fe20000400000 */
[----:B------:R-:W-:Y:S01]  /*2d80*/  FMNMX R44, R44, R69, !PT ;  /* 0x000000452c2c7209 */ /* 0x000fe20007800000 */
[----:B------:R-:W-:Y:S01]  /*2d90*/  FMUL R69, R36, R37 ;  /* 0x0000002524457220 */ /* 0x000fe20000400000 */
[----:B------:R-:W-:-:S02]  /*2da0*/  FMNMX R70, R70, R75, !PT ;  /* 0x0000004b46467209 */ /* 0x000fc40007800000 */
[----:B------:R-:W-:Y:S02]  /*2db0*/  FMNMX R76, R76, R49, !PT ;  /* 0x000000314c4c7209 */ /* 0x000fe40007800000 */
[----:B------:R-:W-:Y:S01]  /*2dc0*/  FMNMX R80, R80, R69, !PT ;  /* 0x0000004550507209 */ /* 0x000fe20007800000 */
[----:B------:R-:W2:Y:S01]  /*2dd0*/  LDS R49, [R59+0x600] ;  /* 0x000600003b317984 */ /* 0x000ea20000000800 */
[C---:B0-----:R-:W-:Y:S01]  /*2de0*/  FMUL R69, R40.reuse, R33 ;  /* 0x0000002128457220 */ /* 0x041fe20000400000 */
[----:B------:R-:W-:Y:S01]  /*2df0*/  FMUL R75, R40, R37 ;  /* 0x00000025284b7220 */ /* 0x000fe20000400000 */
[----:B------:R-:W-:Y:S01]  /*2e00*/  FMNMX R30, R30, R79, !PT ;  /* 0x0000004f1e1e7209 */ /* 0x000fe20007800000 */
[----:B------:R-:W-:Y:S01]  /*2e10*/  FMUL R79, R36, R25 ;  /* 0x00000019244f7220 */ /* 0x000fe20000400000 */
[----:B------:R-:W-:Y:S01]  /*2e20*/  FMNMX R46, R46, R77, !PT ;  /* 0x0000004d2e2e7209 */ /* 0x000fe20007800000 */
[----:B------:R-:W-:Y:S01]  /*2e30*/  FMUL R77, R36, R21 ;  /* 0x00000015244d7220 */ /* 0x000fe20000400000 */
[----:B------:R-:W-:Y:S01]  /*2e40*/  FMUL R36, R40, R41 ;  /* 0x0000002928247220 */ /* 0x000fe20000400000 */
[----:B------:R-:W-:-:S02]  /*2e50*/  FMNMX R32, R32, R69, !PT ;  /* 0x0000004520207209 */ /* 0x000fc40007800000 */
[----:B------:R-:W-:Y:S01]  /*2e60*/  FMNMX R72, R72, R75, !PT ;  /* 0x0000004b48487209 */ /* 0x000fe20007800000 */
[----:B------:R-:W0:Y:S01]  /*2e70*/  LDS R69, [R59+0x640] ;  /* 0x000640003b457984 */ /* 0x000e220000000800 */
[----:B-1----:R-:W-:Y:S01]  /*2e80*/  FMUL R75, R16, R33 ;  /* 0x00000021104b7220 */ /* 0x002fe20000400000 */
        /* <DEDUP_REMOVED lines=8> */
[----:B------:R-:W1:Y:S01]  /*2f10*/  LDS R75, [R59+0x680] ;  /* 0x000680003b4b7984 */ /* 0x000e620000000800 */
[----:B------:R-:W-:Y:S01]  /*2f20*/  FMNMX R84, R84, R77, !PT ;  /* 0x0000004d54547209 */ /* 0x000fe20007800000 */
[----:B------:R-:W-:Y:S01]  /*2f30*/  FMUL R77, R16, R41 ;  /* 0x00000029104d7220 */ /* 0x000fe20000400000 */
[----:B------:R-:W-:Y:S01]  /*2f40*/  FMNMX R83, R83, R36, !PT ;  /* 0x0000002453537209 */ /* 0x000fe20007800000 */
[----:B----4-:R-:W-:Y:S01]  /*2f50*/  FMUL R37, R20, R37 ;  /* 0x0000002514257220 */ /* 0x010fe20000400000 */
[----:B------:R-:W-:Y:S01]  /*2f60*/  FMNMX R36, R44, R79, !PT ;  /* 0x0000004f2c247209 */ /* 0x000fe20007800000 */
[C---:B------:R-:W-:Y:S01]  /*2f70*/  FMUL R79, R16.reuse, R17 ;  /* 0x00000011104f7220 */ /* 0x040fe20000400000 */
[----:B------:R-:W-:Y:S01]  /*2f80*/  FMNMX R71, R71, R40, !PT ;  /* 0x0000002847477209 */ /* 0x000fe20007800000 */
[C---:B------:R-:W-:Y:S01]  /*2f90*/  FMUL R40, R16.reuse, R21 ;  /* 0x0000001510287220 */ /* 0x040fe20000400000 */
[----:B------:R-:W-:Y:S01]  /*2fa0*/  FMUL R16, R16, R25 ;  /* 0x0000001910107220 */ /* 0x000fe20000400000 */
[----:B------:R-:W-:Y:S01]  /*2fb0*/  FMNMX R45, R45, R82, !PT ;  /* 0x000000522d2d7209 */ /* 0x000fe20007800000 */
[C---:B------:R-:W-:Y:S01]  /*2fc0*/  FMUL R44, R20.reuse, R17 ;  /* 0x00000011142c7220 */ /* 0x040fe20000400000 */
[C---:B------:R-:W-:Y:S01]  /*2fd0*/  FMUL R50, R20.reuse, R21 ;  /* 0x0000001514327220 */ /* 0x040fe20000400000 */
[----:B------:R-:W-:Y:S01]  /*2fe0*/  FMNMX R29, R29, R40, !PT ;  /* 0x000000281d1d7209 */ /* 0x000fe20007800000 */
[C---:B------:R-:W-:Y:S01]  /*2ff0*/  FMUL R40, R20.reuse, R41 ;  /* 0x0000002914287220 */ /* 0x040fe20000400000 */
[----:B------:R-:W-:Y:S01]  /*3000*/  FMNMX R45, R45, R16, !PT ;  /* 0x000000102d2d7209 */ /* 0x000fe20007800000 */
[C---:B------:R-:W-:Y:S01]  /*3010*/  FMUL R16, R20.reuse, R33 ;  /* 0x0000002114107220 */ /* 0x040fe20000400000 */
[----:B------:R-:W-:Y:S01]  /*3020*/  FMUL R25, R20, R25 ;  /* 0x0000001914197220 */ /* 0x000fe20000400000 */
[----:B------:R-:W3:Y:S01]  /*3030*/  LDS R33, [R59+0x6c0] ;  /* 0x0006c0003b217984 */ /* 0x000ee20000000800 */
[C---:B--2---:R-:W-:Y:S01]  /*3040*/  FMUL R17, R49.reuse, R34 ;  /* 0x0000002231117220 */ /* 0x044fe20000400000 */
[----:B------:R-:W-:Y:S01]  /*3050*/  FMUL R21, R49, R38 ;  /* 0x0000002631157220 */ /* 0x000fe20000400000 */
[----:B------:R-:W-:Y:S01]  /*3060*/  FMNMX R51, R51, R16, !PT ;  /* 0x0000001033337209 */ /* 0x000fe20007800000 */
[----:B------:R-:W2:Y:S01]  /*3070*/  LDS R20, [R59+0x700] ;  /* 0x000700003b147984 */ /* 0x000ea20000000800 */
[----:B------:R-:W-:-:S02]  /*3080*/  FMNMX R73, R73, R40, !PT ;  /* 0x0000002849497209 */ /* 0x000fc40007800000 */
[----:B------:R-:W-:Y:S02]  /*3090*/  FMNMX R76, R76, R17, !PT ;  /* 0x000000114c4c7209 */ /* 0x000fe40007800000 */
[----:B------:R-:W-:Y:S02]  /*30a0*/  FMNMX R80, R80, R21, !PT ;  /* 0x0000001550507209 */ /* 0x000fe40007800000 */
[----:B------:R-:W-:Y:S01]  /*30b0*/  FMNMX R68, R68, R77, !PT ;  /* 0x0000004d44447209 */ /* 0x000fe20007800000 */
[C---:B0-----:R-:W-:Y:S01]  /*30c0*/  FMUL R17, R69.reuse, R34 ;  /* 0x0000002245117220 */ /* 0x041fe20000400000 */
[C---:B------:R-:W-:Y:S01]  /*30d0*/  FMUL R21, R69.reuse, R38 ;  /* 0x0000002645157220 */ /* 0x040fe20000400000 */
[C---:B------:R-:W-:Y:S01]  /*30e0*/  FMUL R16, R69.reuse, R42 ;  /* 0x0000002a45107220 */ /* 0x040fe20000400000 */
[----:B------:R-:W-:Y:S01]  /*30f0*/  FMUL R40, R69, R18 ;  /* 0x0000001245287220 */ /* 0x000fe20000400000 */
[----:B------:R-:W-:Y:S01]  /*3100*/  FMNMX R31, R31, R44, !PT ;  /* 0x0000002c1f1f7209 */ /* 0x000fe20007800000 */
[----:B------:R-:W-:Y:S01]  /*3110*/  LDS R77, [R59+0x840] ;  /* 0x000840003b4d7984 */ /* 0x000fe20000000800 */
[----:B------:R-:W-:-:S02]  /*3120*/  FMNMX R32, R32, R17, !PT ;  /* 0x0000001120207209 */ /* 0x000fc40007800000 */
[----:B------:R-:W-:Y:S01]  /*3130*/  FMNMX R72, R72, R21, !PT ;  /* 0x0000001548487209 */ /* 0x000fe20007800000 */
[----:B------:R-:W-:Y:S01]  /*3140*/  FMUL R21, R69, R22 ;  /* 0x0000001645157220 */ /* 0x000fe20000400000 */
[----:B-1----:R-:W-:Y:S01]  /*3150*/  FMUL R17, R75, R34 ;  /* 0x000000224b117220 */ /* 0x002fe20000400000 */
[----:B------:R-:W-:Y:S01]  /*3160*/  FMNMX R81, R81, R16, !PT ;  /* 0x0000001051517209 */ /* 0x000fe20007800000 */
[----:B------:R-:W-:Y:S01]  /*3170*/  FMUL R44, R75, R22 ;  /* 0x000000164b2c7220 */ /* 0x000fe20000400000 */
[----:B------:R-:W0:Y:S01]  /*3180*/  LDS R16, [R59+0x740] ;  /* 0x000740003b107984 */ /* 0x000e220000000800 */
[----:B------:R-:W-:Y:S01]  /*3190*/  FMNMX R83, R83, R40, !PT ;  /* 0x0000002853537209 */ /* 0x000fe20007800000 */
[C---:B------:R-:W-:Y:S01]  /*31a0*/  FMUL R40, R75.reuse, R38 ;  /* 0x000000264b287220 */ /* 0x040fe20000400000 */
[----:B------:R-:W-:Y:S01]  /*31b0*/  FMNMX R78, R78, R17, !PT ;  /* 0x000000114e4e7209 */ /* 0x000fe20007800000 */
[C---:B------:R-:W-:Y:S01]  /*31c0*/  FMUL R17, R75.reuse, R42 ;  /* 0x0000002a4b117220 */ /* 0x040fe20000400000 */
[----:B------:R-:W-:Y:S01]  /*31d0*/  FMNMX R84, R84, R21, !PT ;  /* 0x0000001554547209 */ /* 0x000fe20007800000 */
[----:B------:R-:W-:Y:S01]  /*31e0*/  FMUL R21, R75, R18 ;  /* 0x000000124b157220 */ /* 0x000fe20000400000 */
[----:B------:R-:W-:Y:S01]  /*31f0*/  FMNMX R48, R48, R79, !PT ;  /* 0x0000004f30307209 */ /* 0x000fe20007800000 */
[----:B------:R-:W-:Y:S01]  /*3200*/  FMUL R69, R69, R26 ;  /* 0x0000001a45457220 */ /* 0x000fe20000400000 */
[----:B------:R-:W-:Y:S01]  /*3210*/  FMNMX R71, R71, R40, !PT ;  /* 0x0000002847477209 */ /* 0x000fe20007800000 */
[----:B------:R-:W-:Y:S01]  /*3220*/  LDS R79, [R59+0x880] ;  /* 0x000880003b4f7984 */ /* 0x000fe20000000800 */
[----:B------:R-:W-:-:S02]  /*3230*/  FMNMX R68, R68, R17, !PT ;  /* 0x0000001144447209 */ /* 0x000fc40007800000 */
[----:B------:R-:W-:Y:S01]  /*3240*/  FMNMX R74, R74, R37, !PT ;  /* 0x000000254a4a7209 */ /* 0x000fe20007800000 */
[----:B------:R-:W1:Y:S01]  /*3250*/  LDS R40, [R59+0x780] ;  /* 0x000780003b287984 */ /* 0x000e620000000800 */
[----:B------:R-:W-:Y:S01]  /*3260*/  FMNMX R30, R30, R25, !PT ;  /* 0x000000191e1e7209 */ /* 0x000fe20007800000 */
[C---:B------:R-:W-:Y:S01]  /*3270*/  FMUL R37, R49.reuse, R42 ;  /* 0x0000002a31257220 */ /* 0x040fe20000400000 */
[----:B------:R-:W-:Y:S01]  /*3280*/  FMNMX R17, R48, R21, !PT ;  /* 0x0000001530117209 */ /* 0x000fe20007800000 */
[----:B------:R-:W-:Y:S01]  /*3290*/  FMUL R25, R49, R18 ;  /* 0x0000001231197220 */ /* 0x000fe20000400000 */
[----:B------:R-:W-:Y:S01]  /*32a0*/  FMNMX R21, R29, R44, !PT ;  /* 0x0000002c1d157209 */ /* 0x000fe20007800000 */
[C---:B---3--:R-:W-:Y:S01]  /*32b0*/  FMUL R29, R33.reuse, R38 ;  /* 0x00000026211d7220 */ /* 0x048fe20000400000 */
[C---:B------:R-:W-:Y:S01]  /*32c0*/  FMUL R18, R33.reuse, R18 ;  /* 0x0000001221127220 */ /* 0x040fe20000400000 */
        /* <DEDUP_REMOVED lines=13> */
[C---:B--2---:R-:W-:Y:S01]  /*33a0*/  FMUL R29, R20.reuse, R35 ;  /* 0x00000023141d7220 */ /* 0x044fe20000400000 */
[----:B------:R-:W-:Y:S01]  /*33b0*/  FMUL R49, R49, R26 ;  /* 0x0000001a31317220 */ /* 0x000fe20000400000 */
[C---:B------:R-:W-:Y:S01]  /*33c0*/  FMUL R31, R20.reuse, R43 ;  /* 0x0000002b141f7220 */ /* 0x040fe20000400000 */
        /* <DEDUP_REMOVED lines=9> */
[----:B------:R-:W-:-:S02]  /*3460*/  FMNMX R36, R36, R69, !PT ;  /* 0x0000004524247209 */ /* 0x000fc40007800000 */
[----:B------:R-:W-:Y:S01]  /*3470*/  FMNMX R80, R80, R29, !PT ;  /* 0x0000001d50507209 */ /* 0x000fe20007800000 */
[----:B------:R-:W-:Y:S01]  /*3480*/  LDS R69, [R59+0x800] ;  /* 0x000800003b457984 */ /* 0x000fe20000000800 */
[----:B------:R-:W-:Y:S02]  /*3490*/  FMNMX R70, R70, R31, !PT ;  /* 0x0000001f46467209 */ /* 0x000fe40007800000 */
[----:B------:R-:W-:Y:S02]  /*34a0*/  FMNMX R75, R28, R75, !PT ;  /* 0x0000004b1c4b7209 */ /* 0x000fe40007800000 */
[----:B------:R-:W0:Y:S01]  /*34b0*/  LDS.128 R28, [R63+0x20] ;  /* 0x000020003f1c7984 */ /* 0x000e220000000c00 */
[----:B------:R-:W-:Y:S01]  /*34c0*/  FMNMX R24, R24, R41, !PT ;  /* 0x0000002918187209 */ /* 0x000fe20007800000 */
[----:B------:R-:W-:Y:S01]  /*34d0*/  FMUL R41, R16, R35 ;  /* 0x0000002310297220 */ /* 0x000fe20000400000 */
[----:B------:R-:W-:Y:S01]  /*34e0*/  FMNMX R20, R46, R33, !PT ;  /* 0x000000212e147209 */ /* 0x000fe20007800000 */
[----:B------:R-:W-:Y:S01]  /*34f0*/  FMUL R33, R16, R39 ;  /* 0x0000002710217220 */ /* 0x000fe20000400000 */
[----:B------:R-:W-:-:S02]  /*3500*/  FMNMX R25, R45, R50, !PT ;  /* 0x000000322d197209 */ /* 0x000fc40007800000 */
[----:B------:R-:W-:Y:S01]  /*3510*/  FMNMX R22, R51, R34, !PT ;  /* 0x0000002233167209 */ /* 0x000fe20007800000 */
[----:B------:R-:W2:Y:S01]  /*3520*/  LDS.128 R44, [R63+0x820] ;  /* 0x000820003f2c7984 */ /* 0x000ea20000000c00 */
[----:B------:R-:W-:Y:S01]  /*3530*/  FMUL R51, R16, R27 ;  /* 0x0000001b10337220 */ /* 0x000fe20000400000 */
[----:B------:R-:W-:Y:S01]  /*3540*/  FMNMX R41, R32, R41, !PT ;  /* 0x0000002920297209 */ /* 0x000fe20007800000 */
[----:B------:R-:W-:Y:S01]  /*3550*/  FMUL R32, R16, R43 ;  /* 0x0000002b10207220 */ /* 0x000fe20000400000 */
[----:B------:R-:W-:Y:S01]  /*3560*/  FMNMX R72, R72, R33, !PT ;  /* 0x0000002148487209 */ /* 0x000fe20007800000 */
[----:B------:R-:W-:Y:S01]  /*3570*/  FMUL R34, R16, R19 ;  /* 0x0000001310227220 */ /* 0x000fe20000400000 */
[----:B-1----:R-:W-:Y:S01]  /*3580*/  FMUL R33, R40, R35 ;  /* 0x0000002328217220 */ /* 0x002fe20000400000 */
[----:B------:R-:W-:Y:S01]  /*3590*/  FMNMX R84, R84, R49, !PT ;  /* 0x0000003154547209 */ /* 0x000fe20007800000 */
[----:B---3--:R-:W-:Y:S01]  /*35a0*/  FMUL R87, R38, R35 ;  /* 0x0000002326577220 */ /* 0x008fe20000400000 */
[----:B------:R-:W-:Y:S01]  /*35b0*/  FMNMX R16, R36, R51, !PT ;  /* 0x0000003324107209 */ /* 0x000fe20007800000 */
[C---:B------:R-:W-:Y:S01]  /*35c0*/  FMUL R36, R40.reuse, R23 ;  /* 0x0000001728247220 */ /* 0x040fe20000400000 */
[----:B------:R-:W1:Y:S01]  /*35d0*/  LDS.128 R48, [R63+0x1020] ;  /* 0x001020003f307984 */ /* 0x000e620000000c00 */
[----:B------:R-:W-:Y:S01]  /*35e0*/  FMNMX R81, R81, R32, !PT ;  /* 0x0000002051517209 */ /* 0x000fe20007800000 */
[C---:B------:R-:W-:Y:S01]  /*35f0*/  FMUL R32, R40.reuse, R39 ;  /* 0x0000002728207220 */ /* 0x040fe20000400000 */
[----:B------:R-:W-:Y:S01]  /*3600*/  FMNMX R83, R83, R34, !PT ;  /* 0x0000002253537209 */ /* 0x000fe20007800000 */
[----:B------:R-:W-:Y:S01]  /*3610*/  FMUL R34, R40, R19 ;  /* 0x0000001328227220 */ /* 0x000fe20000400000 */
[----:B------:R-:W-:Y:S01]  /*3620*/  FMNMX R78, R78, R33, !PT ;  /* 0x000000214e4e7209 */ /* 0x000fe20007800000 */
[C---:B------:R-:W-:Y:S01]  /*3630*/  FMUL R33, R40.reuse, R43 ;  /* 0x0000002b28217220 */ /* 0x040fe20000400000 */
[----:B------:R-:W-:Y:S01]  /*3640*/  FMUL R40, R40, R27 ;  /* 0x0000001b28287220 */ /* 0x000fe20000400000 */
[----:B------:R-:W-:Y:S01]  /*3650*/  FMNMX R71, R71, R32, !PT ;  /* 0x0000002047477209 */ /* 0x000fe20007800000 */
[C---:B------:R-:W-:Y:S01]  /*3660*/  FMUL R39, R38.reuse, R39 ;  /* 0x0000002726277220 */ /* 0x040fe20000400000 */
[----:B------:R-:W-:Y:S01]  /*3670*/  FMNMX R17, R17, R34, !PT ;  /* 0x0000002211117209 */ /* 0x000fe20007800000 */
[----:B------:R-:W-:Y:S01]  /*3680*/  FMUL R89, R38, R27 ;  /* 0x0000001b26597220 */ /* 0x000fe20000400000 */
[----:B------:R-:W-:-:S02]  /*3690*/  FMNMX R68, R68, R33, !PT ;  /* 0x0000002144447209 */ /* 0x000fc40007800000 */
[----:B------:R-:W-:Y:S01]  /*36a0*/  FMNMX R21, R21, R36, !PT ;  /* 0x0000002415157209 */ /* 0x000fe20007800000 */
[C---:B------:R-:W-:Y:S01]  /*36b0*/  FMUL R36, R38.reuse, R43 ;  /* 0x0000002b26247220 */ /* 0x040fe20000400000 */
[----:B------:R-:W-:Y:S01]  /*36c0*/  FMNMX R25, R25, R40, !PT ;  /* 0x0000002819197209 */ /* 0x000fe20007800000 */
[----:B------:R-:W3:Y:S01]  /*36d0*/  LDS.128 R32, [R63+0x1820] ;  /* 0x001820003f207984 */ /* 0x000ee20000000c00 */
[C---:B------:R-:W-:Y:S01]  /*36e0*/  FMUL R40, R38.reuse, R19 ;  /* 0x0000001326287220 */ /* 0x040fe20000400000 */
[----:B------:R-:W-:Y:S01]  /*36f0*/  FMNMX R73, R73, R42, !PT ;  /* 0x0000002a49497209 */ /* 0x000fe20007800000 */
[----:B------:R-:W-:Y:S01]  /*3700*/  FMUL R43, R38, R23 ;  /* 0x00000017262b7220 */ /* 0x000fe20000400000 */
[----:B------:R-:W-:Y:S02]  /*3710*/  FMNMX R27, R74, R39, !PT ;  /* 0x000000274a1b7209 */ /* 0x000fe40007800000 */
[----:B------:R-:W-:Y:S02]  /*3720*/  FMNMX R73, R73, R36, !PT ;  /* 0x0000002449497209 */ /* 0x000fe40007800000 */
[----:B------:R-:W-:-:S02]  /*3730*/  FMNMX R19, R37, R40, !PT ;  /* 0x0000002825137209 */ /* 0x000fc40007800000 */
[----:B------:R-:W4:Y:S01]  /*3740*/  LDS.128 R36, [R63+0x2020] ;  /* 0x002020003f247984 */ /* 0x000f220000000c00 */
[----:B------:R-:W-:Y:S01]  /*3750*/  FMNMX R23, R22, R87, !PT ;  /* 0x0000005716177209 */ /* 0x000fe20007800000 */
[----:B0-----:R-:W-:Y:S01]  /*3760*/  FMUL R87, R28, R69 ;  /* 0x000000451c577220 */ /* 0x001fe20000400000 */
[----:B------:R-:W-:Y:S01]  /*3770*/  FMNMX R18, R18, R43, !PT ;  /* 0x0000002b12127209 */ /* 0x000fe20007800000 */
[C---:B------:R-:W-:Y:S01]  /*3780*/  FMUL R22, R28.reuse, R77 ;  /* 0x0000004d1c167220 */ /* 0x040fe20000400000 */
[C---:B------:R-:W-:Y:S01]  /*3790*/  FMUL R43, R28.reuse, R79 ;  /* 0x0000004f1c2b7220 */ /* 0x040fe20000400000 */
[----:B------:R-:W-:Y:S01]  /*37a0*/  FMUL R28, R28, R85 ;  /* 0x000000551c1c7220 */ /* 0x000fe20000400000 */
[----:B------:R-:W-:Y:S01]  /*37b0*/  FMNMX R76, R76, R87, !PT ;  /* 0x000000574c4c7209 */ /* 0x000fe20007800000 */
[----:B--2---:R-:W-:Y:S01]  /*37c0*/  FMUL R87, R69, R44 ;  /* 0x0000002c45577220 */ /* 0x004fe20000400000 */
[----:B------:R-:W-:Y:S02]  /*37d0*/  FMNMX R22, R41, R22, !PT ;  /* 0x0000001629167209 */ /* 0x000fe40007800000 */
[----:B------:R-:W-:-:S02]  /*37e0*/  FMNMX R78, R78, R43, !PT ;  /* 0x0000002b4e4e7209 */ /* 0x000fc40007800000 */
[----:B------:R-:W0:Y:S01]  /*37f0*/  LDS.128 R40, [R63+0x2820] ;  /* 0x002820003f287984 */ /* 0x000e220000000c00 */
[----:B------:R-:W-:Y:S01]  /*3800*/  FMNMX R80, R80, R87, !PT ;  /* 0x0000005750507209 */ /* 0x000fe20007800000 */
[----:B-1----:R-:W-:Y:S01]  /*3810*/  FMUL R87, R69, R48 ;  /* 0x0000003045577220 */ /* 0x002fe20000400000 */
        /* <DEDUP_REMOVED lines=8> */
[----:B------:R-:W-:Y:S01]  /*38a0*/  FMNMX R27, R27, R44, !PT ;  /* 0x0000002c1b1b7209 */ /* 0x000fe20007800000 */
[-C--:B------:R-:W-:Y:S01]  /*38b0*/  FMUL R44, R77, R48.reuse ;  /* 0x000000304d2c7220 */ /* 0x080fe20000400000 */
[----:B------:R-:W-:Y:S01]  /*38c0*/  FMUL R48, R85, R48 ;  /* 0x0000003055307220 */ /* 0x000fe20000400000 */
[----:B------:R-:W-:Y:S02]  /*38d0*/  FMNMX R71, R71, R28, !PT ;  /* 0x0000001c47477209 */ /* 0x000fe40007800000 */
[----:B------:R-:W-:Y:S01]  /*38e0*/  FMNMX R68, R68, R87, !PT ;  /* 0x0000005744447209 */ /* 0x000fe20007800000 */
[----:B------:R-:W1:Y:S01]  /*38f0*/  LDS R28, [R59+0x900] ;  /* 0x000900003b1c7984 */ /* 0x000e620000000800 */
[----:B---3--:R-:W-:Y:S01]  /*3900*/  FMUL R87, R69, R32 ;  /* 0x0000002045577220 */ /* 0x008fe20000400000 */
[----:B------:R-:W-:Y:S01]  /*3910*/  FMNMX R73, R73, R48, !PT ;  /* 0x0000003049497209 */ /* 0x000fe20007800000 */
[-C--:B------:R-:W-:Y:S01]  /*3920*/  FMUL R74, R77, R32.reuse ;  /* 0x000000204d4a7220 */ /* 0x080fe20000400000 */
[----:B------:R-:W-:Y:S01]  /*3930*/  FMUL R48, R79, R32 ;  /* 0x000000204f307220 */ /* 0x000fe20000400000 */
[----:B------:R-:W-:Y:S01]  /*3940*/  FMNMX R81, R81, R44, !PT ;  /* 0x0000002c51517209 */ /* 0x000fe20007800000 */
[----:B------:R-:W-:Y:S01]  /*3950*/  FMUL R32, R85, R32 ;  /* 0x0000002055207220 */ /* 0x000fe20000400000 */
[----:B------:R-:W-:Y:S01]  /*3960*/  FMNMX R20, R20, R87, !PT ;  /* 0x0000005714147209 */ /* 0x000fe20007800000 */
[----:B------:R-:W2:Y:S01]  /*3970*/  LDS R44, [R59+0x940] ;  /* 0x000940003b2c7984 */ /* 0x000ea20000000800 */
[----:B----4-:R-:W-:Y:S01]  /*3980*/  FMUL R87, R69, R36 ;  /* 0x0000002445577220 */ /* 0x010fe20000400000 */
[----:B------:R-:W-:Y:S01]  /*3990*/  FMNMX R17, R17, R48, !PT ;  /* 0x0000003011117209 */ /* 0x000fe20007800000 */
[----:B------:R-:W-:Y:S01]  /*39a0*/  FMUL R48, R79, R36 ;  /* 0x000000244f307220 */ /* 0x000fe20000400000 */
[----:B------:R-:W-:-:S02]  /*39b0*/  FMNMX R19, R19, R32, !PT ;  /* 0x0000002013137209 */ /* 0x000fc40007800000 */
[----:B------:R-:W-:Y:S01]  /*39c0*/  FMNMX R32, R24, R87, !PT ;  /* 0x0000005718207209 */ /* 0x000fe20007800000 */
[----:B------:R-:W-:Y:S01]  /*39d0*/  FMUL R87, R77, R36 ;  /* 0x000000244d577220 */ /* 0x000fe20000400000 */
[----:B------:R-:W3:Y:S01]  /*39e0*/  LDS R24, [R59+0x980] ;  /* 0x000980003b187984 */ /* 0x000ee20000000800 */
[----:B------:R-:W-:Y:S02]  /*39f0*/  FMNMX R21, R21, R48, !PT ;  /* 0x0000003015157209 */ /* 0x000fe40007800000 */
[----:B------:R-:W-:Y:S02]  /*3a00*/  FMNMX R83, R83, R74, !PT ;  /* 0x0000004a53537209 */ /* 0x000fe40007800000 */
[----:B------:R-:W-:Y:S01]  /*3a10*/  FMNMX R84, R84, R87, !PT ;  /* 0x0000005754547209 */ /* 0x000fe20007800000 */
[----:B------:R-:W-:Y:S01]  /*3a20*/  FMUL R87, R85, R36 ;  /* 0x0000002455577220 */ /* 0x000fe20000400000 */
[-C--:B0-----:R-:W-:Y:S01]  /*3a30*/  FMUL R36, R69, R40.reuse ;  /* 0x0000002845247220 */ /* 0x081fe20000400000 */
[-C--:B------:R-:W-:Y:S01]  /*3a40*/  FMUL R77, R77, R40.reuse ;  /* 0x000000284d4d7220 */ /* 0x080fe20000400000 */
[-C--:B------:R-:W-:Y:S01]  /*3a50*/  FMUL R85, R85, R40.reuse ;  /* 0x0000002855557220 */ /* 0x080fe20000400000 */
[----:B------:R-:W-:Y:S01]  /*3a60*/  FMUL R48, R79, R40 ;  /* 0x000000284f307220 */ /* 0x000fe20000400000 */
[----:B------:R-:W-:-:S02]  /*3a70*/  FMNMX R18, R18, R87, !PT ;  /* 0x0000005712127209 */ /* 0x000fc40007800000 */
[----:B------:R-:W-:Y:S02]  /*3a80*/  FMNMX R75, R75, R36, !PT ;  /* 0x000000244b4b7209 */ /* 0x000fe40007800000 */
[----:B------:R-:W-:Y:S02]  /*3a90*/  FMNMX R36, R16, R77, !PT ;  /* 0x0000004d10247209 */ /* 0x000fe40007800000 */
[----:B------:R-:W0:Y:S01]  /*3aa0*/  LDS R16, [R59+0x9c0] ;  /* 0x0009c0003b107984 */ /* 0x000e220000000800 */
[----:B------:R-:W-:Y:S02]  /*3ab0*/  FMNMX R26, R26, R85, !PT ;  /* 0x000000551a1a7209 */ /* 0x000fe40007800000 */
[----:B------:R-:W-:Y:S01]  /*3ac0*/  FMNMX R25, R25, R48, !PT ;  /* 0x0000003019197209 */ /* 0x000fe20007800000 */
[C---:B-1----:R-:W-:Y:S01]  /*3ad0*/  FMUL R77, R28.reuse, R45 ;  /* 0x0000002d1c4d7220 */ /* 0x042fe20000400000 */
[C---:B------:R-:W-:Y:S01]  /*3ae0*/  FMUL R85, R28.reuse, R37 ;  /* 0x000000251c557220 */ /* 0x040fe20000400000 */
[C---:B------:R-:W-:Y:S01]  /*3af0*/  FMUL R48, R28.reuse, R41 ;  /* 0x000000291c307220 */ /* 0x040fe20000400000 */
[C---:B------:R-:W-:Y:S01]  /*3b00*/  FMUL R79, R28.reuse, R49 ;  /* 0x000000311c4f7220 */ /* 0x040fe20000400000 */
[----:B------:R-:W-:Y:S01]  /*3b10*/  FMUL R69, R28, R29 ;  /* 0x0000001d1c457220 */ /* 0x000fe20000400000 */
[----:B------:R-:W-:Y:S01]  /*3b20*/  FMNMX R80, R80, R77, !PT ;  /* 0x0000004d50507209 */ /* 0x000fe20007800000 */
[----:B------:R-:W-:Y:S01]  /*3b30*/  FMUL R87, R28, R33 ;  /* 0x000000211c577220 */ /* 0x000fe20000400000 */
[----:B------:R-:W-:Y:S01]  /*3b40*/  FMNMX R28, R32, R85, !PT ;  /* 0x00000055201c7209 */ /* 0x000fe20007800000 */
[C---:B--2---:R-:W-:Y:S01]  /*3b50*/  FMUL R77, R44.reuse, R29 ;  /* 0x0000001d2c4d7220 */ /* 0x044fe20000400000 */
[----:B------:R-:W-:Y:S01]  /*3b60*/  FMNMX R32, R75, R48, !PT ;  /* 0x000000304b207209 */ /* 0x000fe20007800000 */
[----:B------:R-:W-:Y:S01]  /*3b70*/  FMUL R40, R44, R49 ;  /* 0x000000312c287220 */ /* 0x000fe20000400000 */
[----:B------:R-:W1:Y:S01]  /*3b80*/  LDS R75, [R59+0xa40] ;  /* 0x000a40003b4b7984 */ /* 0x000e620000000800 */
[----:B------:R-:W-:Y:S01]  /*3b90*/  FMNMX R70, R70, R79, !PT ;  /* 0x0000004f46467209 */ /* 0x000fe20007800000 */
[----:B------:R-:W-:Y:S01]  /*3ba0*/  FMUL R79, R44, R45 ;  /* 0x0000002d2c4f7220 */ /* 0x000fe20000400000 */
[----:B------:R-:W-:Y:S01]  /*3bb0*/  FMNMX R22, R22, R77, !PT ;  /* 0x0000004d16167209 */ /* 0x000fe20007800000 */
[----:B------:R-:W-:Y:S01]  /*3bc0*/  FMUL R48, R44, R33 ;  /* 0x000000212c307220 */ /* 0x000fe20000400000 */
[----:B---3--:R-:W-:Y:S01]  /*3bd0*/  FMUL R77, R24, R29 ;  /* 0x0000001d184d7220 */ /* 0x008fe20000400000 */
[----:B------:R-:W-:Y:S01]  /*3be0*/  FMNMX R76, R76, R69, !PT ;  /* 0x000000454c4c7209 */ /* 0x000fe20007800000 */
[----:B------:R-:W-:Y:S01]  /*3bf0*/  FMUL R85, R44, R41 ;  /* 0x000000292c557220 */ /* 0x000fe20000400000 */
[----:B------:R-:W2:Y:S01]  /*3c00*/  LDS R69, [R59+0xa00] ;  /* 0x000a00003b457984 */ /* 0x000ea20000000800 */
[----:B------:R-:W-:Y:S01]  /*3c10*/  FMNMX R72, R72, R79, !PT ;  /* 0x0000004f48487209 */ /* 0x000fe20007800000 */
[----:B------:R-:W-:Y:S01]  /*3c20*/  FMUL R79, R44, R37 ;  /* 0x000000252c4f7220 */ /* 0x000fe20000400000 */
[----:B------:R-:W-:Y:S01]  /*3c30*/  FMNMX R78, R78, R77, !PT ;  /* 0x0000004d4e4e7209 */ /* 0x000fe20007800000 */
[C---:B------:R-:W-:Y:S01]  /*3c40*/  FMUL R44, R24.reuse, R37 ;  /* 0x00000025182c7220 */ /* 0x040fe20000400000 */
[----:B------:R-:W3:Y:S01]  /*3c50*/  LDS R77, [R59+0xa80] ;  /* 0x000a80003b4d7984 */ /* 0x000ee20000000800 */
[----:B------:R-:W-:Y:S01]  /*3c60*/  FMNMX R81, R81, R40, !PT ;  /* 0x0000002851517209 */ /* 0x000fe20007800000 */
[----:B------:R-:W-:Y:S01]  /*3c70*/  FMUL R40, R24, R45 ;  /* 0x0000002d18287220 */ /* 0x000fe20000400000 */
[----:B------:R-:W-:Y:S01]  /*3c80*/  FMNMX R84, R84, R79, !PT ;  /* 0x0000004f54547209 */ /* 0x000fe20007800000 */
[----:B------:R-:W-:Y:S01]  /*3c90*/  FMUL R79, R24, R49 ;  /* 0x00000031184f7220 */ /* 0x000fe20000400000 */
[----:B------:R-:W-:-:S02]  /*3ca0*/  FMNMX R83, R83, R48, !PT ;  /* 0x0000003053537209 */ /* 0x000fc40007800000 */
[----:B------:R-:W-:Y:S01]  /*3cb0*/  FMNMX R71, R71, R40, !PT ;  /* 0x0000002847477209 */ /* 0x000fe20007800000 */
[C---:B------:R-:W-:Y:S01]  /*3cc0*/  FMUL R40, R24.reuse, R33 ;  /* 0x0000002118287220 */ /* 0x040fe20000400000 */
[----:B------:R-:W-:Y:S01]  /*3cd0*/  FMUL R24, R24, R41 ;  /* 0x0000002918187220 */ /* 0x000fe20000400000 */
[----:B------:R-:W-:Y:S01]  /*3ce0*/  FMNMX R21, R21, R44, !PT ;  /* 0x0000002c15157209 */ /* 0x000fe20007800000 */
[C---:B0-----:R-:W-:Y:S01]  /*3cf0*/  FMUL R44, R16.reuse, R49 ;  /* 0x00000031102c7220 */ /* 0x041fe20000400000 */
[C---:B------:R-:W-:Y:S01]  /*3d00*/  FMUL R48, R16.reuse, R33 ;  /* 0x0000002110307220 */ /* 0x040fe20000400000 */
[----:B------:R-:W-:Y:S01]  /*3d10*/  FMNMX R17, R17, R40, !PT ;  /* 0x0000002811117209 */ /* 0x000fe20007800000 */
[C---:B------:R-:W-:Y:S01]  /*3d20*/  FMUL R40, R16.reuse, R45 ;  /* 0x0000002d10287220 */ /* 0x040fe20000400000 */
[----:B------:R-:W-:Y:S01]  /*3d30*/  FMNMX R25, R25, R24, !PT ;  /* 0x0000001819197209 */ /* 0x000fe20007800000 */
[C---:B------:R-:W-:Y:S01]  /*3d40*/  FMUL R24, R16.reuse, R29 ;  /* 0x0000001d10187220 */ /* 0x040fe20000400000 */
[C---:B------:R-:W-:Y:S01]  /*3d50*/  FMUL R29, R16.reuse, R41 ;  /* 0x00000029101d7220 */ /* 0x040fe20000400000 */
[----:B------:R-:W-:Y:S01]  /*3d60*/  FMUL R37, R16, R37 ;  /* 0x0000002510257220 */ /* 0x000fe20000400000 */
[----:B------:R-:W0:Y:S01]  /*3d70*/  LDS R41, [R59+0xac0] ;  /* 0x000ac0003b297984 */ /* 0x000e220000000800 */
[----:B------:R-:W-:-:S02]  /*3d80*/  FMNMX R27, R27, R40, !PT ;  /* 0x000000281b1b7209 */ /* 0x000fc40007800000 */
[----:B------:R-:W-:Y:S01]  /*3d90*/  FMNMX R26, R26, R29, !PT ;  /* 0x0000001d1a1a7209 */ /* 0x000fe20007800000 */
[----:B------:R-:W4:Y:S01]  /*3da0*/  LDS R16, [R59+0xb00] ;  /* 0x000b00003b107984 */ /* 0x000f220000000800 */
[----:B------:R-:W-:Y:S02]  /*3db0*/  FMNMX R20, R20, R87, !PT ;  /* 0x0000005714147209 */ /* 0x000fe40007800000 */
[----:B------:R-:W-:Y:S01]  /*3dc0*/  FMNMX R23, R23, R24, !PT ;  /* 0x0000001817177209 */ /* 0x000fe20007800000 */
[C---:B-1----:R-:W-:Y:S01]  /*3dd0*/  FMUL R40, R75.reuse, R34 ;  /* 0x000000224b287220 */ /* 0x042fe20000400000 */
[----:B------:R-:W-:Y:S01]  /*3de0*/  FMUL R24, R75, R50 ;  /* 0x000000324b187220 */ /* 0x000fe20000400000 */
[----:B------:R-:W-:Y:S01]  /*3df0*/  FMNMX R73, R73, R44, !PT ;  /* 0x0000002c49497209 */ /* 0x000fe20007800000 */
[----:B------:R-:W-:Y:S01]  /*3e00*/  LDS R49, [R59+0xc00] ;  /* 0x000c00003b317984 */ /* 0x000fe20000000800 */
[----:B------:R-:W-:Y:S02]  /*3e10*/  FMNMX R68, R68, R79, !PT ;  /* 0x0000004f44447209 */ /* 0x000fe40007800000 */
[----:B------:R-:W-:Y:S01]  /*3e20*/  FMNMX R83, R83, R40, !PT ;  /* 0x0000002853537209 */ /* 0x000fe20007800000 */
[----:B--2---:R-:W-:Y:S01]  /*3e30*/  FMUL R29, R69, R34 ;  /* 0x00000022451d7220 */ /* 0x004fe20000400000 */
[----:B------:R-:W-:Y:S01]  /*3e40*/  FMNMX R81, R81, R24, !PT ;  /* 0x0000001851517209 */ /* 0x000fe20007800000 */
[C---:B------:R-:W-:Y:S01]  /*3e50*/  FMUL R33, R69.reuse, R30 ;  /* 0x0000001e45217220 */ /* 0x040fe20000400000 */
[----:B------:R-:W1:Y:S01]  /*3e60*/  LDS R24, [R59+0xb40] ;  /* 0x000b40003b187984 */ /* 0x000e620000000800 */
[----:B------:R-:W-:Y:S01]  /*3e70*/  FMUL R45, R69, R50 ;  /* 0x00000032452d7220 */ /* 0x000fe20000400000 */
[----:B---3--:R-:W-:Y:S01]  /*3e80*/  FMUL R40, R77, R46 ;  /* 0x0000002e4d287220 */ /* 0x008fe20000400000 */
[----:B------:R-:W-:Y:S01]  /*3e90*/  FMNMX R20, R20, R29, !PT ;  /* 0x0000001d14147209 */ /* 0x000fe20007800000 */
[----:B------:R-:W-:Y:S01]  /*3ea0*/  FMUL R29, R75, R30 ;  /* 0x0000001e4b1d7220 */ /* 0x000fe20000400000 */
[----:B------:R-:W-:Y:S01]  /*3eb0*/  FMUL R44, R77, R34 ;  /* 0x000000224d2c7220 */ /* 0x000fe20000400000 */
[----:B------:R-:W-:Y:S01]  /*3ec0*/  FMNMX R18, R18, R37, !PT ;  /* 0x0000002512127209 */ /* 0x000fe20007800000 */
[----:B------:R-:W-:Y:S01]  /*3ed0*/  FMUL R37, R69, R46 ;  /* 0x0000002e45257220 */ /* 0x000fe20000400000 */
[----:B------:R-:W-:Y:S01]  /*3ee0*/  FMNMX R71, R71, R40, !PT ;  /* 0x0000002847477209 */ /* 0x000fe20007800000 */
[C---:B------:R-:W-:Y:S01]  /*3ef0*/  FMUL R74, R77.reuse, R42 ;  /* 0x0000002a4d4a7220 */ /* 0x040fe20000400000 */
[----:B------:R-:W2:Y:S01]  /*3f00*/  LDS R40, [R59+0xb80] ;  /* 0x000b80003b287984 */ /* 0x000ea20000000800 */
        /* <DEDUP_REMOVED lines=10> */
[----:B0-----:R-:W-:Y:S01]  /*3fb0*/  FMUL R50, R41, R50 ;  /* 0x0000003229327220 */ /* 0x001fe20000400000 */
        /* <DEDUP_REMOVED lines=8> */
[----:B------:R-:W0:Y:S01]  /*4040*/  LDS R50, [R59+0xbc0] ;  /* 0x000bc0003b327984 */ /* 0x000e220000000800 */
[-C--:B------:R-:W-:Y:S01]  /*4050*/  FMUL R69, R69, R42.reuse ;  /* 0x0000002a45457220 */ /* 0x080fe20000400000 */
[----:B------:R-:W-:Y:S01]  /*4060*/  FMNMX R38, R18, R17, !PT ;  /* 0x0000001112267209 */ /* 0x000fe20007800000 */
[----:B----4-:R-:W-:Y:S01]  /*4070*/  FMUL R17, R16, R47 ;  /* 0x0000002f10117220 */ /* 0x010fe20000400000 */
[----:B------:R-:W-:Y:S01]  /*4080*/  FMNMX R84, R84, R33, !PT ;  /* 0x0000002154547209 */ /* 0x000fe20007800000 */
        /* <DEDUP_REMOVED lines=16> */
[----:B------:R-:W-:Y:S01]  /*4190*/  FMUL R23, R16, R39 ;  /* 0x0000002710177220 */ /* 0x000fe20000400000 */
[----:B------:R-:W-:Y:S01]  /*41a0*/  FMNMX R70, R70, R19, !PT ;  /* 0x0000001346467209 */ /* 0x000fe20007800000 */
[----:B-1----:R-:W-:Y:S01]  /*41b0*/  FMUL R26, R24, R51 ;  /* 0x00000033181a7220 */ /* 0x002fe20000400000 */
[----:B------:R-:W-:Y:S01]  /*41c0*/  FMNMX R48, R32, R17, !PT ;  /* 0x0000001120307209 */ /* 0x000fe20007800000 */
[----:B------:R-:W-:Y:S01]  /*41d0*/  LDS R69, [R59+0xc40] ;  /* 0x000c40003b457984 */ /* 0x000fe20000000800 */
[----:B------:R-:W-:Y:S01]  /*41e0*/  FMNMX R28, R28, R37, !PT ;  /* 0x000000251c1c7209 */ /* 0x000fe20007800000 */
[----:B------:R-:W-:Y:S01]  /*41f0*/  FMUL R79, R24, R43 ;  /* 0x0000002b184f7220 */ /* 0x000fe20000400000 */
[----:B------:R-:W-:Y:S01]  /*4200*/  FMNMX R36, R36, R85, !PT ;  /* 0x0000005524247209 */ /* 0x000fe20007800000 */
[----:B------:R-:W1:Y:S01]  /*4210*/  LDS.128 R16, [R63+0x30] ;  /* 0x000030003f107984 */ /* 0x000e620000000c00 */
[----:B------:R-:W-:Y:S01]  /*4220*/  FMNMX R41, R27, R46, !PT ;  /* 0x0000002e1b297209 */ /* 0x000fe20007800000 */
[----:B------:R-:W-:Y:S01]  /*4230*/  FMUL R27, R24, R39 ;  /* 0x00000027181b7220 */ /* 0x000fe20000400000 */
[----:B------:R-:W-:Y:S01]  /*4240*/  FMNMX R37, R25, R74, !PT ;  /* 0x0000004a19257209 */ /* 0x000fe20007800000 */
[----:B--2---:R-:W-:Y:S01]  /*4250*/  FMUL R25, R40, R31 ;  /* 0x0000001f28197220 */ /* 0x004fe20000400000 */
[----:B------:R-:W-:Y:S01]  /*4260*/  FMNMX R44, R20, R21, !PT ;  /* 0x00000015142c7209 */ /* 0x000fe20007800000 */
[----:B------:R-:W-:Y:S01]  /*4270*/  FMUL R21, R24, R31 ;  /* 0x0000001f18157220 */ /* 0x000fe20000400000 */
[----:B------:R-:W-:Y:S01]  /*4280*/  FMNMX R46, R28, R23, !PT ;  /* 0x000000171c2e7209 */ /* 0x000fe20007800000 */
[----:B------:R-:W-:Y:S01]  /*4290*/  FMUL R23, R24, R47 ;  /* 0x0000002f18177220 */ /* 0x000fe20000400000 */
[----:B------:R-:W-:Y:S01]  /*42a0*/  FMNMX R36, R36, R75, !PT ;  /* 0x0000004b24247209 */ /* 0x000fe20007800000 */
[----:B------:R-:W-:Y:S01]  /*42b0*/  FMUL R28, R24, R35 ;  /* 0x00000023181c7220 */ /* 0x000fe20000400000 */
[----:B------:R-:W2:Y:S01]  /*42c0*/  LDS R75, [R59+0xc80] ;  /* 0x000c80003b4b7984 */ /* 0x000ea20000000800 */
[----:B------:R-:W-:Y:S01]  /*42d0*/  FMNMX R74, R22, R21, !PT ;  /* 0x00000015164a7209 */ /* 0x000fe20007800000 */
[----:B------:R-:W-:Y:S01]  /*42e0*/  FMUL R82, R40, R39 ;  /* 0x0000002728527220 */ /* 0x000fe20000400000 */
[----:B------:R-:W-:Y:S01]  /*42f0*/  FMNMX R72, R72, R23, !PT ;  /* 0x0000001748487209 */ /* 0x000fe20007800000 */
[----:B------:R-:W-:Y:S01]  /*4300*/  FMUL R30, R40, R35 ;  /* 0x00000023281e7220 */ /* 0x000fe20000400000 */
[----:B------:R-:W-:Y:S01]  /*4310*/  FMNMX R81, R81, R26, !PT ;  /* 0x0000001a51517209 */ /* 0x000fe20007800000 */
[----:B------:R-:W3:Y:S01]  /*4320*/  LDS.128 R20, [R63+0x830] ;  /* 0x000830003f147984 */ /* 0x000ee20000000c00 */
[----:B------:R-:W-:Y:S01]  /*4330*/  FMNMX R84, R84, R27, !PT ;  /* 0x0000001b54547209 */ /* 0x000fe20007800000 */
[----:B------:R-:W-:Y:S01]  /*4340*/  FMUL R85, R40, R51 ;  /* 0x0000003328557220 */ /* 0x000fe20000400000 */
[----:B------:R-:W-:Y:S01]  /*4350*/  FMNMX R78, R78, R25, !PT ;  /* 0x000000194e4e7209 */ /* 0x000fe20007800000 */
[C---:B------:R-:W-:Y:S01]  /*4360*/  FMUL R32, R40.reuse, R43 ;  /* 0x0000002b28207220 */ /* 0x040fe20000400000 */
[----:B------:R-:W4:Y:S01]  /*4370*/  LDS.128 R24, [R63+0x1030] ;  /* 0x001030003f187984 */ /* 0x000f220000000c00 */
[----:B------:R-:W-:Y:S01]  /*4380*/  FMNMX R83, R83, R28, !PT ;  /* 0x0000001c53537209 */ /* 0x000fe20007800000 */
[----:B------:R-:W-:Y:S01]  /*4390*/  FMUL R28, R40, R47 ;  /* 0x0000002f281c7220 */ /* 0x000fe20000400000 */
[----:B------:R-:W-:Y:S01]  /*43a0*/  FMNMX R82, R33, R82, !PT ;  /* 0x0000005221527209 */ /* 0x000fe20007800000 */
[C---:B0-----:R-:W-:Y:S01]  /*43b0*/  FMUL R33, R50.reuse, R31 ;  /* 0x0000001f32217220 */ /* 0x041fe20000400000 */
[----:B------:R-:W-:Y:S01]  /*43c0*/  FMNMX R40, R29, R30, !PT ;  /* 0x0000001e1d287209 */ /* 0x000fe20007800000 */
[C---:B------:R-:W-:Y:S01]  /*43d0*/  FMUL R88, R50.reuse, R35 ;  /* 0x0000002332587220 */ /* 0x040fe20000400000 */
[----:B------:R-:W-:Y:S01]  /*43e0*/  FMNMX R71, R71, R28, !PT ;  /* 0x0000001c47477209 */ /* 0x000fe20007800000 */
[----:B------:R-:W-:Y:S01]  /*43f0*/  FMUL R39, R50, R39 ;  /* 0x0000002732277220 */ /* 0x000fe20000400000 */
[----:B------:R-:W0:Y:S01]  /*4400*/  LDS.128 R28, [R63+0x1830] ;  /* 0x001830003f1c7984 */ /* 0x000e220000000c00 */
[----:B------:R-:W-:Y:S01]  /*4410*/  FMNMX R68, R68, R85, !PT ;  /* 0x0000005544447209 */ /* 0x000fe20007800000 */
[C---:B------:R-:W-:Y:S01]  /*4420*/  FMUL R86, R50.reuse, R51 ;  /* 0x0000003332567220 */ /* 0x040fe20000400000 */
[----:B------:R-:W-:Y:S01]  /*4430*/  FMNMX R85, R37, R32, !PT ;  /* 0x0000002025557209 */ /* 0x000fe20007800000 */
[----:B------:R-:W-:Y:S01]  /*4440*/  FMUL R32, R50, R47 ;  /* 0x0000002f32207220 */ /* 0x000fe20000400000 */
[----:B------:R-:W-:Y:S01]  /*4450*/  FMNMX R79, R36, R79, !PT ;  /* 0x0000004f244f7209 */ /* 0x000fe20007800000 */
[----:B------:R-:W-:Y:S01]  /*4460*/  FMUL R37, R50, R43 ;  /* 0x0000002b32257220 */ /* 0x000fe20000400000 */
[----:B------:R-:W-:-:S02]  /*4470*/  FMNMX R36, R34, R33, !PT ;  /* 0x0000002122247209 */ /* 0x000fc40007800000 */
[----:B------:R-:W-:Y:S01]  /*4480*/  FMNMX R43, R41, R32, !PT ;  /* 0x00000020292b7209 */ /* 0x000fe20007800000 */
[----:B-1----:R-:W-:Y:S01]  /*4490*/  FMUL R47, R16, R49 ;  /* 0x00000031102f7220 */ /* 0x002fe20000400000 */
[----:B------:R-:W1:Y:S01]  /*44a0*/  LDS.128 R32, [R63+0x2030] ;  /* 0x002030003f207984 */ /* 0x000e620000000c00 */
[----:B------:R-:W-:Y:S02]  /*44b0*/  FMNMX R41, R38, R39, !PT ;  /* 0x0000002726297209 */ /* 0x000fe40007800000 */
[----:B------:R-:W-:Y:S01]  /*44c0*/  FMNMX R42, R42, R37, !PT ;  /* 0x000000252a2a7209 */ /* 0x000fe20007800000 */
[----:B------:R-:W-:Y:S01]  /*44d0*/  FMUL R37, R16, R69 ;  /* 0x0000004510257220 */ /* 0x000fe20000400000 */
[----:B------:R-:W-:Y:S01]  /*44e0*/  FMNMX R76, R76, R47, !PT ;  /* 0x0000002f4c4c7209 */ /* 0x000fe20007800000 */
[C---:B------:R-:W-:Y:S01]  /*44f0*/  FMUL R47, R16.reuse, R77 ;  /* 0x0000004d102f7220 */ /* 0x040fe20000400000 */
[----:B------:R-:W-:Y:S01]  /*4500*/  FMNMX R73, R73, R86, !PT ;  /* 0x0000005649497209 */ /* 0x000fe20007800000 */
[----:B--2---:R-:W-:Y:S01]  /*4510*/  FMUL R39, R16, R75 ;  /* 0x0000004b10277220 */ /* 0x004fe20000400000 */
[----:B------:R-:W-:-:S02]  /*4520*/  FMNMX R74, R74, R37, !PT ;  /* 0x000000254a4a7209 */ /* 0x000fc40007800000 */
[----:B------:R-:W-:Y:S02]  /*4530*/  FMNMX R16, R36, R47, !PT ;  /* 0x0000002f24107209 */ /* 0x000fe40007800000 */
[----:B------:R-:W-:Y:S01]  /*4540*/  FMNMX R78, R78, R39, !PT ;  /* 0x000000274e4e7209 */ /* 0x000fe20007800000 */
[-C--:B---3--:R-:W-:Y:S01]  /*4550*/  FMUL R51, R49, R20.reuse ;  /* 0x0000001431337220 */ /* 0x088fe20000400000 */
[-C--:B------:R-:W-:Y:S01]  /*4560*/  FMUL R87, R69, R20.reuse ;  /* 0x0000001445577220 */ /* 0x080fe20000400000 */
[-C--:B------:R-:W-:Y:S01]  /*4570*/  FMUL R50, R75, R20.reuse ;  /* 0x000000144b327220 */ /* 0x080fe20000400000 */
[----:B------:R-:W2:Y:S01]  /*4580*/  LDS.128 R36, [R63+0x2830] ;  /* 0x002830003f247984 */ /* 0x000ea20000000c00 */
[----:B------:R-:W-:Y:S01]  /*4590*/  FMUL R20, R77, R20 ;  /* 0x000000144d147220 */ /* 0x000fe20000400000 */
[----:B----4-:R-:W-:Y:S01]  /*45a0*/  FMUL R47, R49, R24 ;  /* 0x00000018312f7220 */ /* 0x010fe20000400000 */
[----:B------:R-:W-:Y:S02]  /*45b0*/  FMNMX R45, R45, R88, !PT ;  /* 0x000000582d2d7209 */ /* 0x000fe40007800000 */
[----:B------:R-:W-:Y:S01]  /*45c0*/  FMNMX R71, R71, R50, !PT ;  /* 0x0000003247477209 */ /* 0x000fe20007800000 */
[-C--:B------:R-:W-:Y:S01]  /*45d0*/  FMUL R50, R69, R24.reuse ;  /* 0x0000001845327220 */ /* 0x080fe20000400000 */
[----:B------:R-:W-:Y:S01]  /*45e0*/  FMNMX R70, R70, R47, !PT ;  /* 0x0000002f46467209 */ /* 0x000fe20007800000 */
[----:B------:R-:W-:Y:S01]  /*45f0*/  FMUL R47, R75, R24 ;  /* 0x000000184b2f7220 */ /* 0x000fe20000400000 */
[----:B------:R-:W-:Y:S01]  /*4600*/  FMNMX R43, R43, R20, !PT ;  /* 0x000000142b2b7209 */ /* 0x000fe20007800000 */
[----:B------:R-:W-:Y:S01]  /*4610*/  FMUL R24, R77, R24 ;  /* 0x000000184d187220 */ /* 0x000fe20000400000 */
[----:B------:R-:W3:Y:S01]  /*4620*/  LDS R20, [R59+0xd00] ;  /* 0x000d00003b147984 */ /* 0x000ee20000000800 */
[----:B------:R-:W-:Y:S01]  /*4630*/  FMNMX R81, R81, R50, !PT ;  /* 0x0000003251517209 */ /* 0x000fe20007800000 */
[-C--:B0-----:R-:W-:Y:S01]  /*4640*/  FMUL R50, R69, R28.reuse ;  /* 0x0000001c45327220 */ /* 0x081fe20000400000 */
[----:B------:R-:W-:Y:S01]  /*4650*/  FMNMX R68, R68, R47, !PT ;  /* 0x0000002f44447209 */ /* 0x000fe20007800000 */
[----:B------:R-:W-:Y:S01]  /*4660*/  FMUL R47, R49, R28 ;  /* 0x0000001c312f7220 */ /* 0x000fe20000400000 */
[----:B------:R-:W-:-:S02]  /*4670*/  FMNMX R73, R73, R24, !PT ;  /* 0x0000001849497209 */ /* 0x000fc40007800000 */
[----:B------:R-:W0:Y:S01]  /*4680*/  LDS R24, [R59+0xd40] ;  /* 0x000d40003b187984 */ /* 0x000e220000000800 */
[----:B------:R-:W-:Y:S02]  /*4690*/  FMNMX R80, R80, R51, !PT ;  /* 0x0000003350507209 */ /* 0x000fe40007800000 */
[----:B------:R-:W-:Y:S01]  /*46a0*/  FMNMX R44, R44, R47, !PT ;  /* 0x0000002f2c2c7209 */ /* 0x000fe20007800000 */
[-C--:B------:R-:W-:Y:S01]  /*46b0*/  FMUL R47, R75, R28.reuse ;  /* 0x0000001c4b2f7220 */ /* 0x080fe20000400000 */
[----:B------:R-:W-:Y:S01]  /*46c0*/  FMUL R28, R77, R28 ;  /* 0x0000001c4d1c7220 */ /* 0x000fe20000400000 */
[----:B-1----:R-:W-:Y:S01]  /*46d0*/  FMUL R51, R49, R32 ;  /* 0x0000002031337220 */ /* 0x002fe20000400000 */
[----:B------:R-:W-:Y:S02]  /*46e0*/  FMNMX R83, R83, R50, !PT ;  /* 0x0000003253537209 */ /* 0x000fe40007800000 */
        /* <DEDUP_REMOVED lines=10> */
[-C--:B--2---:R-:W-:Y:S01]  /*4790*/  FMUL R49, R49, R36.reuse ;  /* 0x0000002431317220 */ /* 0x084fe20000400000 */
[----:B------:R-:W2:Y:S01]  /*47a0*/  LDS R32, [R59+0xdc0] ;  /* 0x000dc0003b207984 */ /* 0x000ea20000000800 */
[-C--:B------:R-:W-:Y:S01]  /*47b0*/  FMUL R50, R69, R36.reuse ;  /* 0x0000002445327220 */ /* 0x080fe20000400000 */
[-C--:B------:R-:W-:Y:S01]  /*47c0*/  FMUL R86, R75, R36.reuse ;  /* 0x000000244b567220 */ /* 0x080fe20000400000 */
[----:B------:R-:W-:Y:S01]  /*47d0*/  FMUL R77, R77, R36 ;  /* 0x000000244d4d7220 */ /* 0x000fe20000400000 */
[----:B------:R-:W-:-:S02]  /*47e0*/  FMNMX R36, R48, R49, !PT ;  /* 0x0000003130247209 */ /* 0x000fc40007800000 */
[----:B------:R-:W-:Y:S02]  /*47f0*/  FMNMX R82, R82, R51, !PT ;  /* 0x0000003352527209 */ /* 0x000fe40007800000 */
[----:B------:R-:W-:Y:S01]  /*4800*/  FMNMX R42, R42, R77, !PT ;  /* 0x0000004d2a2a7209 */ /* 0x000fe20007800000 */
[C---:B---3--:R-:W-:Y:S01]  /*4810*/  FMUL R47, R20.reuse, R17 ;  /* 0x00000011142f7220 */ /* 0x048fe20000400000 */
[C---:B------:R-:W-:Y:S01]  /*4820*/  FMUL R49, R20.reuse, R21 ;  /* 0x0000001514317220 */ /* 0x040fe20000400000 */
[C---:B------:R-:W-:Y:S01]  /*4830*/  FMUL R51, R20.reuse, R25 ;  /* 0x0000001914337220 */ /* 0x040fe20000400000 */
[C---:B------:R-:W-:Y:S01]  /*4840*/  FMUL R69, R20.reuse, R29 ;  /* 0x0000001d14457220 */ /* 0x040fe20000400000 */
[----:B------:R-:W-:Y:S01]  /*4850*/  FMUL R75, R20, R37 ;  /* 0x00000025144b7220 */ /* 0x000fe20000400000 */
[----:B------:R-:W-:Y:S02]  /*4860*/  FMNMX R76, R76, R47, !PT ;  /* 0x0000002f4c4c7209 */ /* 0x000fe40007800000 */
[----:B------:R-:W-:Y:S01]  /*4870*/  FMNMX R80, R80, R49, !PT ;  /* 0x0000003150507209 */ /* 0x000fe20007800000 */
[----:B------:R-:W3:Y:S01]  /*4880*/  LDS R47, [R59+0xe00] ;  /* 0x000e00003b2f7984 */ /* 0x000ee20000000800 */
[----:B0-----:R-:W-:Y:S01]  /*4890*/  FMUL R49, R24, R17 ;  /* 0x0000001118317220 */ /* 0x001fe20000400000 */
[----:B------:R-:W-:Y:S01]  /*48a0*/  FMNMX R70, R70, R51, !PT ;  /* 0x0000003346467209 */ /* 0x000fe20007800000 */
[----:B------:R-:W-:Y:S01]  /*48b0*/  FMUL R51, R24, R21 ;  /* 0x0000001518337220 */ /* 0x000fe20000400000 */
[----:B------:R-:W-:Y:S01]  /*48c0*/  FMNMX R44, R44, R69, !PT ;  /* 0x000000452c2c7209 */ /* 0x000fe20007800000 */
[----:B------:R-:W-:Y:S01]  /*48d0*/  FMUL R69, R20, R33 ;  /* 0x0000002114457220 */ /* 0x000fe20000400000 */
[----:B------:R-:W-:Y:S01]  /*48e0*/  FMNMX R74, R74, R49, !PT ;  /* 0x000000314a4a7209 */ /* 0x000fe20007800000 */
[----:B------:R-:W-:Y:S01]  /*48f0*/  FMUL R48, R24, R25 ;  /* 0x0000001918307220 */ /* 0x000fe20000400000 */
[----:B------:R-:W0:Y:S01]  /*4900*/  LDS R49, [R59+0xe40] ;  /* 0x000e40003b317984 */ /* 0x000e220000000800 */
[----:B------:R-:W-:-:S02]  /*4910*/  FMNMX R72, R72, R51, !PT ;  /* 0x0000003348487209 */ /* 0x000fc40007800000 */
[----:B------:R-:W-:Y:S01]  /*4920*/  FMNMX R20, R46, R69, !PT ;  /* 0x000000452e147209 */ /* 0x000fe20007800000 */
[----:B-1----:R-:W-:Y:S01]  /*4930*/  FMUL R51, R28, R17 ;  /* 0x000000111c337220 */ /* 0x002fe20000400000 */
[----:B------:R-:W-:Y:S01]  /*4940*/  FMUL R69, R24, R33 ;  /* 0x0000002118457220 */ /* 0x000fe20000400000 */
[----:B------:R-:W-:Y:S01]  /*4950*/  FMUL R46, R28, R21 ;  /* 0x000000151c2e7220 */ /* 0x000fe20000400000 */
[----:B------:R-:W-:Y:S01]  /*4960*/  FMNMX R36, R36, R75, !PT ;  /* 0x0000004b24247209 */ /* 0x000fe20007800000 */
[----:B------:R-:W-:Y:S01]  /*4970*/  FMUL R75, R28, R29 ;  /* 0x0000001d1c4b7220 */ /* 0x000fe20000400000 */
[----:B------:R-:W-:Y:S01]  /*4980*/  FMNMX R78, R78, R51, !PT ;  /* 0x000000334e4e7209 */ /* 0x000fe20007800000 */
[----:B------:R-:W-:Y:S01]  /*4990*/  FMUL R77, R28, R33 ;  /* 0x000000211c4d7220 */ /* 0x000fe20000400000 */
[----:B------:R-:W1:Y:S01]  /*49a0*/  LDS R51, [R59+0xe80] ;  /* 0x000e80003b337984 */ /* 0x000e620000000800 */
[----:B------:R-:W-:Y:S01]  /*49b0*/  FMNMX R84, R84, R69, !PT ;  /* 0x0000004554547209 */ /* 0x000fe20007800000 */
[C---:B------:R-:W-:Y:S01]  /*49c0*/  FMUL R69, R28.reuse, R25 ;  /* 0x000000191c457220 */ /* 0x040fe20000400000 */
[----:B------:R-:W-:Y:S01]  /*49d0*/  FMNMX R71, R71, R46, !PT ;  /* 0x0000002e47477209 */ /* 0x000fe20007800000 */
[----:B------:R-:W-:Y:S01]  /*49e0*/  FMUL R28, R28, R37 ;  /* 0x000000251c1c7220 */ /* 0x000fe20000400000 */
[----:B------:R-:W-:Y:S01]  /*49f0*/  FMNMX R85, R85, R86, !PT ;  /* 0x0000005655557209 */ /* 0x000fe20007800000 */
[C---:B--2---:R-:W-:Y:S01]  /*4a00*/  FMUL R46, R32.reuse, R25 ;  /* 0x00000019202e7220 */ /* 0x044fe20000400000 */
[C---:B------:R-:W-:Y:S01]  /*4a10*/  FMUL R17, R32.reuse, R17 ;  /* 0x0000001120117220 */ /* 0x040fe20000400000 */
[----:B------:R-:W2:Y:S01]  /*4a20*/  LDS R25, [R59+0xec0] ;  /* 0x000ec0003b197984 */ /* 0x000ea20000000800 */
[----:B------:R-:W-:Y:S01]  /*4a30*/  FMNMX R85, R85, R28, !PT ;  /* 0x0000001c55557209 */ /* 0x000fe20007800000 */
[----:B------:R-:W-:Y:S01]  /*4a40*/  FMUL R28, R32, R21 ;  /* 0x00000015201c7220 */ /* 0x000fe20000400000 */
[----:B------:R-:W-:Y:S01]  /*4a50*/  FMNMX R81, R81, R48, !PT ;  /* 0x0000003051517209 */ /* 0x000fe20007800000 */
[----:B------:R-:W-:Y:S01]  /*4a60*/  FMUL R48, R24, R29 ;  /* 0x0000001d18307220 */ /* 0x000fe20000400000 */
[----:B------:R-:W-:Y:S01]  /*4a70*/  FMNMX R16, R16, R17, !PT ;  /* 0x0000001110107209 */ /* 0x000fe20007800000 */
[-C--:B------:R-:W-:Y:S01]  /*4a80*/  FMUL R24, R24, R37.reuse ;  /* 0x0000002518187220 */ /* 0x080fe20000400000 */
[----:B------:R-:W-:Y:S01]  /*4a90*/  FMNMX R43, R43, R28, !PT ;  /* 0x0000001c2b2b7209 */ /* 0x000fe20007800000 */
[C---:B------:R-:W-:Y:S01]  /*4aa0*/  FMUL R37, R32.reuse, R37 ;  /* 0x0000002520257220 */ /* 0x040fe20000400000 */
[----:B------:R-:W4:Y:S01]  /*4ab0*/  LDS R28, [R59+0xf00] ;  /* 0x000f00003b1c7984 */ /* 0x000f220000000800 */
[----:B------:R-:W-:Y:S01]  /*4ac0*/  FMNMX R79, R79, R50, !PT ;  /* 0x000000324f4f7209 */ /* 0x000fe20007800000 */
[C---:B------:R-:W-:Y:S01]  /*4ad0*/  FMUL R50, R32.reuse, R33 ;  /* 0x0000002120327220 */ /* 0x040fe20000400000 */
[----:B------:R-:W-:Y:S01]  /*4ae0*/  FMNMX R83, R83, R48, !PT ;  /* 0x0000003053537209 */ /* 0x000fe20007800000 */
[C---:B---3--:R-:W-:Y:S01]  /*4af0*/  FMUL R17, R47.reuse, R18 ;  /* 0x000000122f117220 */ /* 0x048fe20000400000 */
[----:B------:R-:W-:Y:S01]  /*4b00*/  FMUL R48, R32, R29 ;  /* 0x0000001d20307220 */ /* 0x000fe20000400000 */
[C---:B------:R-:W-:Y:S01]  /*4b10*/  FMUL R21, R47.reuse, R22 ;  /* 0x000000162f157220 */ /* 0x040fe20000400000 */
[C---:B------:R-:W-:Y:S01]  /*4b20*/  FMUL R29, R47.reuse, R26 ;  /* 0x0000001a2f1d7220 */ /* 0x040fe20000400000 */
[C---:B------:R-:W-:Y:S01]  /*4b30*/  FMUL R33, R47.reuse, R30 ;  /* 0x0000001e2f217220 */ /* 0x040fe20000400000 */
        /* <DEDUP_REMOVED lines=8> */
[----:B------:R-:W-:Y:S01]  /*4bc0*/  FMNMX R81, R81, R32, !PT ;  /* 0x0000002051517209 */ /* 0x000fe20007800000 */
[----:B------:R-:W-:Y:S01]  /*4bd0*/  FMUL R32, R49, R30 ;  /* 0x0000001e31207220 */ /* 0x000fe20000400000 */
[----:B------:R-:W0:Y:S01]  /*4be0*/  LDS R20, [R59+0xf40] ;  /* 0x000f40003b147984 */ /* 0x000e220000000800 */
[----:B------:R-:W-:Y:S01]  /*4bf0*/  FMNMX R74, R74, R21, !PT ;  /* 0x000000154a4a7209 */ /* 0x000fe20007800000 */
[----:B------:R-:W-:Y:S01]  /*4c00*/  FMUL R47, R47, R38 ;  /* 0x000000262f2f7220 */ /* 0x000fe20000400000 */
[----:B------:R-:W-:Y:S01]  /*4c10*/  FMNMX R72, R72, R29, !PT ;  /* 0x0000001d48487209 */ /* 0x000fe20007800000 */
[----:B-1----:R-:W-:Y:S01]  /*4c20*/  FMUL R21, R51, R18 ;  /* 0x0000001233157220 */ /* 0x002fe20000400000 */
[----:B------:R-:W-:Y:S01]  /*4c30*/  FMNMX R83, R83, R32, !PT ;  /* 0x0000002053537209 */ /* 0x000fe20007800000 */
[----:B------:R-:W-:Y:S01]  /*4c40*/  FMUL R32, R51, R22 ;  /* 0x0000001633207220 */ /* 0x000fe20000400000 */
[C---:B------:R-:W-:Y:S01]  /*4c50*/  FMUL R29, R49.reuse, R34 ;  /* 0x00000022311d7220 */ /* 0x040fe20000400000 */
[----:B------:R-:W-:Y:S01]  /*4c60*/  FMNMX R68, R68, R69, !PT ;  /* 0x0000004544447209 */ /* 0x000fe20007800000 */
[----:B------:R-:W-:Y:S01]  /*4c70*/  FMUL R49, R49, R38 ;  /* 0x0000002631317220 */ /* 0x000fe20000400000 */
[----:B------:R-:W-:Y:S01]  /*4c80*/  FMNMX R78, R78, R21, !PT ;  /* 0x000000154e4e7209 */ /* 0x000fe20007800000 */
[----:B------:R-:W-:Y:S01]  /*4c90*/  FMUL R21, R51, R26 ;  /* 0x0000001a33157220 */ /* 0x000fe20000400000 */
[----:B------:R-:W-:Y:S01]  /*4ca0*/  FMNMX R71, R71, R32, !PT ;  /* 0x0000002047477209 */ /* 0x000fe20007800000 */
[----:B--2---:R-:W-:Y:S01]  /*4cb0*/  FMUL R22, R25, R22 ;  /* 0x0000001619167220 */ /* 0x004fe20000400000 */
[----:B------:R-:W-:Y:S01]  /*4cc0*/  FMNMX R84, R84, R29, !PT ;  /* 0x0000001d54547209 */ /* 0x000fe20007800000 */
[----:B------:R-:W1:Y:S01]  /*4cd0*/  LDS R32, [R59+0xf80] ;  /* 0x000f80003b207984 */ /* 0x000e620000000800 */
[-C--:B------:R-:W-:Y:S01]  /*4ce0*/  FMUL R29, R51, R30.reuse ;  /* 0x0000001e331d7220 */ /* 0x080fe20000400000 */
[----:B------:R-:W-:Y:S01]  /*4cf0*/  FMNMX R40, R40, R75, !PT ;  /* 0x0000004b28287209 */ /* 0x000fe20007800000 */
[----:B------:R-:W-:Y:S01]  /*4d00*/  FMUL R30, R25, R30 ;  /* 0x0000001e191e7220 */ /* 0x000fe20000400000 */
[----:B------:R-:W-:Y:S01]  /*4d10*/  FMNMX R44, R44, R33, !PT ;  /* 0x000000212c2c7209 */ /* 0x000fe20007800000 */
[-C--:B------:R-:W-:Y:S01]  /*4d20*/  FMUL R33, R51, R34.reuse ;  /* 0x0000002233217220 */ /* 0x080fe20000400000 */
[----:B------:R-:W-:Y:S01]  /*4d30*/  FMNMX R68, R68, R21, !PT ;  /* 0x0000001544447209 */ /* 0x000fe20007800000 */
[----:B------:R-:W-:Y:S01]  /*4d40*/  FMUL R34, R25, R34 ;  /* 0x0000002219227220 */ /* 0x000fe20000400000 */
[----:B------:R-:W-:Y:S01]  /*4d50*/  FMNMX R41, R41, R50, !PT ;  /* 0x0000003229297209 */ /* 0x000fe20007800000 */
[----:B------:R-:W-:Y:S01]  /*4d60*/  LDS R75, [R59+0x1080] ;  /* 0x001080003b4b7984 */ /* 0x000fe20000000800 */
[----:B------:R-:W-:Y:S01]  /*4d70*/  FMNMX R21, R40, R29, !PT ;  /* 0x0000001d28157209 */ /* 0x000fe20007800000 */
[C---:B------:R-:W-:Y:S01]  /*4d80*/  FMUL R29, R25.reuse, R18 ;  /* 0x00000012191d7220 */ /* 0x040fe20000400000 */
[----:B------:R-:W-:Y:S01]  /*4d90*/  FMUL R18, R25, R26 ;  /* 0x0000001a19127220 */ /* 0x000fe20000400000 */
[----:B------:R-:W-:Y:S01]  /*4da0*/  FMNMX R26, R43, R22, !PT ;  /* 0x000000162b1a7209 */ /* 0x000fe20007800000 */
[----:B------:R-:W-:Y:S01]  /*4db0*/  LDS R69, [R59+0x1040] ;  /* 0x001040003b457984 */ /* 0x000fe20000000800 */
[----:B------:R-:W-:Y:S01]  /*4dc0*/  FMNMX R22, R41, R34, !PT ;  /* 0x0000002229167209 */ /* 0x000fe20007800000 */
[----:B----4-:R-:W-:Y:S01]  /*4dd0*/  FMUL R41, R28, R31 ;  /* 0x0000001f1c297220 */ /* 0x010fe20000400000 */
[----:B------:R-:W-:Y:S01]  /*4de0*/  FMNMX R42, R42, R37, !PT ;  /* 0x000000252a2a7209 */ /* 0x000fe20007800000 */
[----:B------:R-:W2:Y:S01]  /*4df0*/  LDS R34, [R59+0xfc0] ;  /* 0x000fc0003b227984 */ /* 0x000ea20000000800 */
[----:B------:R-:W-:Y:S01]  /*4e00*/  FMUL R37, R28, R19 ;  /* 0x000000131c257220 */ /* 0x000fe20000400000 */
[----:B------:R-:W-:-:S02]  /*4e10*/  FMNMX R82, R82, R77, !PT ;  /* 0x0000004d52527209 */ /* 0x000fc40007800000 */
[----:B------:R-:W-:Y:S01]  /*4e20*/  FMNMX R24, R79, R24, !PT ;  /* 0x000000184f187209 */ /* 0x000fe20007800000 */
[----:B------:R-:W-:Y:S01]  /*4e30*/  LDS R77, [R59+0x10c0] ;  /* 0x0010c0003b4d7984 */ /* 0x000fe20000000800 */
        /* <DEDUP_REMOVED lines=15> */
[----:B0-----:R-:W-:Y:S01]  /*4f30*/  FMUL R41, R20, R23 ;  /* 0x0000001714297220 */ /* 0x001fe20000400000 */
[----:B------:R-:W0:Y:S01]  /*4f40*/  LDS.128 R48, [R63+0x40] ;  /* 0x000040003f307984 */ /* 0x000e220000000c00 */
[----:B------:R-:W-:Y:S01]  /*4f50*/  FMNMX R36, R36, R47, !PT ;  /* 0x0000002f24247209 */ /* 0x000fe20007800000 */
[----:B------:R-:W-:Y:S01]  /*4f60*/  FMUL R47, R20, R39 ;  /* 0x00000027142f7220 */ /* 0x000fe20000400000 */
[----:B------:R-:W-:Y:S01]  /*4f70*/  FMNMX R80, R80, R33, !PT ;  /* 0x0000002150507209 */ /* 0x000fe20007800000 */
[-C--:B-1----:R-:W-:Y:S01]  /*4f80*/  FMUL R79, R32, R35.reuse ;  /* 0x00000023204f7220 */ /* 0x082fe20000400000 */
[----:B------:R-:W-:Y:S01]  /*4f90*/  FMNMX R30, R45, R30, !PT ;  /* 0x0000001e2d1e7209 */ /* 0x000fe20007800000 */
[C---:B------:R-:W-:Y:S01]  /*4fa0*/  FMUL R45, R20.reuse, R35 ;  /* 0x00000023142d7220 */ /* 0x040fe20000400000 */
[----:B------:R-:W-:Y:S01]  /*4fb0*/  FMNMX R33, R17, R16, !PT ;  /* 0x0000001011217209 */ /* 0x000fe20007800000 */
[----:B------:R-:W-:Y:S01]  /*4fc0*/  FMUL R17, R20, R19 ;  /* 0x0000001314117220 */ /* 0x000fe20000400000 */
[----:B------:R-:W-:Y:S01]  /*4fd0*/  FMNMX R72, R72, R41, !PT ;  /* 0x0000002948487209 */ /* 0x000fe20007800000 */
[----:B------:R-:W-:Y:S01]  /*4fe0*/  FMUL R16, R20, R27 ;  /* 0x0000001b14107220 */ /* 0x000fe20000400000 */
[----:B------:R-:W-:Y:S01]  /*4ff0*/  FMNMX R36, R36, R37, !PT ;  /* 0x0000002524247209 */ /* 0x000fe20007800000 */
[----:B------:R-:W1:Y:S01]  /*5000*/  LDS.128 R40, [R63+0x840] ;  /* 0x000840003f287984 */ /* 0x000e620000000c00 */
[----:B------:R-:W-:-:S02]  /*5010*/  FMNMX R85, R85, R46, !PT ;  /* 0x0000002e55557209 */ /* 0x000fc40007800000 */
[----:B------:R-:W-:Y:S01]  /*5020*/  FMNMX R73, R73, R18, !PT ;  /* 0x0000001249497209 */ /* 0x000fe20007800000 */
[----:B------:R-:W3:Y:S01]  /*5030*/  LDS R37, [R59+0x1000] ;  /* 0x001000003b257984 */ /* 0x000ee20000000800 */
[----:B------:R-:W-:Y:S01]  /*5040*/  FMNMX R74, R74, R17, !PT ;  /* 0x000000114a4a7209 */ /* 0x000fe20007800000 */
[----:B------:R-:W-:Y:S01]  /*5050*/  FMUL R18, R20, R31 ;  /* 0x0000001f14127220 */ /* 0x000fe20000400000 */
[----:B------:R-:W-:Y:S01]  /*5060*/  FMNMX R84, R84, R45, !PT ;  /* 0x0000002d54547209 */ /* 0x000fe20007800000 */
[----:B------:R-:W-:Y:S01]  /*5070*/  FMUL R17, R32, R19 ;  /* 0x0000001320117220 */ /* 0x000fe20000400000 */
[----:B------:R-:W-:Y:S01]  /*5080*/  FMNMX R38, R24, R47, !PT ;  /* 0x0000002f18267209 */ /* 0x000fe20007800000 */
[C---:B------:R-:W-:Y:S01]  /*5090*/  FMUL R20, R32.reuse, R39 ;  /* 0x0000002720147220 */ /* 0x040fe20000400000 */
[----:B------:R-:W4:Y:S01]  /*50a0*/  LDS.128 R44, [R63+0x1040] ;  /* 0x001040003f2c7984 */ /* 0x000f220000000c00 */
[----:B------:R-:W-:Y:S01]  /*50b0*/  FMNMX R81, R81, R16, !PT ;  /* 0x0000001051517209 */ /* 0x000fe20007800000 */
[C---:B------:R-:W-:Y:S01]  /*50c0*/  FMUL R16, R32.reuse, R23 ;  /* 0x0000001720107220 */ /* 0x040fe20000400000 */
[----:B------:R-:W-:Y:S01]  /*50d0*/  FMNMX R83, R83, R18, !PT ;  /* 0x0000001253537209 */ /* 0x000fe20007800000 */
[----:B------:R-:W-:Y:S01]  /*50e0*/  FMUL R18, R32, R31 ;  /* 0x0000001f20127220 */ /* 0x000fe20000400000 */
[----:B------:R-:W-:Y:S01]  /*50f0*/  FMNMX R78, R78, R17, !PT ;  /* 0x000000114e4e7209 */ /* 0x000fe20007800000 */
[----:B------:R-:W-:Y:S01]  /*5100*/  FMUL R17, R32, R27 ;  /* 0x0000001b20117220 */ /* 0x000fe20000400000 */
[----:B------:R-:W-:Y:S01]  /*5110*/  FMNMX R85, R85, R20, !PT ;  /* 0x0000001455557209 */ /* 0x000fe20007800000 */
[C---:B--2---:R-:W-:Y:S01]  /*5120*/  FMUL R20, R34.reuse, R19 ;  /* 0x0000001322147220 */ /* 0x044fe20000400000 */
[----:B------:R-:W-:Y:S01]  /*5130*/  FMNMX R71, R71, R16, !PT ;  /* 0x0000001047477209 */ /* 0x000fe20007800000 */
[----:B------:R-:W-:Y:S01]  /*5140*/  FMUL R23, R34, R23 ;  /* 0x0000001722177220 */ /* 0x000fe20000400000 */
[----:B------:R-:W-:Y:S01]  /*5150*/  FMNMX R68, R68, R17, !PT ;  /* 0x0000001144447209 */ /* 0x000fe20007800000 */
[C---:B------:R-:W-:Y:S01]  /*5160*/  FMUL R24, R34.reuse, R27 ;  /* 0x0000001b22187220 */ /* 0x040fe20000400000 */
[----:B------:R-:W-:Y:S01]  /*5170*/  FMNMX R32, R21, R18, !PT ;  /* 0x0000001215207209 */ /* 0x000fe20007800000 */
[C---:B------:R-:W-:Y:S01]  /*5180*/  FMUL R31, R34.reuse, R31 ;  /* 0x0000001f221f7220 */ /* 0x040fe20000400000 */
[----:B------:R-:W2:Y:S01]  /*5190*/  LDS.128 R16, [R63+0x1840] ;  /* 0x001840003f107984 */ /* 0x000ea20000000c00 */
[C---:B------:R-:W-:Y:S01]  /*51a0*/  FMUL R21, R34.reuse, R35 ;  /* 0x0000002322157220 */ /* 0x040fe20000400000 */
[----:B------:R-:W-:Y:S01]  /*51b0*/  FMUL R86, R34, R39 ;  /* 0x0000002722567220 */ /* 0x000fe20000400000 */
[----:B------:R-:W-:Y:S01]  /*51c0*/  FMNMX R34, R25, R20, !PT ;  /* 0x0000001419227209 */ /* 0x000fe20007800000 */
[----:B0-----:R-:W-:Y:S01]  /*51d0*/  FMUL R39, R48, R75 ;  /* 0x0000004b30277220 */ /* 0x001fe20000400000 */
[----:B------:R-:W-:-:S02]  /*51e0*/  FMNMX R35, R26, R23, !PT ;  /* 0x000000171a237209 */ /* 0x000fc40007800000 */
[----:B------:R-:W-:Y:S02]  /*51f0*/  FMNMX R73, R73, R24, !PT ;  /* 0x0000001849497209 */ /* 0x000fe40007800000 */
[----:B------:R-:W0:Y:S01]  /*5200*/  LDS.128 R24, [R63+0x2040] ;  /* 0x002040003f187984 */ /* 0x000e220000000c00 */
[----:B------:R-:W-:Y:S02]  /*5210*/  FMNMX R78, R78, R39, !PT ;  /* 0x000000274e4e7209 */ /* 0x000fe40007800000 */
[----:B------:R-:W-:Y:S01]  /*5220*/  FMNMX R30, R30, R31, !PT ;  /* 0x0000001f1e1e7209 */ /* 0x000fe20007800000 */
[-C--:B-1----:R-:W-:Y:S01]  /*5230*/  FMUL R39, R69, R40.reuse ;  /* 0x0000002845277220 */ /* 0x082fe20000400000 */
[----:B------:R-:W-:Y:S01]  /*5240*/  FMNMX R31, R22, R21, !PT ;  /* 0x00000015161f7209 */ /* 0x000fe20007800000 */
[----:B------:R-:W-:Y:S01]  /*5250*/  FMUL R21, R48, R69 ;  /* 0x0000004530157220 */ /* 0x000fe20000400000 */
[----:B------:R-:W-:Y:S01]  /*5260*/  FMNMX R82, R82, R79, !PT ;  /* 0x0000004f52527209 */ /* 0x000fe20007800000 */
[----:B---3--:R-:W-:Y:S01]  /*5270*/  FMUL R23, R48, R37 ;  /* 0x0000002530177220 */ /* 0x008fe20000400000 */
[----:B------:R-:W-:Y:S01]  /*5280*/  FMNMX R72, R72, R39, !PT ;  /* 0x0000002748487209 */ /* 0x000fe20007800000 */
[----:B------:R-:W-:Y:S01]  /*5290*/  FMUL R79, R37, R40 ;  /* 0x00000028254f7220 */ /* 0x000fe20000400000 */
[----:B------:R-:W-:-:S02]  /*52a0*/  FMNMX R74, R74, R21, !PT ;  /* 0x000000154a4a7209 */ /* 0x000fc40007800000 */
[----:B------:R-:W-:Y:S01]  /*52b0*/  FMNMX R76, R76, R23, !PT ;  /* 0x000000174c4c7209 */ /* 0x000fe20007800000 */
[----:B------:R-:W-:Y:S01]  /*52c0*/  FMUL R23, R48, R77 ;  /* 0x0000004d30177220 */ /* 0x000fe20000400000 */
[----:B----4-:R-:W-:Y:S01]  /*52d0*/  FMUL R39, R37, R44 ;  /* 0x0000002c25277220 */ /* 0x010fe20000400000 */
[-C--:B------:R-:W-:Y:S01]  /*52e0*/  FMUL R48, R75, R40.reuse ;  /* 0x000000284b307220 */ /* 0x080fe20000400000 */
[----:B------:R-:W-:Y:S01]  /*52f0*/  FMUL R40, R77, R40 ;  /* 0x000000284d287220 */ /* 0x000fe20000400000 */
[----:B------:R-:W-:Y:S02]  /*5300*/  FMNMX R80, R80, R79, !PT ;  /* 0x0000004f50507209 */ /* 0x000fe40007800000 */
[----:B------:R-:W-:Y:S01]  /*5310*/  FMNMX R70, R70, R39, !PT ;  /* 0x0000002746467209 */ /* 0x000fe20007800000 */
[----:B------:R-:W-:Y:S01]  /*5320*/  FMUL R39, R75, R44 ;  /* 0x0000002c4b277220 */ /* 0x000fe20000400000 */
[----:B------:R-:W-:Y:S02]  /*5330*/  FMNMX R34, R34, R23, !PT ;  /* 0x0000001722227209 */ /* 0x000fe40007800000 */
[----:B------:R-:W1:Y:S01]  /*5340*/  LDS.128 R20, [R63+0x2840] ;  /* 0x002840003f147984 */ /* 0x000e620000000c00 */
[----:B------:R-:W-:Y:S01]  /*5350*/  FMNMX R71, R71, R48, !PT ;  /* 0x0000003047477209 */ /* 0x000fe20007800000 */
[-C--:B------:R-:W-:Y:S01]  /*5360*/  FMUL R48, R69, R44.reuse ;  /* 0x0000002c45307220 */ /* 0x080fe20000400000 */
[----:B------:R-:W-:Y:S01]  /*5370*/  FMNMX R68, R68, R39, !PT ;  /* 0x0000002744447209 */ /* 0x000fe20007800000 */
[----:B------:R-:W-:Y:S01]  /*5380*/  FMUL R44, R77, R44 ;  /* 0x0000002c4d2c7220 */ /* 0x000fe20000400000 */
[----:B------:R-:W-:Y:S01]  /*5390*/  FMNMX R35, R35, R40, !PT ;  /* 0x0000002823237209 */ /* 0x000fe20007800000 */
[----:B--2---:R-:W-:Y:S01]  /*53a0*/  FMUL R39, R37, R16 ;  /* 0x0000001025277220 */ /* 0x004fe20000400000 */
[----:B------:R-:W2:Y:S01]  /*53b0*/  LDS R40, [R59+0x1100] ;  /* 0x001100003b287984 */ /* 0x000ea20000000800 */
[----:B------:R-:W-:Y:S01]  /*53c0*/  FMNMX R81, R81, R48, !PT ;  /* 0x0000003051517209 */ /* 0x000fe20007800000 */
[----:B------:R-:W-:Y:S01]  /*53d0*/  FMUL R48, R69, R16 ;  /* 0x0000001045307220 */ /* 0x000fe20000400000 */
[----:B------:R-:W-:Y:S01]  /*53e0*/  FMNMX R73, R73, R44, !PT ;  /* 0x0000002c49497209 */ /* 0x000fe20007800000 */
[-C--:B------:R-:W-:Y:S01]  /*53f0*/  FMUL R79, R77, R16.reuse ;  /* 0x000000104d4f7220 */ /* 0x080fe20000400000 */
[----:B------:R-:W-:Y:S01]  /*5400*/  FMNMX R28, R28, R39, !PT ;  /* 0x000000271c1c7209 */ /* 0x000fe20007800000 */
[----:B------:R-:W-:Y:S01]  /*5410*/  FMUL R39, R75, R16 ;  /* 0x000000104b277220 */ /* 0x000fe20000400000 */
[----:B------:R-:W3:Y:S01]  /*5420*/  LDS R44, [R59+0x1140] ;  /* 0x001140003b2c7984 */ /* 0x000ee20000000800 */
[-C--:B0-----:R-:W-:Y:S01]  /*5430*/  FMUL R16, R37, R24.reuse ;  /* 0x0000001825107220 */ /* 0x081fe20000400000 */
[----:B------:R-:W-:Y:S01]  /*5440*/  FMNMX R30, R30, R79, !PT ;  /* 0x0000004f1e1e7209 */ /* 0x000fe20007800000 */
[----:B------:R-:W-:Y:S01]  /*5450*/  FMUL R79, R75, R24 ;  /* 0x000000184b4f7220 */ /* 0x000fe20000400000 */
[----:B------:R-:W-:-:S02]  /*5460*/  FMNMX R32, R32, R39, !PT ;  /* 0x0000002720207209 */ /* 0x000fc40007800000 */
[----:B------:R-:W-:Y:S01]  /*5470*/  FMNMX R39, R33, R16, !PT ;  /* 0x0000001021277209 */ /* 0x000fe20007800000 */
[-C--:B------:R-:W-:Y:S01]  /*5480*/  FMUL R33, R69, R24.reuse ;  /* 0x0000001845217220 */ /* 0x080fe20000400000 */
[----:B------:R-:W0:Y:S01]  /*5490*/  LDS R16, [R59+0x1180] ;  /* 0x001180003b107984 */ /* 0x000e220000000800 */
[----:B------:R-:W-:Y:S01]  /*54a0*/  FMUL R24, R77, R24 ;  /* 0x000000184d187220 */ /* 0x000fe20000400000 */
[----:B------:R-:W-:Y:S02]  /*54b0*/  FMNMX R29, R29, R86, !PT ;  /* 0x000000561d1d7209 */ /* 0x000fe40007800000 */
[----:B------:R-:W-:Y:S02]  /*54c0*/  FMNMX R83, R83, R48, !PT ;  /* 0x0000003053537209 */ /* 0x000fe40007800000 */
[----:B------:R-:W-:Y:S02]  /*54d0*/  FMNMX R31, R31, R24, !PT ;  /* 0x000000181f1f7209 */ /* 0x000fe40007800000 */
[----:B------:R-:W-:-:S02]  /*54e0*/  FMNMX R84, R84, R33, !PT ;  /* 0x0000002154547209 */ /* 0x000fc40007800000 */
[----:B------:R-:W-:Y:S01]  /*54f0*/  FMNMX R82, R82, R79, !PT ;  /* 0x0000004f52527209 */ /* 0x000fe20007800000 */
[-C--:B-1----:R-:W-:Y:S01]  /*5500*/  FMUL R37, R37, R20.reuse ;  /* 0x0000001425257220 */ /* 0x082fe20000400000 */
[-C--:B------:R-:W-:Y:S01]  /*5510*/  FMUL R69, R69, R20.reuse ;  /* 0x0000001445457220 */ /* 0x080fe20000400000 */
[-C--:B------:R-:W-:Y:S01]  /*5520*/  FMUL R48, R75, R20.reuse ;  /* 0x000000144b307220 */ /* 0x080fe20000400000 */
[----:B------:R-:W-:Y:S02]  /*5530*/  FMUL R86, R77, R20 ;  /* 0x000000144d567220 */ /* 0x000fe40000400000 */
[----:B------:R-:W-:Y:S01]  /*5540*/  FMNMX R24, R36, R37, !PT ;  /* 0x0000002524187209 */ /* 0x000fe20007800000 */
[----:B------:R-:W1:Y:S01]  /*5550*/  LDS R20, [R59+0x11c0] ;  /* 0x0011c0003b147984 */ /* 0x000e620000000800 */
[C---:B--2---:R-:W-:Y:S01]  /*5560*/  FMUL R37, R40.reuse, R41 ;  /* 0x0000002928257220 */ /* 0x044fe20000400000 */
[C---:B------:R-:W-:Y:S01]  /*5570*/  FMUL R36, R40.reuse, R25 ;  /* 0x0000001928247220 */ /* 0x040fe20000400000 */
[----:B------:R-:W-:Y:S01]  /*5580*/  FMUL R33, R40, R49 ;  /* 0x0000003128217220 */ /* 0x000fe20000400000 */
[----:B------:R-:W-:Y:S01]  /*5590*/  FMNMX R38, R38, R69, !PT ;  /* 0x0000004526267209 */ /* 0x000fe20007800000 */
[----:B------:R-:W-:Y:S01]  /*55a0*/  FMUL R69, R40, R45 ;  /* 0x0000002d28457220 */ /* 0x000fe20000400000 */
[----:B------:R-:W-:Y:S01]  /*55b0*/  FMNMX R80, R80, R37, !PT ;  /* 0x0000002550507209 */ /* 0x000fe20007800000 */
[----:B------:R-:W-:Y:S01]  /*55c0*/  FMUL R75, R40, R17 ;  /* 0x00000011284b7220 */ /* 0x000fe20000400000 */
[----:B---3--:R-:W-:Y:S01]  /*55d0*/  FMUL R37, R44, R49 ;  /* 0x000000312c257220 */ /* 0x008fe20000400000 */
[----:B------:R-:W-:-:S02]  /*55e0*/  FMNMX R36, R39, R36, !PT ;  /* 0x0000002427247209 */ /* 0x000fc40007800000 */
[----:B------:R-:W-:Y:S02]  /*55f0*/  FMNMX R76, R76, R33, !PT ;  /* 0x000000214c4c7209 */ /* 0x000fe40007800000 */
[----:B------:R-:W-:Y:S01]  /*5600*/  FMNMX R74, R74, R37, !PT ;  /* 0x000000254a4a7209 */ /* 0x000fe20007800000 */
[----:B------:R-:W2:Y:S01]  /*5610*/  LDS R33, [R59+0x1200] ;  /* 0x001200003b217984 */ /* 0x000ea20000000800 */
[----:B------:R-:W-:Y:S01]  /*5620*/  FMNMX R70, R70, R69, !PT ;  /* 0x0000004546467209 */ /* 0x000fe20007800000 */
[----:B0-----:R-:W-:Y:S01]  /*5630*/  FMUL R39, R16, R49 ;  /* 0x0000003110277220 */ /* 0x001fe20000400000 */
[----:B------:R-:W-:Y:S01]  /*5640*/  FMNMX R28, R28, R75, !PT ;  /* 0x0000004b1c1c7209 */ /* 0x000fe20007800000 */
[----:B------:R-:W0:Y:S01]  /*5650*/  LDS R37, [R59+0x1240] ;  /* 0x001240003b257984 */ /* 0x000e220000000800 */
[----:B------:R-:W-:Y:S01]  /*5660*/  FMUL R75, R40, R21 ;  /* 0x00000015284b7220 */ /* 0x000fe20000400000 */
[----:B------:R-:W-:Y:S01]  /*5670*/  FMUL R69, R44, R41 ;  /* 0x000000292c457220 */ /* 0x000fe20000400000 */
[----:B------:R-:W-:Y:S01]  /*5680*/  FMNMX R78, R78, R39, !PT ;  /* 0x000000274e4e7209 */ /* 0x000fe20007800000 */
[----:B------:R-:W-:Y:S01]  /*5690*/  FMUL R40, R44, R45 ;  /* 0x0000002d2c287220 */ /* 0x000fe20000400000 */
[----:B------:R-:W3:Y:S01]  /*56a0*/  LDS R39, [R59+0x1280] ;  /* 0x001280003b277984 */ /* 0x000ee20000000800 */
        /* <DEDUP_REMOVED lines=10> */
[C---:B------:R-:W-:Y:S01]  /*5750*/  FMUL R77, R16.reuse, R25 ;  /* 0x00000019104d7220 */ /* 0x040fe20000400000 */
[----:B------:R-:W-:Y:S01]  /*5760*/  FMUL R16, R16, R21 ;  /* 0x0000001510107220 */ /* 0x000fe20000400000 */
[----:B------:R-:W-:Y:S01]  /*5770*/  FMNMX R85, R85, R48, !PT ;  /* 0x0000003055557209 */ /* 0x000fe20007800000 */
[----:B------:R-:W-:Y:S01]  /*5780*/  FMUL R48, R44, R17 ;  /* 0x000000112c307220 */ /* 0x000fe20000400000 */
[----:B------:R-:W-:-:S02]  /*5790*/  FMNMX R71, R71, R40, !PT ;  /* 0x0000002847477209 */ /* 0x000fc40007800000 */
[----:B------:R-:W-:Y:S01]  /*57a0*/  FMNMX R85, R85, R16, !PT ;  /* 0x0000001055557209 */ /* 0x000fe20007800000 */
[C---:B-1----:R-:W-:Y:S01]  /*57b0*/  FMUL R44, R20.reuse, R25 ;  /* 0x00000019142c7220 */ /* 0x042fe20000400000 */
[C---:B------:R-:W-:Y:S01]  /*57c0*/  FMUL R49, R20.reuse, R49 ;  /* 0x0000003114317220 */ /* 0x040fe20000400000 */
[C---:B------:R-:W-:Y:S01]  /*57d0*/  FMUL R16, R20.reuse, R41 ;  /* 0x0000002914107220 */ /* 0x040fe20000400000 */
[C---:B------:R-:W-:Y:S01]  /*57e0*/  FMUL R40, R20.reuse, R45 ;  /* 0x0000002d14287220 */ /* 0x040fe20000400000 */
[C---:B------:R-:W-:Y:S01]  /*57f0*/  FMUL R17, R20.reuse, R17 ;  /* 0x0000001114117220 */ /* 0x040fe20000400000 */
[----:B------:R-:W1:Y:S01]  /*5800*/  LDS R25, [R59+0x12c0] ;  /* 0x0012c0003b197984 */ /* 0x000e620000000800 */
[----:B------:R-:W-:Y:S01]  /*5810*/  FMUL R20, R20, R21 ;  /* 0x0000001514147220 */ /* 0x000fe20000400000 */
[----:B------:R-:W-:Y:S02]  /*5820*/  FMNMX R29, R29, R86, !PT ;  /* 0x000000561d1d7209 */ /* 0x000fe40007800000 */
[----:B------:R-:W-:-:S02]  /*5830*/  FMNMX R35, R35, R16, !PT ;  /* 0x0000001023237209 */ /* 0x000fc40007800000 */
[----:B------:R-:W-:Y:S02]  /*5840*/  FMNMX R73, R73, R40, !PT ;  /* 0x0000002849497209 */ /* 0x000fe40007800000 */
[----:B------:R-:W-:Y:S01]  /*5850*/  FMNMX R29, R29, R20, !PT ;  /* 0x000000141d1d7209 */ /* 0x000fe20007800000 */
[----:B--2---:R-:W-:Y:S01]  /*5860*/  FMUL R21, R33, R42 ;  /* 0x0000002a21157220 */ /* 0x004fe20000400000 */
[----:B------:R-:W2:Y:S01]  /*5870*/  LDS R20, [R59+0x1300] ;  /* 0x001300003b147984 */ /* 0x000ea20000000800 */
[----:B------:R-:W-:Y:S01]  /*5880*/  FMNMX R83, R83, R48, !PT ;  /* 0x0000003053537209 */ /* 0x000fe20007800000 */
[C---:B0-----:R-:W-:Y:S01]  /*5890*/  FMUL R16, R37.reuse, R46 ;  /* 0x0000002e25107220 */ /* 0x041fe20000400000 */
        /* <DEDUP_REMOVED lines=8> */
[----:B------:R-:W0:Y:S01]  /*5920*/  LDS R16, [R59+0x1340] ;  /* 0x001340003b107984 */ /* 0x000e220000000800 */
[----:B---3--:R-:W-:Y:S01]  /*5930*/  FMUL R40, R39, R22 ;  /* 0x0000001627287220 */ /* 0x008fe20000400000 */
        /* <DEDUP_REMOVED lines=8> */
[----:B------:R-:W-:Y:S01]  /*59c0*/  FMUL R21, R39, R50 ;  /* 0x0000003227157220 */ /* 0x000fe20000400000 */
        /* <DEDUP_REMOVED lines=8> */
[----:B------:R-:W-:Y:S01]  /*5a50*/  FMNMX R68, R68, R69, !PT ;  /* 0x0000004544447209 */ /* 0x000fe20007800000 */
[----:B-1----:R-:W-:Y:S01]  /*5a60*/  FMUL R46, R25, R46 ;  /* 0x0000002e192e7220 */ /* 0x002fe20000400000 */
[----:B------:R-:W-:Y:S01]  /*5a70*/  FMNMX R32, R32, R75, !PT ;  /* 0x0000004b20207209 */ /* 0x000fe20007800000 */
[----:B------:R-:W1:Y:S01]  /*5a80*/  LDS R48, [R59+0x13c0] ;  /* 0x0013c0003b307984 */ /* 0x000e620000000800 */
[----:B------:R-:W-:-:S02]  /*5a90*/  FMNMX R84, R84, R17, !PT ;  /* 0x0000001154547209 */ /* 0x000fc40007800000 */
[----:B------:R-:W-:Y:S01]  /*5aa0*/  FMNMX R17, R38, R37, !PT ;  /* 0x0000002526117209 */ /* 0x000fe20007800000 */
[-C--:B------:R-:W-:Y:S01]  /*5ab0*/  FMUL R37, R39, R26.reuse ;  /* 0x0000001a27257220 */ /* 0x080fe20000400000 */
        /* <DEDUP_REMOVED lines=9> */
[C---:B------:R-:W-:Y:S01]  /*5b50*/  FMUL R42, R25.reuse, R42 ;  /* 0x0000002a192a7220 */ /* 0x040fe20000400000 */
[----:B------:R-:W-:Y:S01]  /*5b60*/  FMNMX R82, R82, R37, !PT ;  /* 0x0000002552527209 */ /* 0x000fe20007800000 */
[----:B------:R-:W-:Y:S01]  /*5b70*/  FMUL R37, R25, R18 ;  /* 0x0000001219257220 */ /* 0x000fe20000400000 */
[----:B------:R-:W-:Y:S01]  /*5b80*/  FMNMX R25, R31, R26, !PT ;  /* 0x0000001a1f197209 */ /* 0x000fe20007800000 */
[----:B--2---:R-:W-:Y:S01]  /*5b90*/  FMUL R31, R20, R47 ;  /* 0x0000002f141f7220 */ /* 0x004fe20000400000 */
        /* <DEDUP_REMOVED lines=9> */
[----:B0-----:R-:W-:Y:S01]  /*5c30*/  FMUL R29, R16, R51 ;  /* 0x00000033101d7220 */ /* 0x001fe20000400000 */
        /* <DEDUP_REMOVED lines=13> */
[----:B------:R-:W0:Y:S01]  /*5d10*/  LDS.128 R32, [R63+0x850] ;  /* 0x000850003f207984 */ /* 0x000e220000000c00 */
[----:B------:R-:W-:Y:S01]  /*5d20*/  FMNMX R72, R72, R31, !PT ;  /* 0x0000001f48487209 */ /* 0x000fe20007800000 */
[----:B------:R-:W-:Y:S01]  /*5d30*/  FMUL R31, R16, R27 ;  /* 0x0000001b101f7220 */ /* 0x000fe20000400000 */
[----:B------:R-:W-:Y:S01]  /*5d40*/  FMNMX R71, R71, R38, !PT ;  /* 0x0000002647477209 */ /* 0x000fe20007800000 */
[----:B---3--:R-:W-:Y:S01]  /*5d50*/  FMUL R29, R40, R51 ;  /* 0x00000033281d7220 */ /* 0x008fe20000400000 */
[----:B------:R-:W-:Y:S01]  /*5d60*/  FMNMX R46, R30, R37, !PT ;  /* 0x000000251e2e7209 */ /* 0x000fe20007800000 */
[----:B------:R-:W2:Y:S01]  /*5d70*/  LDS R69, [R59+0x1440] ;  /* 0x001440003b457984 */ /* 0x000ea20000000800 */
[----:B------:R-:W-:Y:S01]  /*5d80*/  FMNMX R45, R36, R45, !PT ;  /* 0x0000002d242d7209 */ /* 0x000fe20007800000 */
[----:B------:R-:W-:Y:S01]  /*5d90*/  FMUL R41, R40, R27 ;  /* 0x0000001b28297220 */ /* 0x000fe20000400000 */
[----:B------:R-:W-:Y:S01]  /*5da0*/  FMNMX R83, R83, R28, !PT ;  /* 0x0000001c53537209 */ /* 0x000fe20007800000 */
[----:B------:R-:W3:Y:S01]  /*5db0*/  LDS.128 R36, [R63+0x50] ;  /* 0x000050003f247984 */ /* 0x000ee20000000c00 */
[----:B------:R-:W-:Y:S01]  /*5dc0*/  FMNMX R84, R84, R31, !PT ;  /* 0x0000001f54547209 */ /* 0x000fe20007800000 */
[----:B-1----:R-:W-:Y:S01]  /*5dd0*/  FMUL R51, R48, R51 ;  /* 0x0000003330337220 */ /* 0x002fe20000400000 */
[----:B------:R-:W-:Y:S01]  /*5de0*/  FMNMX R16, R78, R29, !PT ;  /* 0x0000001d4e107209 */ /* 0x000fe20007800000 */
[----:B------:R-:W1:Y:S01]  /*5df0*/  LDS R75, [R59+0x1480] ;  /* 0x001480003b4b7984 */ /* 0x000e620000000800 */
[----:B------:R-:W-:Y:S01]  /*5e00*/  FMNMX R81, R81, R20, !PT ;  /* 0x0000001451517209 */ /* 0x000fe20007800000 */
[C---:B------:R-:W-:Y:S01]  /*5e10*/  FMUL R20, R40.reuse, R43 ;  /* 0x0000002b28147220 */ /* 0x040fe20000400000 */
[----:B------:R-:W-:Y:S01]  /*5e20*/  FMNMX R50, R17, R50, !PT ;  /* 0x0000003211327209 */ /* 0x000fe20007800000 */
[----:B------:R-:W4:Y:S01]  /*5e30*/  LDS.128 R28, [R63+0x1050] ;  /* 0x001050003f1c7984 */ /* 0x000f220000000c00 */
[C---:B------:R-:W-:Y:S01]  /*5e40*/  FMUL R17, R40.reuse, R47 ;  /* 0x0000002f28117220 */ /* 0x040fe20000400000 */
[C---:B------:R-:W-:Y:S01]  /*5e50*/  FMUL R78, R40.reuse, R19 ;  /* 0x00000013284e7220 */ /* 0x040fe20000400000 */
[----:B------:R-:W-:Y:S01]  /*5e60*/  FMUL R40, R40, R23 ;  /* 0x0000001728287220 */ /* 0x000fe20000400000 */
[----:B------:R-:W5:Y:S01]  /*5e70*/  LDS R77, [R59+0x14c0] ;  /* 0x0014c0003b4d7984 */ /* 0x000f620000000800 */
[----:B------:R-:W-:Y:S01]  /*5e80*/  FMNMX R82, R82, R41, !PT ;  /* 0x0000002952527209 */ /* 0x000fe20007800000 */
[----:B------:R-:W-:Y:S01]  /*5e90*/  FMUL R86, R48, R27 ;  /* 0x0000001b30567220 */ /* 0x000fe20000400000 */
[----:B------:R-:W-:Y:S01]  /*5ea0*/  FMNMX R68, R68, R17, !PT ;  /* 0x0000001144447209 */ /* 0x000fe20007800000 */
[C---:B------:R-:W-:Y:S01]  /*5eb0*/  FMUL R17, R48.reuse, R43 ;  /* 0x0000002b30117220 */ /* 0x040fe20000400000 */
[----:B------:R-:W-:Y:S01]  /*5ec0*/  FMNMX R85, R85, R40, !PT ;  /* 0x0000002855557209 */ /* 0x000fe20007800000 */
[C---:B------:R-:W-:Y:S01]  /*5ed0*/  FMUL R19, R48.reuse, R19 ;  /* 0x0000001330137220 */ /* 0x040fe20000400000 */
[----:B------:R-:W5:Y:S01]  /*5ee0*/  LDS.128 R40, [R63+0x1850] ;  /* 0x001850003f287984 */ /* 0x000f620000000c00 */
[----:B------:R-:W-:Y:S01]  /*5ef0*/  FMNMX R71, R71, R20, !PT ;  /* 0x0000001447477209 */ /* 0x000fe20007800000 */
[----:B------:R-:W-:Y:S01]  /*5f00*/  FMUL R20, R48, R47 ;  /* 0x0000002f30147220 */ /* 0x000fe20000400000 */
[----:B------:R-:W-:Y:S01]  /*5f10*/  FMNMX R18, R18, R51, !PT ;  /* 0x0000003312127209 */ /* 0x000fe20007800000 */
[----:B------:R-:W-:Y:S01]  /*5f20*/  FMUL R27, R48, R23 ;  /* 0x00000017301b7220 */ /* 0x000fe20000400000 */
[----:B------:R-:W-:-:S02]  /*5f30*/  FMNMX R47, R22, R17, !PT ;  /* 0x00000011162f7209 */ /* 0x000fc40007800000 */
[----:B------:R-:W-:Y:S02]  /*5f40*/  FMNMX R78, R21, R78, !PT ;  /* 0x0000004e154e7209 */ /* 0x000fe40007800000 */
[----:B------:R-:W-:Y:S01]  /*5f50*/  FMNMX R73, R73, R20, !PT ;  /* 0x0000001449497209 */ /* 0x000fe20007800000 */
[-C--:B0-----:R-:W-:Y:S01]  /*5f60*/  FMUL R51, R49, R32.reuse ;  /* 0x0000002031337220 */ /* 0x081fe20000400000 */
[----:B------:R-:W0:Y:S01]  /*5f70*/  LDS.128 R20, [R63+0x2050] ;  /* 0x002050003f147984 */ /* 0x000e220000000c00 */
[----:B------:R-:W-:Y:S02]  /*5f80*/  FMNMX R46, R46, R19, !PT ;  /* 0x000000132e2e7209 */ /* 0x000fe40007800000 */
[----:B------:R-:W-:Y:S02]  /*5f90*/  FMNMX R26, R26, R27, !PT ;  /* 0x0000001b1a1a7209 */ /* 0x000fe40007800000 */
[----:B------:R-:W-:Y:S01]  /*5fa0*/  FMNMX R80, R80, R51, !PT ;  /* 0x0000003350507209 */ /* 0x000fe20007800000 */
[----:B--2---:R-:W-:Y:S01]  /*5fb0*/  FMUL R79, R69, R32 ;  /* 0x00000020454f7220 */ /* 0x004fe20000400000 */
[----:B------:R-:W-:Y:S01]  /*5fc0*/  FMNMX R25, R25, R86, !PT ;  /* 0x0000005619197209 */ /* 0x000fe20007800000 */
[C---:B---3--:R-:W-:Y:S01]  /*5fd0*/  FMUL R17, R36.reuse, R49 ;  /* 0x0000003124117220 */ /* 0x048fe20000400000 */
[----:B------:R-:W-:-:S02]  /*5fe0*/  FMUL R19, R36, R69 ;  /* 0x0000004524137220 */ /* 0x000fc40000400000 */
[----:B------:R-:W-:Y:S01]  /*5ff0*/  FMNMX R72, R72, R79, !PT ;  /* 0x0000004f48487209 */ /* 0x000fe20007800000 */
[----:B-1----:R-:W-:Y:S01]  /*6000*/  FMUL R48, R75, R32 ;  /* 0x000000204b307220 */ /* 0x002fe20000400000 */
[----:B------:R-:W-:Y:S01]  /*6010*/  FMNMX R76, R76, R17, !PT ;  /* 0x000000114c4c7209 */ /* 0x000fe20007800000 */
[----:B------:R-:W-:Y:S01]  /*6020*/  FMUL R27, R36, R75 ;  /* 0x0000004b241b7220 */ /* 0x000fe20000400000 */
[----:B------:R-:W-:Y:S01]  /*6030*/  FMNMX R74, R74, R19, !PT ;  /* 0x000000134a4a7209 */ /* 0x000fe20007800000 */
[----:B----4-:R-:W-:Y:S01]  /*6040*/  FMUL R51, R49, R28 ;  /* 0x0000001c31337220 */ /* 0x010fe20000400000 */
[----:B------:R-:W-:Y:S01]  /*6050*/  FMNMX R71, R71, R48, !PT ;  /* 0x0000003047477209 */ /* 0x000fe20007800000 */
[----:B------:R-:W-:Y:S01]  /*6060*/  FMUL R48, R69, R28 ;  /* 0x0000001c45307220 */ /* 0x000fe20000400000 */
[----:B------:R-:W-:Y:S01]  /*6070*/  FMNMX R27, R16, R27, !PT ;  /* 0x0000001b101b7209 */ /* 0x000fe20007800000 */
[----:B-----5:R-:W-:Y:S01]  /*6080*/  FMUL R17, R36, R77 ;  /* 0x0000004d24117220 */ /* 0x020fe20000400000 */
[----:B------:R-:W-:Y:S01]  /*6090*/  FMUL R32, R77, R32 ;  /* 0x000000204d207220 */ /* 0x000fe20000400000 */
[----:B------:R-:W-:Y:S01]  /*60a0*/  FMNMX R70, R70, R51, !PT ;  /* 0x0000003346467209 */ /* 0x000fe20007800000 */
[-C--:B------:R-:W-:Y:S01]  /*60b0*/  FMUL R51, R75, R28.reuse ;  /* 0x0000001c4b337220 */ /* 0x080fe20000400000 */
[----:B------:R-:W-:Y:S01]  /*60c0*/  FMUL R28, R77, R28 ;  /* 0x0000001c4d1c7220 */ /* 0x000fe20000400000 */
[----:B------:R-:W-:-:S02]  /*60d0*/  FMNMX R36, R18, R17, !PT ;  /* 0x0000001112247209 */ /* 0x000fc40007800000 */
[----:B------:R-:W-:Y:S01]  /*60e0*/  FMNMX R47, R47, R32, !PT ;  /* 0x000000202f2f7209 */ /* 0x000fe20007800000 */
[----:B------:R-:W1:Y:S01]  /*60f0*/  LDS.128 R16, [R63+0x2850] ;  /* 0x002850003f107984 */ /* 0x000e620000000c00 */
[----:B------:R-:W-:Y:S01]  /*6100*/  FMNMX R73, R73, R28, !PT ;  /* 0x0000001c49497209 */ /* 0x000fe20007800000 */
[-C--:B------:R-:W-:Y:S01]  /*6110*/  FMUL R79, R77, R40.reuse ;  /* 0x000000284d4f7220 */ /* 0x080fe20000400000 */
[----:B------:R-:W-:Y:S01]  /*6120*/  FMNMX R68, R68, R51, !PT ;  /* 0x0000003344447209 */ /* 0x000fe20007800000 */
[----:B------:R-:W2:Y:S01]  /*6130*/  LDS R32, [R59+0x1500] ;  /* 0x001500003b207984 */ /* 0x000ea20000000800 */
[----:B------:R-:W-:Y:S01]  /*6140*/  FMUL R51, R49, R40 ;  /* 0x0000002831337220 */ /* 0x000fe20000400000 */
[----:B------:R-:W-:Y:S01]  /*6150*/  FMNMX R81, R81, R48, !PT ;  /* 0x0000003051517209 */ /* 0x000fe20007800000 */
[----:B------:R-:W-:Y:S01]  /*6160*/  FMUL R48, R69, R40 ;  /* 0x0000002845307220 */ /* 0x000fe20000400000 */
[----:B------:R-:W3:Y:S01]  /*6170*/  LDS R28, [R59+0x1540] ;  /* 0x001540003b1c7984 */ /* 0x000ee20000000800 */
[----:B------:R-:W-:-:S02]  /*6180*/  FMNMX R46, R46, R79, !PT ;  /* 0x0000004f2e2e7209 */ /* 0x000fc40007800000 */
[----:B------:R-:W-:Y:S01]  /*6190*/  FMNMX R44, R44, R51, !PT ;  /* 0x000000332c2c7209 */ /* 0x000fe20007800000 */
[----:B------:R-:W-:Y:S01]  /*61a0*/  FMUL R51, R75, R40 ;  /* 0x000000284b337220 */ /* 0x000fe20000400000 */
[----:B------:R-:W-:Y:S01]  /*61b0*/  FMNMX R83, R83, R48, !PT ;  /* 0x0000003053537209 */ /* 0x000fe20007800000 */
[-C--:B0-----:R-:W-:Y:S01]  /*61c0*/  FMUL R48, R49, R20.reuse ;  /* 0x0000001431307220 */ /* 0x081fe20000400000 */
[----:B------:R-:W0:Y:S02]  /*61d0*/  LDS R40, [R59+0x1580] ;  /* 0x001580003b287984 */ /* 0x000e240000000800 */
[----:B------:R-:W-:Y:S01]  /*61e0*/  FMNMX R78, R78, R51, !PT ;  /* 0x000000334e4e7209 */ /* 0x000fe20007800000 */
[----:B------:R-:W-:Y:S01]  /*61f0*/  FMUL R51, R75, R20 ;  /* 0x000000144b337220 */ /* 0x000fe20000400000 */
[----:B------:R-:W-:Y:S01]  /*6200*/  FMNMX R48, R45, R48, !PT ;  /* 0x000000302d307209 */ /* 0x000fe20007800000 */
[-C--:B------:R-:W-:Y:S01]  /*6210*/  FMUL R45, R69, R20.reuse ;  /* 0x00000014452d7220 */ /* 0x080fe20000400000 */
[----:B------:R-:W-:-:S02]  /*6220*/  FMUL R20, R77, R20 ;  /* 0x000000144d147220 */ /* 0x000fc40000400000 */
[----:B------:R-:W-:Y:S02]  /*6230*/  FMNMX R82, R82, R51, !PT ;  /* 0x0000003352527209 */ /* 0x000fe40007800000 */
[----:B------:R-:W-:Y:S02]  /*6240*/  FMNMX R84, R84, R45, !PT ;  /* 0x0000002d54547209 */ /* 0x000fe40007800000 */
[----:B------:R-:W-:Y:S01]  /*6250*/  FMNMX R25, R25, R20, !PT ;  /* 0x0000001419197209 */ /* 0x000fe20007800000 */
[-C--:B-1----:R-:W-:Y:S01]  /*6260*/  FMUL R49, R49, R16.reuse ;  /* 0x0000001031317220 */ /* 0x082fe20000400000 */
[-C--:B------:R-:W-:Y:S01]  /*6270*/  FMUL R69, R69, R16.reuse ;  /* 0x0000001045457220 */ /* 0x080fe20000400000 */
[-C--:B------:R-:W-:Y:S01]  /*6280*/  FMUL R86, R75, R16.reuse ;  /* 0x000000104b567220 */ /* 0x080fe20000400000 */
[----:B------:R-:W-:Y:S01]  /*6290*/  FMUL R77, R77, R16 ;  /* 0x000000104d4d7220 */ /* 0x000fe20000400000 */
[----:B--2---:R-:W-:Y:S01]  /*62a0*/  FMUL R51, R32, R29 ;  /* 0x0000001d20337220 */ /* 0x004fe20000400000 */
[----:B------:R-:W1:Y:S01]  /*62b0*/  LDS R16, [R59+0x15c0] ;  /* 0x0015c0003b107984 */ /* 0x000e620000000800 */
[----:B------:R-:W-:Y:S01]  /*62c0*/  FMNMX R20, R24, R49, !PT ;  /* 0x0000003118147209 */ /* 0x000fe20007800000 */
[C---:B------:R-:W-:Y:S01]  /*62d0*/  FMUL R49, R32.reuse, R33 ;  /* 0x0000002120317220 */ /* 0x040fe20000400000 */
[----:B------:R-:W-:Y:S01]  /*62e0*/  FMUL R45, R32, R37 ;  /* 0x00000025202d7220 */ /* 0x000fe20000400000 */
[----:B------:R-:W-:Y:S01]  /*62f0*/  FMNMX R70, R70, R51, !PT ;  /* 0x0000003346467209 */ /* 0x000fe20007800000 */
[----:B---3--:R-:W-:Y:S01]  /*6300*/  FMUL R51, R28, R33 ;  /* 0x000000211c337220 */ /* 0x008fe20000400000 */
        /* <DEDUP_REMOVED lines=9> */
[----:B------:R-:W2:Y:S01]  /*63a0*/  LDS R45, [R59+0x1600] ;  /* 0x001600003b2d7984 */ /* 0x000ea20000000800 */
[----:B------:R-:W-:-:S02]  /*63b0*/  FMNMX R84, R84, R51, !PT ;  /* 0x0000003354547209 */ /* 0x000fc40007800000 */
[----:B------:R-:W-:Y:S01]  /*63c0*/  FMNMX R44, R44, R69, !PT ;  /* 0x000000452c2c7209 */ /* 0x000fe20007800000 */
[----:B------:R-:W3:Y:S01]  /*63d0*/  LDS R49, [R59+0x1640] ;  /* 0x001640003b317984 */ /* 0x000ee20000000800 */
[----:B------:R-:W-:Y:S01]  /*63e0*/  FMUL R69, R32, R21 ;  /* 0x0000001520457220 */ /* 0x000fe20000400000 */
[C---:B------:R-:W-:Y:S01]  /*63f0*/  FMUL R32, R28.reuse, R29 ;  /* 0x0000001d1c207220 */ /* 0x040fe20000400000 */
[----:B------:R-:W-:Y:S01]  /*6400*/  FMNMX R85, R85, R86, !PT ;  /* 0x0000005655557209 */ /* 0x000fe20007800000 */
[----:B------:R-:W4:Y:S01]  /*6410*/  LDS R51, [R59+0x1680] ;  /* 0x001680003b337984 */ /* 0x000f220000000800 */
[----:B------:R-:W-:Y:S01]  /*6420*/  FMUL R86, R28, R41 ;  /* 0x000000291c567220 */ /* 0x000fe20000400000 */
[----:B------:R-:W-:Y:S01]  /*6430*/  FMNMX R24, R48, R69, !PT ;  /* 0x0000004530187209 */ /* 0x000fe20007800000 */
[----:B------:R-:W-:Y:S01]  /*6440*/  FMUL R69, R28, R17 ;  /* 0x000000111c457220 */ /* 0x000fe20000400000 */
[----:B------:R-:W-:Y:S01]  /*6450*/  FMNMX R81, R81, R32, !PT ;  /* 0x0000002051517209 */ /* 0x000fe20007800000 */
[C---:B0-----:R-:W-:Y:S01]  /*6460*/  FMUL R32, R40.reuse, R37 ;  /* 0x0000002528207220 */ /* 0x041fe20000400000 */
[----:B------:R-:W-:Y:S01]  /*6470*/  FMUL R48, R40, R33 ;  /* 0x0000002128307220 */ /* 0x000fe20000400000 */
[----:B------:R-:W-:Y:S01]  /*6480*/  FMNMX R26, R26, R77, !PT ;  /* 0x0000004d1a1a7209 */ /* 0x000fe20007800000 */
[----:B------:R-:W-:Y:S01]  /*6490*/  FMUL R77, R40, R21 ;  /* 0x00000015284d7220 */ /* 0x000fe20000400000 */
[----:B------:R-:W-:Y:S01]  /*64a0*/  FMNMX R20, R20, R75, !PT ;  /* 0x0000004b14147209 */ /* 0x000fe20007800000 */
[----:B------:R-:W-:Y:S01]  /*64b0*/  FMUL R75, R40, R41 ;  /* 0x00000029284b7220 */ /* 0x000fe20000400000 */
[----:B------:R-:W-:-:S02]  /*64c0*/  FMNMX R27, R27, R32, !PT ;  /* 0x000000201b1b7209 */ /* 0x000fc40007800000 */
[----:B------:R-:W-:Y:S01]  /*64d0*/  FMNMX R28, R50, R69, !PT ;  /* 0x00000045321c7209 */ /* 0x000fe20007800000 */
[C---:B------:R-:W-:Y:S01]  /*64e0*/  FMUL R69, R40.reuse, R29 ;  /* 0x0000001d28457220 */ /* 0x040fe20000400000 */
[----:B------:R-:W-:Y:S01]  /*64f0*/  FMNMX R71, R71, R48, !PT ;  /* 0x0000003047477209 */ /* 0x000fe20007800000 */
[----:B------:R-:W-:Y:S01]  /*6500*/  FMUL R40, R40, R17 ;  /* 0x0000001128287220 */ /* 0x000fe20000400000 */
[C---:B-1----:R-:W-:Y:S01]  /*6510*/  FMUL R32, R16.reuse, R33 ;  /* 0x0000002110207220 */ /* 0x042fe20000400000 */
[C---:B------:R-:W-:Y:S01]  /*6520*/  FMUL R48, R16.reuse, R21 ;  /* 0x0000001510307220 */ /* 0x040fe20000400000 */
[C---:B------:R-:W-:Y:S01]  /*6530*/  FMUL R21, R16.reuse, R17 ;  /* 0x0000001110157220 */ /* 0x040fe20000400000 */
[C---:B------:R-:W-:Y:S01]  /*6540*/  FMUL R37, R16.reuse, R37 ;  /* 0x0000002510257220 */ /* 0x040fe20000400000 */
[----:B------:R-:W0:Y:S01]  /*6550*/  LDS R17, [R59+0x16c0] ;  /* 0x0016c0003b117984 */ /* 0x000e220000000800 */
[----:B------:R-:W-:Y:S01]  /*6560*/  FMNMX R47, R47, R32, !PT ;  /* 0x000000202f2f7209 */ /* 0x000fe20007800000 */
[C---:B------:R-:W-:Y:S01]  /*6570*/  FMUL R41, R16.reuse, R41 ;  /* 0x0000002910297220 */ /* 0x040fe20000400000 */
[----:B------:R-:W-:Y:S01]  /*6580*/  FMNMX R85, R85, R40, !PT ;  /* 0x0000002855557209 */ /* 0x000fe20007800000 */
[----:B------:R-:W1:Y:S01]  /*6590*/  LDS R32, [R59+0x1700] ;  /* 0x001700003b207984 */ /* 0x000e620000000800 */
[----:B------:R-:W-:Y:S01]  /*65a0*/  FMUL R40, R16, R29 ;  /* 0x0000001d10287220 */ /* 0x000fe20000400000 */
[----:B------:R-:W-:-:S02]  /*65b0*/  FMNMX R26, R26, R21, !PT ;  /* 0x000000151a1a7209 */ /* 0x000fc40007800000 */
[----:B------:R-:W-:Y:S02]  /*65c0*/  FMNMX R68, R68, R69, !PT ;  /* 0x0000004544447209 */ /* 0x000fe40007800000 */
[----:B------:R-:W-:Y:S01]  /*65d0*/  FMNMX R73, R73, R40, !PT ;  /* 0x0000002849497209 */ /* 0x000fe20007800000 */
[C---:B--2---:R-:W-:Y:S01]  /*65e0*/  FMUL R21, R45.reuse, R42 ;  /* 0x0000002a2d157220 */ /* 0x044fe20000400000 */
[C---:B------:R-:W-:Y:S01]  /*65f0*/  FMUL R33, R45.reuse, R34 ;  /* 0x000000222d217220 */ /* 0x040fe20000400000 */
[----:B------:R-:W-:Y:S01]  /*6600*/  FMUL R29, R45, R38 ;  /* 0x000000262d1d7220 */ /* 0x000fe20000400000 */
[----:B------:R-:W-:Y:S01]  /*6610*/  FMNMX R36, R36, R37, !PT ;  /* 0x0000002524247209 */ /* 0x000fe20007800000 */
[C---:B---3--:R-:W-:Y:S01]  /*6620*/  FMUL R16, R49.reuse, R30 ;  /* 0x0000001e31107220 */ /* 0x048fe20000400000 */
[----:B------:R-:W-:Y:S01]  /*6630*/  FMNMX R44, R44, R21, !PT ;  /* 0x000000152c2c7209 */ /* 0x000fe20007800000 */
[-C--:B------:R-:W-:Y:S01]  /*6640*/  FMUL R21, R49, R38.reuse ;  /* 0x0000002631157220 */ /* 0x080fe20000400000 */
[----:B------:R-:W-:Y:S01]  /*6650*/  FMNMX R80, R80, R33, !PT ;  /* 0x0000002150507209 */ /* 0x000fe20007800000 */
[----:B----4-:R-:W-:Y:S01]  /*6660*/  FMUL R40, R51, R38 ;  /* 0x0000002633287220 */ /* 0x010fe20000400000 */
[----:B------:R-:W-:Y:S01]  /*6670*/  FMNMX R81, R81, R16, !PT ;  /* 0x0000001051517209 */ /* 0x000fe20007800000 */
[-C--:B------:R-:W-:Y:S01]  /*6680*/  FMUL R33, R45, R22.reuse ;  /* 0x000000162d217220 */ /* 0x080fe20000400000 */
[----:B------:R-:W2:Y:S01]  /*6690*/  LDS R16, [R59+0x1740] ;  /* 0x001740003b107984 */ /* 0x000ea20000000800 */
[----:B------:R-:W-:Y:S01]  /*66a0*/  FMNMX R74, R74, R21, !PT ;  /* 0x000000154a4a7209 */ /* 0x000fe20007800000 */
[----:B------:R-:W-:Y:S01]  /*66b0*/  FMUL R21, R49, R22 ;  /* 0x0000001631157220 */ /* 0x000fe20000400000 */
        /* <DEDUP_REMOVED lines=22> */
[----:B------:R-:W0:Y:S01]  /*6820*/  LDS R38, [R59+0x17c0] ;  /* 0x0017c0003b267984 */ /* 0x000e220000000800 */
[----:B------:R-:W-:Y:S01]  /*6830*/  FMNMX R70, R70, R37, !PT ;  /* 0x0000002546467209 */ /* 0x000fe20007800000 */
[----:B------:R-:W-:Y:S01]  /*6840*/  FMUL R48, R49, R42 ;  /* 0x0000002a31307220 */ /* 0x000fe20000400000 */
        /* <DEDUP_REMOVED lines=24> */
[-C--:B--2---:R-:W-:Y:S01]  /*69d0*/  FMUL R26, R16, R43.reuse ;  /* 0x0000002b101a7220 */ /* 0x084fe20000400000 */
[----:B------:R-:W-:Y:S01]  /*69e0*/  FMNMX R85, R85, R48, !PT ;  /* 0x0000003055557209 */ /* 0x000fe20007800000 */
[----:B------:R-:W-:Y:S01]  /*69f0*/  LDS R75, [R59+0x18c0] ;  /* 0x0018c0003b4b7984 */ /* 0x000fe20000000800 */
[----:B------:R-:W-:Y:S01]  /*6a00*/  FMNMX R17, R47, R34, !PT ;  /* 0x000000222f117209 */ /* 0x000fe20007800000 */
[----:B---3--:R-:W-:Y:S01]  /*6a10*/  FMUL R77, R40, R43 ;  /* 0x0000002b284d7220 */ /* 0x008fe20000400000 */
[----:B------:R-:W-:Y:S01]  /*6a20*/  FMNMX R33, R24, R37, !PT ;  /* 0x0000002518217209 */ /* 0x000fe20007800000 */
[----:B------:R-:W-:Y:S01]  /*6a30*/  LDS.128 R48, [R63+0x60] ;  /* 0x000060003f307984 */ /* 0x000fe20000000c00 */
[----:B------:R-:W-:Y:S01]  /*6a40*/  FMNMX R34, R20, R41, !PT ;  /* 0x0000002914227209 */ /* 0x000fe20007800000 */
[----:B------:R-:W-:Y:S01]  /*6a50*/  FMUL R24, R16, R31 ;  /* 0x0000001f10187220 */ /* 0x000fe20000400000 */
[----:B------:R-:W-:Y:S01]  /*6a60*/  FMNMX R80, R80, R25, !PT ;  /* 0x0000001950507209 */ /* 0x000fe20007800000 */
[----:B------:R-:W1:Y:S01]  /*6a70*/  LDS R37, [R59+0x1800] ;  /* 0x001800003b257984 */ /* 0x000e620000000800 */
[-C--:B------:R-:W-:Y:S01]  /*6a80*/  FMUL R25, R16, R39.reuse ;  /* 0x0000002710197220 */ /* 0x080fe20000400000 */
[----:B------:R-:W-:Y:S01]  /*6a90*/  FMUL R20, R40, R39 ;  /* 0x0000002728147220 */ /* 0x000fe20000400000 */
[----:B------:R-:W-:Y:S01]  /*6aa0*/  FMNMX R70, R70, R29, !PT ;  /* 0x0000001d46467209 */ /* 0x000fe20007800000 */
[----:B------:R-:W2:Y:S01]  /*6ab0*/  LDS R41, [R59+0x1840] ;  /* 0x001840003b297984 */ /* 0x000ea20000000800 */
[----:B------:R-:W-:Y:S01]  /*6ac0*/  FMUL R29, R16, R35 ;  /* 0x00000023101d7220 */ /* 0x000fe20000400000 */
[----:B------:R-:W-:Y:S01]  /*6ad0*/  FMNMX R74, R74, R25, !PT ;  /* 0x000000194a4a7209 */ /* 0x000fe20007800000 */
[----:B------:R-:W-:Y:S01]  /*6ae0*/  FMUL R25, R16, R23 ;  /* 0x0000001710197220 */ /* 0x000fe20000400000 */
[----:B------:R-:W-:Y:S01]  /*6af0*/  FMNMX R81, R81, R24, !PT ;  /* 0x0000001851517209 */ /* 0x000fe20007800000 */
[----:B------:R-:W3:Y:S01]  /*6b00*/  LDS.128 R44, [R63+0x860] ;  /* 0x000860003f2c7984 */ /* 0x000ee20000000c00 */
[----:B------:R-:W-:Y:S01]  /*6b10*/  FMNMX R83, R83, R26, !PT ;  /* 0x0000001a53537209 */ /* 0x000fe20007800000 */
[----:B0-----:R-:W-:Y:S01]  /*6b20*/  FMUL R86, R38, R31 ;  /* 0x0000001f26567220 */ /* 0x001fe20000400000 */
[----:B------:R-:W-:Y:S01]  /*6b30*/  FMNMX R84, R84, R25, !PT ;  /* 0x0000001954547209 */ /* 0x000fe20007800000 */
[-C--:B------:R-:W-:Y:S01]  /*6b40*/  FMUL R79, R40, R23.reuse ;  /* 0x00000017284f7220 */ /* 0x080fe20000400000 */
[----:B------:R-:W-:Y:S01]  /*6b50*/  FMNMX R20, R27, R20, !PT ;  /* 0x000000141b147209 */ /* 0x000fe20007800000 */
[----:B------:R-:W-:Y:S01]  /*6b60*/  FMUL R88, R38, R23 ;  /* 0x0000001726587220 */ /* 0x000fe20000400000 */
[----:B------:R-:W0:Y:S01]  /*6b70*/  LDS.128 R24, [R63+0x1060] ;  /* 0x001060003f187984 */ /* 0x000e220000000c00 */
[----:B------:R-:W-:Y:S01]  /*6b80*/  FMNMX R72, R72, R29, !PT ;  /* 0x0000001d48487209 */ /* 0x000fe20007800000 */
[----:B------:R-:W-:Y:S01]  /*6b90*/  FMUL R29, R16, R19 ;  /* 0x00000013101d7220 */ /* 0x000fe20000400000 */
[----:B------:R-:W-:Y:S01]  /*6ba0*/  FMUL R16, R40, R35 ;  /* 0x0000002328107220 */ /* 0x000fe20000400000 */
[----:B------:R-:W-:Y:S01]  /*6bb0*/  FMNMX R73, R73, R30, !PT ;  /* 0x0000001e49497209 */ /* 0x000fe20007800000 */
[C---:B------:R-:W-:Y:S01]  /*6bc0*/  FMUL R23, R38.reuse, R19 ;  /* 0x0000001326177220 */ /* 0x040fe20000400000 */
[----:B------:R-:W-:Y:S01]  /*6bd0*/  FMUL R39, R38, R39 ;  /* 0x0000002726277220 */ /* 0x000fe20000400000 */
[----:B------:R-:W-:Y:S01]  /*6be0*/  FMNMX R42, R28, R29, !PT ;  /* 0x0000001d1c2a7209 */ /* 0x000fe20007800000 */
[----:B------:R-:W-:Y:S01]  /*6bf0*/  FMUL R29, R40, R31 ;  /* 0x0000001f281d7220 */ /* 0x000fe20000400000 */
[----:B------:R-:W-:Y:S01]  /*6c00*/  FMNMX R71, R71, R16, !PT ;  /* 0x0000001047477209 */ /* 0x000fe20007800000 */
[C---:B------:R-:W-:Y:S01]  /*6c10*/  FMUL R16, R38.reuse, R35 ;  /* 0x0000002326107220 */ /* 0x040fe20000400000 */
[----:B------:R-:W-:Y:S01]  /*6c20*/  FMUL R35, R38, R43 ;  /* 0x0000002b26237220 */ /* 0x000fe20000400000 */
[----:B------:R-:W-:Y:S01]  /*6c30*/  FMUL R40, R40, R19 ;  /* 0x0000001328287220 */ /* 0x000fe20000400000 */
[----:B------:R-:W-:-:S02]  /*6c40*/  FMNMX R68, R68, R29, !PT ;  /* 0x0000001d44447209 */ /* 0x000fc40007800000 */
[----:B------:R-:W4:Y:S01]  /*6c50*/  LDS.128 R28, [R63+0x1860] ;  /* 0x001860003f1c7984 */ /* 0x000f220000000c00 */
[----:B------:R-:W-:Y:S02]  /*6c60*/  FMNMX R43, R17, R16, !PT ;  /* 0x00000010112b7209 */ /* 0x000fe40007800000 */
[----:B------:R-:W-:Y:S02]  /*6c70*/  FMNMX R35, R18, R35, !PT ;  /* 0x0000002312237209 */ /* 0x000fe40007800000 */
[----:B------:R-:W5:Y:S01]  /*6c80*/  LDS.128 R16, [R63+0x2060] ;  /* 0x002060003f107984 */ /* 0x000f620000000c00 */
[----:B------:R-:W-:Y:S02]  /*6c90*/  FMNMX R85, R85, R40, !PT ;  /* 0x0000002855557209 */ /* 0x000fe40007800000 */
[----:B------:R-:W-:Y:S01]  /*6ca0*/  FMNMX R40, R36, R39, !PT ;  /* 0x0000002724287209 */ /* 0x000fe20007800000 */
[----:B-1----:R-:W-:Y:S01]  /*6cb0*/  FMUL R39, R48, R37 ;  /* 0x0000002530277220 */ /* 0x002fe20000400000 */
[----:B------:R-:W-:-:S02]  /*6cc0*/  FMNMX R36, R21, R88, !PT ;  /* 0x0000005815247209 */ /* 0x000fc40007800000 */
[----:B------:R-:W-:Y:S01]  /*6cd0*/  FMNMX R38, R22, R23, !PT ;  /* 0x0000001716267209 */ /* 0x000fe20007800000 */
[C---:B--2---:R-:W-:Y:S01]  /*6ce0*/  FMUL R21, R48.reuse, R41 ;  /* 0x0000002930157220 */ /* 0x044fe20000400000 */
[----:B------:R-:W-:Y:S01]  /*6cf0*/  FMUL R23, R48, R69 ;  /* 0x0000004530177220 */ /* 0x000fe20000400000 */
[----:B------:R-:W-:Y:S02]  /*6d00*/  FMNMX R76, R76, R39, !PT ;  /* 0x000000274c4c7209 */ /* 0x000fe40007800000 */
[----:B------:R-:W-:Y:S01]  /*6d10*/  FMNMX R78, R78, R77, !PT ;  /* 0x0000004d4e4e7209 */ /* 0x000fe20007800000 */
[----:B------:R-:W-:Y:S01]  /*6d20*/  FMUL R77, R48, R75 ;  /* 0x0000004b304d7220 */ /* 0x000fe20000400000 */
[----:B------:R-:W-:Y:S01]  /*6d30*/  FMNMX R74, R74, R21, !PT ;  /* 0x000000154a4a7209 */ /* 0x000fe20007800000 */
[-C--:B---3--:R-:W-:Y:S01]  /*6d40*/  FMUL R87, R41, R44.reuse ;  /* 0x0000002c29577220 */ /* 0x088fe20000400000 */
[----:B------:R-:W-:Y:S01]  /*6d50*/  FMNMX R39, R20, R23, !PT ;  /* 0x0000001714277209 */ /* 0x000fe20007800000 */
[-C--:B------:R-:W-:Y:S01]  /*6d60*/  FMUL R48, R69, R44.reuse ;  /* 0x0000002c45307220 */ /* 0x080fe20000400000 */
[----:B------:R-:W1:Y:S01]  /*6d70*/  LDS.128 R20, [R63+0x2860] ;  /* 0x002860003f147984 */ /* 0x000e620000000c00 */
[----:B------:R-:W-:Y:S01]  /*6d80*/  FMNMX R82, R82, R79, !PT ;  /* 0x0000004f52527209 */ /* 0x000fe20007800000 */
[C---:B------:R-:W-:Y:S01]  /*6d90*/  FMUL R79, R37.reuse, R44 ;  /* 0x0000002c254f7220 */ /* 0x040fe20000400000 */
[----:B------:R-:W-:Y:S01]  /*6da0*/  FMNMX R40, R40, R77, !PT ;  /* 0x0000004d28287209 */ /* 0x000fe20007800000 */
[----:B0-----:R-:W-:Y:S01]  /*6db0*/  FMUL R77, R37, R24 ;  /* 0x00000018254d7220 */ /* 0x001fe20000400000 */
[----:B------:R-:W-:Y:S01]  /*6dc0*/  FMUL R44, R75, R44 ;  /* 0x0000002c4b2c7220 */ /* 0x000fe20000400000 */
[----:B------:R-:W-:Y:S01]  /*6dd0*/  FMNMX R71, R71, R48, !PT ;  /* 0x0000003047477209 */ /* 0x000fe20007800000 */
[----:B------:R-:W-:Y:S01]  /*6de0*/  FMUL R48, R41, R24 ;  /* 0x0000001829307220 */ /* 0x000fe20000400000 */
[----:B------:R-:W-:-:S02]  /*6df0*/  FMNMX R73, R73, R86, !PT ;  /* 0x0000005649497209 */ /* 0x000fc40007800000 */
[----:B------:R-:W-:Y:S01]  /*6e00*/  FMNMX R70, R70, R77, !PT ;  /* 0x0000004d46467209 */ /* 0x000fe20007800000 */
[----:B------:R-:W-:Y:S01]  /*6e10*/  FMUL R77, R69, R24 ;  /* 0x00000018454d7220 */ /* 0x000fe20000400000 */
[----:B------:R-:W-:Y:S01]  /*6e20*/  FMNMX R43, R43, R44, !PT ;  /* 0x0000002c2b2b7209 */ /* 0x000fe20007800000 */
[----:B------:R-:W-:Y:S01]  /*6e30*/  FMUL R24, R75, R24 ;  /* 0x000000184b187220 */ /* 0x000fe20000400000 */
[----:B------:R-:W0:Y:S01]  /*6e40*/  LDS R44, [R59+0x1900] ;  /* 0x001900003b2c7984 */ /* 0x000e220000000800 */
[----:B------:R-:W-:Y:S01]  /*6e50*/  FMNMX R81, R81, R48, !PT ;  /* 0x0000003051517209 */ /* 0x000fe20007800000 */
[----:B----4-:R-:W-:Y:S02]  /*6e60*/  FMUL R48, R41, R28 ;  /* 0x0000001c29307220 */ /* 0x010fe40000400000 */
[----:B------:R-:W-:Y:S02]  /*6e70*/  FMNMX R73, R73, R24, !PT ;  /* 0x0000001849497209 */ /* 0x000fe40007800000 */
[----:B------:R-:W2:Y:S01]  /*6e80*/  LDS R24, [R59+0x1940] ;  /* 0x001940003b187984 */ /* 0x000ea20000000800 */
[----:B------:R-:W-:Y:S01]  /*6e90*/  FMNMX R68, R68, R77, !PT ;  /* 0x0000004d44447209 */ /* 0x000fe20007800000 */
[----:B------:R-:W-:Y:S01]  /*6ea0*/  FMUL R77, R37, R28 ;  /* 0x0000001c254d7220 */ /* 0x000fe20000400000 */
[----:B------:R-:W-:Y:S01]  /*6eb0*/  FMNMX R83, R83, R48, !PT ;  /* 0x0000003053537209 */ /* 0x000fe20007800000 */
[----:B-----5:R-:W-:Y:S01]  /*6ec0*/  FMUL R48, R37, R16 ;  /* 0x0000001025307220 */ /* 0x020fe20000400000 */
[----:B------:R-:W-:-:S02]  /*6ed0*/  FMNMX R80, R80, R79, !PT ;  /* 0x0000004f50507209 */ /* 0x000fc40007800000 */
[----:B------:R-:W-:Y:S01]  /*6ee0*/  FMNMX R32, R32, R77, !PT ;  /* 0x0000004d20207209 */ /* 0x000fe20007800000 */
[----:B------:R-:W-:Y:S01]  /*6ef0*/  FMUL R77, R69, R28 ;  /* 0x0000001c454d7220 */ /* 0x000fe20000400000 */
[----:B------:R-:W-:Y:S01]  /*6f00*/  FMNMX R48, R33, R48, !PT ;  /* 0x0000003021307209 */ /* 0x000fe20007800000 */
[----:B------:R-:W-:Y:S01]  /*6f10*/  FMUL R33, R41, R16 ;  /* 0x0000001029217220 */ /* 0x000fe20000400000 */
[----:B------:R-:W-:Y:S01]  /*6f20*/  FMUL R28, R75, R28 ;  /* 0x0000001c4b1c7220 */ /* 0x000fe20000400000 */
[----:B------:R-:W-:Y:S02]  /*6f30*/  FMNMX R72, R72, R87, !PT ;  /* 0x0000005748487209 */ /* 0x000fe40007800000 */
[----:B------:R-:W-:Y:S01]  /*6f40*/  FMNMX R78, R78, R77, !PT ;  /* 0x0000004d4e4e7209 */ /* 0x000fe20007800000 */
[-C--:B------:R-:W-:Y:S01]  /*6f50*/  FMUL R77, R69, R16.reuse ;  /* 0x00000010454d7220 */ /* 0x080fe20000400000 */
[----:B------:R-:W-:Y:S01]  /*6f60*/  FMNMX R84, R84, R33, !PT ;  /* 0x0000002154547209 */ /* 0x000fe20007800000 */
[----:B------:R-:W-:Y:S01]  /*6f70*/  FMUL R33, R75, R16 ;  /* 0x000000104b217220 */ /* 0x000fe20000400000 */
[----:B------:R-:W-:Y:S01]  /*6f80*/  FMNMX R35, R35, R28, !PT ;  /* 0x0000001c23237209 */ /* 0x000fe20007800000 */
[-C--:B-1----:R-:W-:Y:S01]  /*6f90*/  FMUL R16, R69, R20.reuse ;  /* 0x0000001445107220 */ /* 0x082fe20000400000 */
[----:B------:R-:W1:Y:S01]  /*6fa0*/  LDS R28, [R59+0x1980] ;  /* 0x001980003b1c7984 */ /* 0x000e620000000800 */
[-C--:B------:R-:W-:Y:S01]  /*6fb0*/  FMUL R37, R37, R20.reuse ;  /* 0x0000001425257220 */ /* 0x080fe20000400000 */
[-C--:B------:R-:W-:Y:S01]  /*6fc0*/  FMUL R41, R41, R20.reuse ;  /* 0x0000001429297220 */ /* 0x080fe20000400000 */
[----:B------:R-:W-:Y:S01]  /*6fd0*/  FMNMX R36, R36, R33, !PT ;  /* 0x0000002124247209 */ /* 0x000fe20007800000 */
[----:B------:R-:W-:Y:S01]  /*6fe0*/  FMUL R75, R75, R20 ;  /* 0x000000144b4b7220 */ /* 0x000fe20000400000 */
[----:B------:R-:W-:-:S02]  /*6ff0*/  FMNMX R85, R85, R16, !PT ;  /* 0x0000001055557209 */ /* 0x000fc40007800000 */
[----:B------:R-:W3:Y:S01]  /*7000*/  LDS R16, [R59+0x19c0] ;  /* 0x0019c0003b107984 */ /* 0x000ee20000000800 */
[----:B------:R-:W-:Y:S02]  /*7010*/  FMNMX R34, R34, R37, !PT ;  /* 0x0000002522227209 */ /* 0x000fe40007800000 */
[----:B------:R-:W-:Y:S02]  /*7020*/  FMNMX R42, R42, R41, !PT ;  /* 0x000000292a2a7209 */ /* 0x000fe40007800000 */
[----:B------:R-:W-:Y:S01]  /*7030*/  FMNMX R38, R38, R75, !PT ;  /* 0x0000004b26267209 */ /* 0x000fe20007800000 */
[C---:B0-----:R-:W-:Y:S01]  /*7040*/  FMUL R37, R44.reuse, R45 ;  /* 0x0000002d2c257220 */ /* 0x041fe20000400000 */
[C---:B------:R-:W-:Y:S01]  /*7050*/  FMUL R33, R44.reuse, R49 ;  /* 0x000000312c217220 */ /* 0x040fe20000400000 */
[C---:B------:R-:W-:Y:S01]  /*7060*/  FMUL R41, R44.reuse, R25 ;  /* 0x000000192c297220 */ /* 0x040fe20000400000 */
[C---:B------:R-:W-:Y:S01]  /*7070*/  FMUL R69, R44.reuse, R29 ;  /* 0x0000001d2c457220 */ /* 0x040fe20000400000 */
[----:B------:R-:W-:Y:S01]  /*7080*/  FMUL R75, R44, R21 ;  /* 0x000000152c4b7220 */ /* 0x000fe20000400000 */
[----:B------:R-:W-:Y:S01]  /*7090*/  FMNMX R80, R80, R37, !PT ;  /* 0x0000002550507209 */ /* 0x000fe20007800000 */
[----:B--2---:R-:W-:Y:S01]  /*70a0*/  FMUL R37, R24, R49 ;  /* 0x0000003118257220 */ /* 0x004fe20000400000 */
[----:B------:R-:W-:Y:S01]  /*70b0*/  FMNMX R76, R76, R33, !PT ;  /* 0x000000214c4c7209 */ /* 0x000fe20007800000 */
[----:B------:R-:W-:Y:S01]  /*70c0*/  FMUL R86, R24, R29 ;  /* 0x0000001d18567220 */ /* 0x000fe20000400000 */
[----:B------:R-:W-:Y:S01]  /*70d0*/  FMNMX R70, R70, R41, !PT ;  /* 0x0000002946467209 */ /* 0x000fe20007800000 */
[----:B------:R-:W0:Y:S01]  /*70e0*/  LDS R33, [R59+0x1a00] ;  /* 0x001a00003b217984 */ /* 0x000e220000000800 */
[----:B------:R-:W-:Y:S01]  /*70f0*/  FMNMX R74, R74, R37, !PT ;  /* 0x000000254a4a7209 */ /* 0x000fe20007800000 */
[----:B------:R-:W-:Y:S01]  /*7100*/  FMUL R41, R24, R45 ;  /* 0x0000002d18297220 */ /* 0x000fe20000400000 */
[----:B------:R-:W-:Y:S01]  /*7110*/  FMNMX R32, R32, R69, !PT ;  /* 0x0000004520207209 */ /* 0x000fe20007800000 */
[----:B------:R-:W2:Y:S01]  /*7120*/  LDS R37, [R59+0x1a40] ;  /* 0x001a40003b257984 */ /* 0x000ea20000000800 */
[----:B------:R-:W-:Y:S01]  /*7130*/  FMUL R69, R44, R17 ;  /* 0x000000112c457220 */ /* 0x000fe20000400000 */
[----:B------:R-:W-:Y:S01]  /*7140*/  FMUL R44, R24, R25 ;  /* 0x00000019182c7220 */ /* 0x000fe20000400000 */
[----:B------:R-:W-:Y:S01]  /*7150*/  FMNMX R72, R72, R41, !PT ;  /* 0x0000002948487209 */ /* 0x000fe20007800000 */
[----:B------:R-:W-:Y:S01]  /*7160*/  FMUL R41, R24, R17 ;  /* 0x0000001118297220 */ /* 0x000fe20000400000 */
[----:B------:R-:W-:-:S02]  /*7170*/  FMNMX R82, R82, R77, !PT ;  /* 0x0000004d52527209 */ /* 0x000fc40007800000 */
[----:B------:R-:W-:Y:S01]  /*7180*/  FMNMX R20, R48, R69, !PT ;  /* 0x0000004530147209 */ /* 0x000fe20007800000 */
[----:B------:R-:W-:Y:S01]  /*7190*/  FMUL R69, R24, R21 ;  /* 0x0000001518457220 */ /* 0x000fe20000400000 */
[----:B------:R-:W-:Y:S02]  /*71a0*/  FMNMX R34, R34, R75, !PT ;  /* 0x0000004b22227209 */ /* 0x000fe40007800000 */
[----:B------:R-:W-:Y:S02]  /*71b0*/  FMNMX R81, R81, R44, !PT ;  /* 0x0000002c51517209 */ /* 0x000fe40007800000 */
[----:B------:R-:W-:Y:S01]  /*71c0*/  FMNMX R84, R84, R41, !PT ;  /* 0x0000002954547209 */ /* 0x000fe20007800000 */
[----:B-1----:R-:W-:Y:S01]  /*71d0*/  FMUL R44, R28, R49 ;  /* 0x000000311c2c7220 */ /* 0x002fe20000400000 */
[----:B------:R-:W-:Y:S01]  /*71e0*/  FMNMX R24, R42, R69, !PT ;  /* 0x000000452a187209 */ /* 0x000fe20007800000 */
[C---:B------:R-:W-:Y:S01]  /*71f0*/  FMUL R48, R28.reuse, R45 ;  /* 0x0000002d1c307220 */ /* 0x040fe20000400000 */
[C---:B------:R-:W-:Y:S01]  /*7200*/  FMUL R69, R28.reuse, R25 ;  /* 0x000000191c457220 */ /* 0x040fe20000400000 */
[C---:B------:R-:W-:Y:S01]  /*7210*/  FMUL R75, R28.reuse, R29 ;  /* 0x0000001d1c4b7220 */ /* 0x040fe20000400000 */
[C---:B------:R-:W-:Y:S01]  /*7220*/  FMUL R77, R28.reuse, R17 ;  /* 0x000000111c4d7220 */ /* 0x040fe20000400000 */
[----:B------:R-:W1:Y:S01]  /*7230*/  LDS R41, [R59+0x1a80] ;  /* 0x001a80003b297984 */ /* 0x000e620000000800 */
[----:B------:R-:W-:Y:S01]  /*7240*/  FMUL R28, R28, R21 ;  /* 0x000000151c1c7220 */ /* 0x000fe20000400000 */
[C---:B---3--:R-:W-:Y:S01]  /*7250*/  FMUL R42, R16.reuse, R25 ;  /* 0x00000019102a7220 */ /* 0x048fe20000400000 */
[C---:B------:R-:W-:Y:S01]  /*7260*/  FMUL R25, R16.reuse, R21 ;  /* 0x0000001510197220 */ /* 0x040fe20000400000 */
[----:B------:R-:W-:Y:S01]  /*7270*/  FMNMX R39, R39, R44, !PT ;  /* 0x0000002c27277209 */ /* 0x000fe20007800000 */
[----:B------:R-:W3:Y:S01]  /*7280*/  LDS R21, [R59+0x1ac0] ;  /* 0x001ac0003b157984 */ /* 0x000ee20000000800 */
[----:B------:R-:W-:Y:S01]  /*7290*/  FMNMX R85, R85, R28, !PT ;  /* 0x0000001c55557209 */ /* 0x000fe20007800000 */
[C---:B------:R-:W-:Y:S01]  /*72a0*/  FMUL R28, R16.reuse, R45 ;  /* 0x0000002d101c7220 */ /* 0x040fe20000400000 */
[C---:B------:R-:W-:Y:S01]  /*72b0*/  FMUL R49, R16.reuse, R49 ;  /* 0x0000003110317220 */ /* 0x040fe20000400000 */
[C---:B------:R-:W-:Y:S01]  /*72c0*/  FMUL R44, R16.reuse, R29 ;  /* 0x0000001d102c7220 */ /* 0x040fe20000400000 */
[----:B------:R-:W-:Y:S01]  /*72d0*/  FMUL R17, R16, R17 ;  /* 0x0000001110117220 */ /* 0x000fe20000400000 */
[----:B------:R-:W-:-:S02]  /*72e0*/  FMNMX R38, R38, R25, !PT ;  /* 0x0000001926267209 */ /* 0x000fc40007800000 */
[----:B------:R-:W-:Y:S02]  /*72f0*/  FMNMX R43, R43, R28, !PT ;  /* 0x0000001c2b2b7209 */ /* 0x000fe40007800000 */
[----:B------:R-:W-:Y:S01]  /*7300*/  LDS R28, [R59+0x1b00] ;  /* 0x001b00003b1c7984 */ /* 0x000fe20000000800 */
[C---:B0-----:R-:W-:Y:S01]  /*7310*/  FMUL R29, R33.reuse, R46 ;  /* 0x0000002e211d7220 */ /* 0x041fe20000400000 */
[----:B------:R-:W-:Y:S01]  /*7320*/  FMNMX R36, R36, R17, !PT ;  /* 0x0000001124247209 */ /* 0x000fe20007800000 */
[C---:B------:R-:W-:Y:S01]  /*7330*/  FMUL R17, R33.reuse, R50 ;  /* 0x0000003221117220 */ /* 0x040fe20000400000 */
[----:B------:R-:W-:Y:S01]  /*7340*/  FMUL R25, R33, R30 ;  /* 0x0000001e21197220 */ /* 0x000fe20000400000 */
[-C--:B--2---:R-:W-:Y:S01]  /*7350*/  FMUL R16, R37, R26.reuse ;  /* 0x0000001a25107220 */ /* 0x084fe20000400000 */
[----:B------:R-:W-:Y:S01]  /*7360*/  FMNMX R80, R80, R29, !PT ;  /* 0x0000001d50507209 */ /* 0x000fe20007800000 */
[C---:B------:R-:W-:Y:S01]  /*7370*/  FMUL R45, R33.reuse, R26 ;  /* 0x0000001a212d7220 */ /* 0x040fe20000400000 */
[C---:B------:R-:W-:Y:S01]  /*7380*/  FMUL R29, R33.reuse, R18 ;  /* 0x00000012211d7220 */ /* 0x040fe20000400000 */
[----:B------:R-:W-:Y:S01]  /*7390*/  FMNMX R76, R76, R17, !PT ;  /* 0x000000114c4c7209 */ /* 0x000fe20007800000 */
[----:B------:R-:W-:Y:S01]  /*73a0*/  FMUL R33, R33, R22 ;  /* 0x0000001621217220 */ /* 0x000fe20000400000 */
[----:B------:R-:W-:Y:S01]  /*73b0*/  FMNMX R81, R81, R16, !PT ;  /* 0x0000001051517209 */ /* 0x000fe20007800000 */
[C---:B------:R-:W-:Y:S01]  /*73c0*/  FMUL R17, R37.reuse, R50 ;  /* 0x0000003225117220 */ /* 0x040fe20000400000 */
[----:B------:R-:W0:Y:S01]  /*73d0*/  LDS R16, [R59+0x1b40] ;  /* 0x001b40003b107984 */ /* 0x000e220000000800 */
[----:B------:R-:W-:Y:S01]  /*73e0*/  FMNMX R32, R32, R25, !PT ;  /* 0x0000001920207209 */ /* 0x000fe20007800000 */
[----:B------:R-:W-:Y:S01]  /*73f0*/  FMUL R25, R37, R46 ;  /* 0x0000002e25197220 */ /* 0x000fe20000400000 */
[----:B------:R-:W-:Y:S01]  /*7400*/  FMNMX R35, R35, R44, !PT ;  /* 0x0000002c23237209 */ /* 0x000fe20007800000 */
[----:B------:R-:W-:Y:S01]  /*7410*/  FMUL R44, R37, R30 ;  /* 0x0000001e252c7220 */ /* 0x000fe20000400000 */
[----:B------:R-:W-:-:S02]  /*7420*/  FMNMX R20, R20, R29, !PT ;  /* 0x0000001d14147209 */ /* 0x000fc40007800000 */
[----:B------:R-:W-:Y:S02]  /*7430*/  FMNMX R34, R34, R33, !PT ;  /* 0x0000002122227209 */ /* 0x000fe40007800000 */
[----:B------:R-:W-:Y:S02]  /*7440*/  FMNMX R83, R83, R86, !PT ;  /* 0x0000005653537209 */ /* 0x000fe40007800000 */
[----:B------:R-:W-:Y:S01]  /*7450*/  FMNMX R78, R78, R75, !PT ;  /* 0x0000004b4e4e7209 */ /* 0x000fe20007800000 */
[C---:B-1----:R-:W-:Y:S01]  /*7460*/  FMUL R29, R41.reuse, R30 ;  /* 0x0000001e291d7220 */ /* 0x042fe20000400000 */
[----:B------:R-:W-:Y:S01]  /*7470*/  FMNMX R74, R74, R17, !PT ;  /* 0x000000114a4a7209 */ /* 0x000fe20007800000 */
[-C--:B------:R-:W-:Y:S01]  /*7480*/  FMUL R33, R41, R18.reuse ;  /* 0x0000001229217220 */ /* 0x080fe20000400000 */
[----:B------:R-:W-:Y:S01]  /*7490*/  FMNMX R82, R82, R77, !PT ;  /* 0x0000004d52527209 */ /* 0x000fe20007800000 */
[----:B------:R-:W-:Y:S01]  /*74a0*/  FMUL R17, R37, R18 ;  /* 0x0000001225117220 */ /* 0x000fe20000400000 */
[----:B------:R-:W-:Y:S01]  /*74b0*/  FMNMX R73, R73, R42, !PT ;  /* 0x0000002a49497209 */ /* 0x000fe20007800000 */
[C---:B------:R-:W-:Y:S01]  /*74c0*/  FMUL R42, R41.reuse, R50 ;  /* 0x00000032292a7220 */ /* 0x040fe20000400000 */
[----:B------:R-:W-:Y:S01]  /*74d0*/  FMNMX R72, R72, R25, !PT ;  /* 0x0000001948487209 */ /* 0x000fe20007800000 */
[-C--:B------:R-:W-:Y:S01]  /*74e0*/  FMUL R25, R41, R26.reuse ;  /* 0x0000001a29197220 */ /* 0x080fe20000400000 */
[----:B------:R-:W-:Y:S01]  /*74f0*/  FMNMX R68, R68, R69, !PT ;  /* 0x0000004544447209 */ /* 0x000fe20007800000 */
[----:B---3--:R-:W-:Y:S01]  /*7500*/  FMUL R26, R21, R26 ;  /* 0x0000001a151a7220 */ /* 0x008fe20000400000 */
        /* <DEDUP_REMOVED lines=11> */
[C---:B------:R-:W-:Y:S01]  /*75c0*/  FMUL R25, R21.reuse, R50 ;  /* 0x0000003215197220 */ /* 0x040fe20000400000 */
[----:B------:R-:W-:Y:S01]  /*75d0*/  FMUL R46, R21, R46 ;  /* 0x0000002e152e7220 */ /* 0x000fe20000400000 */
[----:B------:R-:W-:Y:S01]  /*75e0*/  FMNMX R85, R85, R44, !PT ;  /* 0x0000002c55557209 */ /* 0x000fe20007800000 */
[----:B------:R-:W-:Y:S01]  /*75f0*/  FMUL R37, R37, R22 ;  /* 0x0000001625257220 */ /* 0x000fe20000400000 */
[----:B------:R-:W-:Y:S01]  /*7600*/  FMNMX R21, R36, R29, !PT ;  /* 0x0000001d24157209 */ /* 0x000fe20007800000 */
[----:B------:R-:W1:Y:S01]  /*7610*/  LDS R44, [R59+0x1b80] ;  /* 0x001b80003b2c7984 */ /* 0x000e620000000800 */
[----:B------:R-:W-:Y:S01]  /*7620*/  FMNMX R40, R40, R49, !PT ;  /* 0x0000003128287209 */ /* 0x000fe20007800000 */
[----:B0-----:R-:W-:Y:S01]  /*7630*/  FMUL R41, R16, R23 ;  /* 0x0000001710297220 */ /* 0x001fe20000400000 */
[----:B------:R-:W-:Y:S01]  /*7640*/  FMNMX R29, R38, R33, !PT ;  /* 0x00000021261d7209 */ /* 0x000fe20007800000 */
[----:B------:R-:W-:Y:S01]  /*7650*/  FMUL R33, R28, R27 ;  /* 0x0000001b1c217220 */ /* 0x000fe20000400000 */
[----:B------:R-:W-:Y:S01]  /*7660*/  FMNMX R70, R70, R45, !PT ;  /* 0x0000002d46467209 */ /* 0x000fe20007800000 */
[----:B------:R-:W-:Y:S01]  /*7670*/  LDS R49, [R59+0x1c00] ;  /* 0x001c00003b317984 */ /* 0x000fe20000000800 */
[----:B------:R-:W-:Y:S01]  /*7680*/  FMNMX R18, R40, R25, !PT ;  /* 0x0000001928127209 */ /* 0x000fe20007800000 */
[C---:B------:R-:W-:Y:S01]  /*7690*/  FMUL R25, R28.reuse, R51 ;  /* 0x000000331c197220 */ /* 0x040fe20000400000 */
[----:B------:R-:W-:Y:S01]  /*76a0*/  FMNMX R71, R71, R48, !PT ;  /* 0x0000003047477209 */ /* 0x000fe20007800000 */
[----:B------:R-:W-:Y:S01]  /*76b0*/  LDS R75, [R59+0x1c80] ;  /* 0x001c80003b4b7984 */ /* 0x000fe20000000800 */
[----:B------:R-:W-:Y:S01]  /*76c0*/  FMNMX R45, R35, R30, !PT ;  /* 0x0000001e232d7209 */ /* 0x000fe20007800000 */
[----:B------:R-:W-:Y:S01]  /*76d0*/  FMUL R35, R28, R31 ;  /* 0x0000001f1c237220 */ /* 0x000fe20000400000 */
[----:B------:R-:W-:Y:S01]  /*76e0*/  FMNMX R70, R70, R33, !PT ;  /* 0x0000002146467209 */ /* 0x000fe20007800000 */
[----:B------:R-:W0:Y:S01]  /*76f0*/  LDS R48, [R59+0x1bc0] ;  /* 0x001bc0003b307984 */ /* 0x000e220000000800 */
        /* <DEDUP_REMOVED lines=10> */
[----:B------:R-:W-:Y:S01]  /*77a0*/  LDS R77, [R59+0x1cc0] ;  /* 0x001cc0003b4d7984 */ /* 0x000fe20000000800 */
[----:B------:R-:W-:Y:S01]  /*77b0*/  FMNMX R30, R20, R37, !PT ;  /* 0x00000025141e7209 */ /* 0x000fe20007800000 */
[----:B------:R-:W-:Y:S01]  /*77c0*/  FMUL R37, R16, R47 ;  /* 0x0000002f10257220 */ /* 0x000fe20000400000 */
[----:B------:R-:W-:Y:S01]  /*77d0*/  FMNMX R80, R80, R25, !PT ;  /* 0x0000001950507209 */ /* 0x000fe20007800000 */
[----:B------:R-:W2:Y:S01]  /*77e0*/  LDS.128 R32, [R63+0x70] ;  /* 0x000070003f207984 */ /* 0x000ea20000000c00 */
[----:B------:R-:W-:Y:S01]  /*77f0*/  FMUL R25, R16, R51 ;  /* 0x0000003310197220 */ /* 0x000fe20000400000 */
[----:B------:R-:W-:-:S02]  /*7800*/  FMNMX R71, R71, R42, !PT ;  /* 0x0000002a47477209 */ /* 0x000fc40007800000 */
[----:B------:R-:W-:Y:S02]  /*7810*/  FMNMX R72, R72, R37, !PT ;  /* 0x0000002548487209 */ /* 0x000fe40007800000 */
[----:B------:R-:W3:Y:S01]  /*7820*/  LDS.128 R36, [R63+0x870] ;  /* 0x000870003f247984 */ /* 0x000ee20000000c00 */
[----:B------:R-:W-:Y:S01]  /*7830*/  FMNMX R74, R74, R25, !PT ;  /* 0x000000194a4a7209 */ /* 0x000fe20007800000 */
[----:B------:R-:W-:Y:S01]  /*7840*/  FMUL R25, R16, R19 ;  /* 0x0000001310197220 */ /* 0x000fe20000400000 */
[----:B------:R-:W-:Y:S02]  /*7850*/  FMNMX R83, R83, R40, !PT ;  /* 0x0000002853537209 */ /* 0x000fe40007800000 */
[----:B------:R-:W-:Y:S01]  /*7860*/  FMNMX R50, R24, R41, !PT ;  /* 0x0000002918327209 */ /* 0x000fe20007800000 */
[----:B-1----:R-:W-:Y:S01]  /*7870*/  FMUL R20, R44, R51 ;  /* 0x000000332c147220 */ /* 0x002fe20000400000 */
[----:B------:R-:W1:Y:S01]  /*7880*/  LDS.128 R40, [R63+0x1070] ;  /* 0x001070003f287984 */ /* 0x000e620000000c00 */
[----:B------:R-:W-:Y:S01]  /*7890*/  FMNMX R73, R73, R26, !PT ;  /* 0x0000001a49497209 */ /* 0x000fe20007800000 */
        /* <DEDUP_REMOVED lines=8> */
[----:B------:R-:W-:Y:S01]  /*7920*/  FMNMX R71, R71, R16, !PT ;  /* 0x0000001047477209 */ /* 0x000fe20007800000 */
[----:B------:R-:W-:Y:S01]  /*7930*/  FMUL R44, R44, R23 ;  /* 0x000000172c2c7220 */ /* 0x000fe20000400000 */
[----:B------:R-:W-:Y:S01]  /*7940*/  FMNMX R78, R78, R25, !PT ;  /* 0x000000194e4e7209 */ /* 0x000fe20007800000 */
[C---:B0-----:R-:W-:Y:S01]  /*7950*/  FMUL R16, R48.reuse, R27 ;  /* 0x0000001b30107220 */ /* 0x041fe20000400000 */
[C---:B------:R-:W-:Y:S01]  /*7960*/  FMUL R51, R48.reuse, R51 ;  /* 0x0000003330337220 */ /* 0x040fe20000400000 */
[----:B------:R-:W0:Y:S01]  /*7970*/  LDS.128 R24, [R63+0x1870] ;  /* 0x001870003f187984 */ /* 0x000e220000000c00 */
[C---:B------:R-:W-:Y:S01]  /*7980*/  FMUL R47, R48.reuse, R47 ;  /* 0x0000002f302f7220 */ /* 0x040fe20000400000 */
[C---:B------:R-:W-:Y:S01]  /*7990*/  FMUL R86, R48.reuse, R31 ;  /* 0x0000001f30567220 */ /* 0x040fe20000400000 */
[C---:B------:R-:W-:Y:S01]  /*79a0*/  FMUL R88, R48.reuse, R19 ;  /* 0x0000001330587220 */ /* 0x040fe20000400000 */
[----:B------:R-:W-:Y:S01]  /*79b0*/  FMUL R48, R48, R23 ;  /* 0x0000001730307220 */ /* 0x000fe20000400000 */
[----:B------:R-:W-:-:S02]  /*79c0*/  FMNMX R85, R85, R44, !PT ;  /* 0x0000002c55557209 */ /* 0x000fc40007800000 */
[----:B------:R-:W-:Y:S02]  /*79d0*/  FMNMX R68, R68, R17, !PT ;  /* 0x0000001144447209 */ /* 0x000fe40007800000 */
[----:B------:R-:W-:Y:S02]  /*79e0*/  FMNMX R44, R18, R51, !PT ;  /* 0x00000033122c7209 */ /* 0x000fe40007800000 */
[----:B------:R-:W-:Y:S01]  /*79f0*/  FMNMX R73, R73, R16, !PT ;  /* 0x0000001049497209 */ /* 0x000fe20007800000 */
[C---:B--2---:R-:W-:Y:S01]  /*7a00*/  FMUL R23, R32.reuse, R49 ;  /* 0x0000003120177220 */ /* 0x044fe20000400000 */
[----:B------:R-:W2:Y:S01]  /*7a10*/  LDS.128 R16, [R63+0x2070] ;  /* 0x002070003f107984 */ /* 0x000ea20000000c00 */
[----:B------:R-:W-:Y:S01]  /*7a20*/  FMNMX R31, R21, R88, !PT ;  /* 0x00000058151f7209 */ /* 0x000fe20007800000 */
[C---:B------:R-:W-:Y:S01]  /*7a30*/  FMUL R51, R32.reuse, R75 ;  /* 0x0000004b20337220 */ /* 0x040fe20000400000 */
[----:B------:R-:W-:Y:S01]  /*7a40*/  FMUL R21, R32, R69 ;  /* 0x0000004520157220 */ /* 0x000fe20000400000 */
[----:B------:R-:W-:Y:S01]  /*7a50*/  FMNMX R76, R76, R23, !PT ;  /* 0x000000174c4c7209 */ /* 0x000fe20007800000 */
[----:B------:R-:W-:Y:S01]  /*7a60*/  FMUL R23, R32, R77 ;  /* 0x0000004d20177220 */ /* 0x000fe20000400000 */
[----:B------:R-:W-:Y:S01]  /*7a70*/  FMNMX R82, R82, R79, !PT ;  /* 0x0000004f52527209 */ /* 0x000fe20007800000 */
[----:B---3--:R-:W-:Y:S01]  /*7a80*/  FMUL R79, R49, R36 ;  /* 0x00000024314f7220 */ /* 0x008fe20000400000 */
[----:B------:R-:W-:Y:S01]  /*7a90*/  FMNMX R29, R29, R48, !PT ;  /* 0x000000301d1d7209 */ /* 0x000fe20007800000 */
[-C--:B------:R-:W-:Y:S01]  /*7aa0*/  FMUL R48, R75, R36.reuse ;  /* 0x000000244b307220 */ /* 0x080fe20000400000 */
[----:B------:R-:W-:Y:S01]  /*7ab0*/  FMNMX R32, R20, R51, !PT ;  /* 0x0000003314207209 */ /* 0x000fe20007800000 */
[-C--:B------:R-:W-:Y:S01]  /*7ac0*/  FMUL R51, R69, R36.reuse ;  /* 0x0000002445337220 */ /* 0x080fe20000400000 */
[----:B------:R-:W-:Y:S01]  /*7ad0*/  FMNMX R47, R22, R47, !PT ;  /* 0x0000002f162f7209 */ /* 0x000fe20007800000 */
[----:B------:R-:W-:Y:S01]  /*7ae0*/  FMUL R36, R77, R36 ;  /* 0x000000244d247220 */ /* 0x000fe20000400000 */
[----:B------:R-:W-:-:S02]  /*7af0*/  FMNMX R74, R74, R21, !PT ;  /* 0x000000154a4a7209 */ /* 0x000fc40007800000 */
[----:B------:R-:W-:Y:S02]  /*7b00*/  FMNMX R44, R44, R23, !PT ;  /* 0x000000172c2c7209 */ /* 0x000fe40007800000 */
[----:B------:R-:W3:Y:S01]  /*7b10*/  LDS.128 R20, [R63+0x2870] ;  /* 0x002870003f147984 */ /* 0x000ee20000000c00 */
[----:B------:R-:W-:Y:S02]  /*7b20*/  FMNMX R47, R47, R36, !PT ;  /* 0x000000242f2f7209 */ /* 0x000fe40007800000 */
[----:B------:R-:W-:Y:S01]  /*7b30*/  FMNMX R72, R72, R51, !PT ;  /* 0x0000003348487209 */ /* 0x000fe20007800000 */
[----:B------:R-:W4:Y:S01]  /*7b40*/  LDS R36, [R59+0x1d00] ;  /* 0x001d00003b247984 */ /* 0x000f220000000800 */
[----:B-1----:R-:W-:Y:S01]  /*7b50*/  FMUL R51, R49, R40 ;  /* 0x0000002831337220 */ /* 0x002fe20000400000 */
[----:B------:R-:W-:Y:S01]  /*7b60*/  FMNMX R71, R71, R48, !PT ;  /* 0x0000003047477209 */ /* 0x000fe20007800000 */
[----:B------:R-:W-:Y:S01]  /*7b70*/  FMUL R48, R69, R40 ;  /* 0x0000002845307220 */ /* 0x000fe20000400000 */
[----:B------:R-:W-:-:S02]  /*7b80*/  FMNMX R45, R45, R86, !PT ;  /* 0x000000562d2d7209 */ /* 0x000fc40007800000 */
[----:B------:R-:W-:Y:S01]  /*7b90*/  FMNMX R70, R70, R51, !PT ;  /* 0x0000003346467209 */ /* 0x000fe20007800000 */
[-C--:B------:R-:W-:Y:S01]  /*7ba0*/  FMUL R51, R75, R40.reuse ;  /* 0x000000284b337220 */ /* 0x080fe20000400000 */
[----:B------:R-:W-:Y:S01]  /*7bb0*/  FMUL R40, R77, R40 ;  /* 0x000000284d287220 */ /* 0x000fe20000400000 */
[----:B------:R-:W-:Y:S01]  /*7bc0*/  FMNMX R81, R81, R48, !PT ;  /* 0x0000003051517209 */ /* 0x000fe20007800000 */
[-C--:B0-----:R-:W-:Y:S01]  /*7bd0*/  FMUL R48, R69, R24.reuse ;  /* 0x0000001845307220 */ /* 0x081fe20000400000 */
[----:B------:R-:W-:Y:S02]  /*7be0*/  FMNMX R80, R80, R79, !PT ;  /* 0x0000004f50507209 */ /* 0x000fe40007800000 */
[----:B------:R-:W-:Y:S01]  /*7bf0*/  FMNMX R68, R68, R51, !PT ;  /* 0x0000003344447209 */ /* 0x000fe20007800000 */
[----:B------:R-:W-:Y:S01]  /*7c00*/  FMUL R51, R49, R24 ;  /* 0x0000001831337220 */ /* 0x000fe20000400000 */
[----:B------:R-:W-:Y:S02]  /*7c10*/  FMNMX R73, R73, R40, !PT ;  /* 0x0000002849497209 */ /* 0x000fe40007800000 */
[----:B------:R-:W0:Y:S01]  /*7c20*/  LDS R40, [R59+0x1d40] ;  /* 0x001d40003b287984 */ /* 0x000e220000000800 */
[----:B--2---:R-:W-:Y:S01]  /*7c30*/  FMUL R79, R49, R16 ;  /* 0x00000010314f7220 */ /* 0x004fe20000400000 */
[----:B------:R-:W-:Y:S01]  /*7c40*/  FMNMX R28, R28, R51, !PT ;  /* 0x000000331c1c7209 */ /* 0x000fe20007800000 */
[-C--:B------:R-:W-:Y:S01]  /*7c50*/  FMUL R51, R75, R24.reuse ;  /* 0x000000184b337220 */ /* 0x080fe20000400000 */
[----:B------:R-:W-:Y:S01]  /*7c60*/  FMUL R24, R77, R24 ;  /* 0x000000184d187220 */ /* 0x000fe20000400000 */
[----:B------:R-:W-:-:S02]  /*7c70*/  FMNMX R83, R83, R48, !PT ;  /* 0x0000003053537209 */ /* 0x000fc40007800000 */
[----:B------:R-:W-:Y:S01]  /*7c80*/  FMNMX R30, R30, R79, !PT ;  /* 0x0000004f1e1e7209 */ /* 0x000fe20007800000 */
[----:B------:R-:W-:Y:S01]  /*7c90*/  FMUL R79, R75, R16 ;  /* 0x000000104b4f7220 */ /* 0x000fe20000400000 */
[----:B------:R-:W-:Y:S02]  /*7ca0*/  FMNMX R45, R45, R24, !PT ;  /* 0x000000182d2d7209 */ /* 0x000fe40007800000 */
[----:B------:R-:W1:Y:S01]  /*7cb0*/  LDS R24, [R59+0x1d80] ;  /* 0x001d80003b187984 */ /* 0x000e620000000800 */
[----:B------:R-:W-:Y:S01]  /*7cc0*/  FMNMX R78, R78, R51, !PT ;  /* 0x000000334e4e7209 */ /* 0x000fe20007800000 */
[-C--:B------:R-:W-:Y:S01]  /*7cd0*/  FMUL R51, R69, R16.reuse ;  /* 0x0000001045337220 */ /* 0x080fe20000400000 */
[----:B------:R-:W-:Y:S01]  /*7ce0*/  FMUL R16, R77, R16 ;  /* 0x000000104d107220 */ /* 0x000fe20000400000 */
[----:B------:R-:W-:-:S03]  /*7cf0*/  FMNMX R82, R82, R79, !PT ;  /* 0x0000004f52527209 */ /* 0x000fc60007800000 */
[----:B------:R-:W-:Y:S01]  /*7d00*/  FMNMX R84, R84, R51, !PT ;  /* 0x0000003354547209 */ /* 0x000fe20007800000 */
[----:B---3--:R-:W-:Y:S01]  /*7d10*/  FMUL R49, R49, R20 ;  /* 0x0000001431317220 */ /* 0x008fe20000400000 */
[----:B------:R-:W-:Y:S01]  /*7d20*/  FMNMX R31, R31, R16, !PT ;  /* 0x000000101f1f7209 */ /* 0x000fe20007800000 */
[-C--:B------:R-:W-:Y:S01]  /*7d30*/  FMUL R69, R69, R20.reuse ;  /* 0x0000001445457220 */ /* 0x080fe20000400000 */
[----:B------:R-:W2:Y:S01]  /*7d40*/  LDS R16, [R59+0x1dc0] ;  /* 0x001dc0003b107984 */ /* 0x000ea20000000800 */
[----:B----4-:R-:W-:Y:S01]  /*7d50*/  FMUL R51, R36, R37 ;  /* 0x0000002524337220 */ /* 0x010fe20000400000 */
[----:B------:R-:W-:Y:S01]  /*7d60*/  FMNMX R46, R46, R49, !PT ;  /* 0x000000312e2e7209 */ /* 0x000fe20007800000 */
[----:B------:R-:W-:Y:S01]  /*7d70*/  FMUL R49, R36, R33 ;  /* 0x0000002124317220 */ /* 0x000fe20000400000 */
[----:B------:R-:W-:Y:S01]  /*7d80*/  FMNMX R50, R50, R69, !PT ;  /* 0x0000004532327209 */ /* 0x000fe20007800000 */
[----:B------:R-:W-:Y:S01]  /*7d90*/  FMUL R69, R36, R41 ;  /* 0x0000002924457220 */ /* 0x000fe20000400000 */
[-C--:B------:R-:W-:Y:S01]  /*7da0*/  FMUL R48, R75, R20.reuse ;  /* 0x000000144b307220 */ /* 0x080fe20000400000 */
        /* <DEDUP_REMOVED lines=10> */
[C---:B0-----:R-:W-:Y:S01]  /*7e50*/  FMUL R51, R40.reuse, R33 ;  /* 0x0000002128337220 */ /* 0x041fe20000400000 */
[C---:B------:R-:W-:Y:S01]  /*7e60*/  FMUL R69, R40.reuse, R37 ;  /* 0x0000002528457220 */ /* 0x040fe20000400000 */
[----:B------:R-:W-:Y:S01]  /*7e70*/  FMUL R36, R40, R41 ;  /* 0x0000002928247220 */ /* 0x000fe20000400000 */
[----:B------:R-:W-:Y:S01]  /*7e80*/  FMNMX R20, R30, R75, !PT ;  /* 0x0000004b1e147209 */ /* 0x000fe20007800000 */
[----:B------:R-:W-:Y:S01]  /*7e90*/  FMUL R75, R40, R17 ;  /* 0x00000011284b7220 */ /* 0x000fe20000400000 */
[----:B------:R-:W-:-:S02]  /*7ea0*/  FMNMX R74, R74, R51, !PT ;  /* 0x000000334a4a7209 */ /* 0x000fc40007800000 */
        /* <DEDUP_REMOVED lines=8> */
[----:B------:R-:W-:Y:S01]  /*7f30*/  FMUL R79, R24, R17 ;  /* 0x00000011184f7220 */ /* 0x000fe20000400000 */
[----:B------:R-:W-:Y:S01]  /*7f40*/  FMNMX R32, R32, R69, !PT ;  /* 0x0000004520207209 */ /* 0x000fe20007800000 */
[----:B------:R-:W-:Y:S01]  /*7f50*/  FMUL R40, R24, R37 ;  /* 0x0000002518287220 */ /* 0x000fe20000400000 */
[----:B------:R-:W1:Y:S01]  /*7f60*/  LDS R69, [R59+0x1e80] ;  /* 0x001e80003b457984 */ /* 0x000e620000000800 */
[----:B------:R-:W-:-:S02]  /*7f70*/  FMNMX R83, R83, R36, !PT ;  /* 0x0000002453537209 */ /* 0x000fc40007800000 */
[----:B------:R-:W-:Y:S01]  /*7f80*/  FMNMX R84, R84, R75, !PT ;  /* 0x0000004b54547209 */ /* 0x000fe20007800000 */
[----:B--2---:R-:W-:Y:S01]  /*7f90*/  FMUL R48, R16, R17 ;  /* 0x0000001110307220 */ /* 0x004fe20000400000 */
[----:B------:R-:W-:Y:S01]  /*7fa0*/  FMNMX R36, R50, R77, !PT ;  /* 0x0000004d32247209 */ /* 0x000fe20007800000 */
[----:B------:R-:W2:Y:S01]  /*7fb0*/  LDS R17, [R59+0x1ec0] ;  /* 0x001ec0003b117984 */ /* 0x000ea20000000800 */
[C---:B------:R-:W-:Y:S01]  /*7fc0*/  FMUL R75, R24.reuse, R41 ;  /* 0x00000029184b7220 */ /* 0x040fe20000400000 */
[C---:B------:R-:W-:Y:S01]  /*7fd0*/  FMUL R77, R24.reuse, R25 ;  /* 0x00000019184d7220 */ /* 0x040fe20000400000 */
[----:B------:R-:W-:Y:S01]  /*7fe0*/  FMUL R24, R24, R21 ;  /* 0x0000001518187220 */ /* 0x000fe20000400000 */
[C---:B------:R-:W-:Y:S01]  /*7ff0*/  FMUL R46, R16.reuse, R25 ;  /* 0x00000019102e7220 */ /* 0x040fe20000400000 */
[----:B------:R-:W-:Y:S01]  /*8000*/  FMNMX R71, R71, R40, !PT ;  /* 0x0000002847477209 */ /* 0x000fe20007800000 */
[C---:B------:R-:W-:Y:S01]  /*8010*/  FMUL R33, R16.reuse, R33 ;  /* 0x0000002110217220 */ /* 0x040fe20000400000 */
[C---:B------:R-:W-:Y:S01]  /*8020*/  FMUL R40, R16.reuse, R41 ;  /* 0x0000002910287220 */ /* 0x040fe20000400000 */
[----:B------:R-:W-:Y:S01]  /*8030*/  FMNMX R85, R85, R24, !PT ;  /* 0x0000001855557209 */ /* 0x000fe20007800000 */
[C---:B---3--:R-:W-:Y:S01]  /*8040*/  FMUL R25, R49.reuse, R38 ;  /* 0x0000002631197220 */ /* 0x048fe20000400000 */
[C---:B------:R-:W-:Y:S01]  /*8050*/  FMUL R24, R16.reuse, R37 ;  /* 0x0000002510187220 */ /* 0x040fe20000400000 */
[----:B------:R-:W-:Y:S01]  /*8060*/  FMUL R16, R16, R21 ;  /* 0x0000001510107220 */ /* 0x000fe20000400000 */
[C---:B------:R-:W-:Y:S01]  /*8070*/  FMUL R21, R49.reuse, R34 ;  /* 0x0000002231157220 */ /* 0x040fe20000400000 */
[----:B------:R-:W-:Y:S01]  /*8080*/  FMNMX R44, R44, R33, !PT ;  /* 0x000000212c2c7209 */ /* 0x000fe20007800000 */
[C---:B------:R-:W-:Y:S01]  /*8090*/  FMUL R33, R49.reuse, R42 ;  /* 0x0000002a31217220 */ /* 0x040fe20000400000 */
[----:B------:R-:W-:Y:S01]  /*80a0*/  FMNMX R80, R80, R25, !PT ;  /* 0x0000001950507209 */ /* 0x000fe20007800000 */
[----:B------:R-:W-:Y:S01]  /*80b0*/  FMUL R25, R49, R18 ;  /* 0x0000001231197220 */ /* 0x000fe20000400000 */
[----:B------:R-:W-:-:S02]  /*80c0*/  FMNMX R29, R29, R16, !PT ;  /* 0x000000101d1d7209 */ /* 0x000fc40007800000 */
[----:B------:R-:W3:Y:S01]  /*80d0*/  LDS R16, [R59+0x1f00] ;  /* 0x001f00003b107984 */ /* 0x000ee20000000800 */
[----:B------:R-:W-:Y:S01]  /*80e0*/  FMNMX R76, R76, R21, !PT ;  /* 0x000000154c4c7209 */ /* 0x000fe20007800000 */
[C---:B------:R-:W-:Y:S01]  /*80f0*/  FMUL R21, R49.reuse, R26 ;  /* 0x0000001a31157220 */ /* 0x040fe20000400000 */
[----:B------:R-:W-:Y:S01]  /*8100*/  FMNMX R25, R20, R25, !PT ;  /* 0x0000001914197209 */ /* 0x000fe20007800000 */
[----:B------:R-:W-:Y:S01]  /*8110*/  FMUL R49, R49, R22 ;  /* 0x0000001631317220 */ /* 0x000fe20000400000 */
[----:B------:R-:W4:Y:S01]  /*8120*/  LDS R20, [R59+0x1f40] ;  /* 0x001f40003b147984 */ /* 0x000f220000000800 */
[----:B------:R-:W-:Y:S01]  /*8130*/  FMNMX R47, R47, R24, !PT ;  /* 0x000000182f2f7209 */ /* 0x000fe20007800000 */
[C---:B0-----:R-:W-:Y:S01]  /*8140*/  FMUL R24, R51.reuse, R42 ;  /* 0x0000002a33187220 */ /* 0x041fe20000400000 */
[----:B------:R-:W-:Y:S01]  /*8150*/  FMNMX R21, R28, R21, !PT ;  /* 0x000000151c157209 */ /* 0x000fe20007800000 */
[C---:B------:R-:W-:Y:S01]  /*8160*/  FMUL R28, R51.reuse, R26 ;  /* 0x0000001a331c7220 */ /* 0x040fe20000400000 */
[C---:B------:R-:W-:Y:S01]  /*8170*/  FMUL R37, R51.reuse, R38 ;  /* 0x0000002633257220 */ /* 0x040fe20000400000 */
[----:B------:R-:W-:Y:S01]  /*8180*/  FMNMX R70, R70, R33, !PT ;  /* 0x0000002146467209 */ /* 0x000fe20007800000 */
[----:B------:R-:W-:Y:S01]  /*8190*/  FMUL R33, R51, R34 ;  /* 0x0000002233217220 */ /* 0x000fe20000400000 */
[----:B------:R-:W-:-:S02]  /*81a0*/  FMNMX R81, R81, R24, !PT ;  /* 0x0000001851517209 */ /* 0x000fc40007800000 */
[----:B------:R-:W-:Y:S01]  /*81b0*/  FMNMX R83, R83, R28, !PT ;  /* 0x0000001c53537209 */ /* 0x000fe20007800000 */
[----:B-1----:R-:W-:Y:S01]  /*81c0*/  FMUL R28, R69, R38 ;  /* 0x00000026451c7220 */ /* 0x002fe20000400000 */
[----:B------:R-:W0:Y:S01]  /*81d0*/  LDS R24, [R59+0x1f80] ;  /* 0x001f80003b187984 */ /* 0x000e220000000800 */
[----:B------:R-:W-:Y:S01]  /*81e0*/  FMNMX R72, R72, R37, !PT ;  /* 0x0000002548487209 */ /* 0x000fe20007800000 */
[----:B------:R-:W-:Y:S01]  /*81f0*/  FMUL R37, R51, R18 ;  /* 0x0000001233257220 */ /* 0x000fe20000400000 */
[----:B------:R-:W-:Y:S01]  /*8200*/  FMNMX R73, R73, R40, !PT ;  /* 0x0000002849497209 */ /* 0x000fe20007800000 */
[----:B------:R-:W-:Y:S01]  /*8210*/  FMUL R51, R51, R22 ;  /* 0x0000001633337220 */ /* 0x000fe20000400000 */
[----:B------:R-:W-:Y:S01]  /*8220*/  FMNMX R71, R71, R28, !PT ;  /* 0x0000001c47477209 */ /* 0x000fe20007800000 */
[-C--:B------:R-:W-:Y:S01]  /*8230*/  FMUL R40, R69, R22.reuse ;  /* 0x0000001645287220 */ /* 0x080fe20000400000 */
[----:B--2---:R-:W-:Y:S01]  /*8240*/  FMUL R28, R17, R22 ;  /* 0x00000016111c7220 */ /* 0x004fe20000400000 */
[----:B------:R-:W-:Y:S01]  /*8250*/  FMNMX R74, R74, R33, !PT ;  /* 0x000000214a4a7209 */ /* 0x000fe20007800000 */
[----:B------:R-:W1:Y:S01]  /*8260*/  LDS R22, [R59+0x1fc0] ;  /* 0x001fc0003b167984 */ /* 0x000e620000000800 */
[C---:B------:R-:W-:Y:S01]  /*8270*/  FMUL R33, R69.reuse, R34 ;  /* 0x0000002245217220 */ /* 0x040fe20000400000 */
[----:B------:R-:W-:Y:S01]  /*8280*/  FMNMX R84, R84, R37, !PT ;  /* 0x0000002554547209 */ /* 0x000fe20007800000 */
[C---:B------:R-:W-:Y:S01]  /*8290*/  FMUL R37, R69.reuse, R26 ;  /* 0x0000001a45257220 */ /* 0x040fe20000400000 */
[----:B------:R-:W-:Y:S01]  /*82a0*/  FMUL R41, R69, R18 ;  /* 0x0000001245297220 */ /* 0x000fe20000400000 */
[----:B------:R-:W-:Y:S01]  /*82b0*/  FMNMX R68, R68, R75, !PT ;  /* 0x0000004b44447209 */ /* 0x000fe20007800000 */
[----:B------:R-:W-:Y:S01]  /*82c0*/  FMUL R26, R17, R26 ;  /* 0x0000001a111a7220 */ /* 0x000fe20000400000 */
[----:B------:R-:W-:Y:S01]  /*82d0*/  FMNMX R32, R32, R33, !PT ;  /* 0x0000002120207209 */ /* 0x000fe20007800000 */
[-C--:B------:R-:W-:Y:S01]  /*82e0*/  FMUL R33, R69, R42.reuse ;  /* 0x0000002a45217220 */ /* 0x080fe20000400000 */
[----:B------:R-:W-:Y:S01]  /*82f0*/  FMNMX R82, R82, R79, !PT ;  /* 0x0000004f52527209 */ /* 0x000fe20007800000 */
[----:B------:R-:W-:Y:S01]  /*8300*/  FMUL R42, R17, R42 ;  /* 0x0000002a112a7220 */ /* 0x000fe20000400000 */
[----:B------:R-:W-:Y:S01]  /*8310*/  FMNMX R45, R45, R46, !PT ;  /* 0x0000002e2d2d7209 */ /* 0x000fe20007800000 */
[C---:B------:R-:W-:Y:S01]  /*8320*/  FMUL R18, R17.reuse, R18 ;  /* 0x0000001211127220 */ /* 0x040fe20000400000 */
[----:B------:R-:W-:Y:S01]  /*8330*/  FMNMX R68, R68, R33, !PT ;  /* 0x0000002144447209 */ /* 0x000fe20007800000 */
[----:B------:R-:W-:Y:S01]  /*8340*/  FMUL R33, R17, R34 ;  /* 0x0000002211217220 */ /* 0x000fe20000400000 */
[----:B------:R-:W-:Y:S01]  /*8350*/  FMNMX R82, R82, R41, !PT ;  /* 0x0000002952527209 */ /* 0x000fe20007800000 */
[----:B---3--:R-:W-:Y:S01]  /*8360*/  FMUL R41, R16, R43 ;  /* 0x0000002b10297220 */ /* 0x008fe20000400000 */
[----:B------:R-:W-:Y:S01]  /*8370*/  FMNMX R45, R45, R26, !PT ;  /* 0x0000001a2d2d7209 */ /* 0x000fe20007800000 */
[----:B------:R-:W-:Y:S01]  /*8380*/  FMUL R38, R17, R38 ;  /* 0x0000002611267220 */ /* 0x000fe20000400000 */
[----:B----4-:R-:W-:Y:S01]  /*8390*/  FMUL R26, R20, R27 ;  /* 0x0000001b141a7220 */ /* 0x010fe20000400000 */
[----:B------:R-:W-:Y:S01]  /*83a0*/  FMNMX R44, R44, R33, !PT ;  /* 0x000000212c2c7209 */ /* 0x000fe20007800000 */
[----:B------:R-:W-:Y:S01]  /*83b0*/  FMUL R33, R16, R35 ;  /* 0x0000002310217220 */ /* 0x000fe20000400000 */
[----:B------:R-:W-:-:S02]  /*83c0*/  FMNMX R70, R70, R41, !PT ;  /* 0x0000002946467209 */ /* 0x000fc40007800000 */
[----:B------:R-:W-:Y:S02]  /*83d0*/  FMNMX R31, R31, R48, !PT ;  /* 0x000000301f1f7209 */ /* 0x000fe40007800000 */
[----:B------:R-:W-:Y:S01]  /*83e0*/  FMNMX R73, R73, R42, !PT ;  /* 0x0000002a49497209 */ /* 0x000fe20007800000 */
[----:B------:R-:W-:Y:S01]  /*83f0*/  FMUL R42, R16, R27 ;  /* 0x0000001b102a7220 */ /* 0x000fe20000400000 */
[----:B------:R-:W-:Y:S02]  /*8400*/  FMNMX R41, R83, R26, !PT ;  /* 0x0000001a53297209 */ /* 0x000fe40007800000 */
[----:B------:R-:W-:Y:S01]  /*8410*/  FMNMX R78, R78, R77, !PT ;  /* 0x0000004d4e4e7209 */ /* 0x000fe20007800000 */
[----:B------:R-:W2:Y:S01]  /*8420*/  LDC R26, c[0x0][0x39c] ;  /* 0x0000e700ff1a7b82 */ /* 0x000ea20000000800 */
[----:B------:R-:W-:Y:S02]  /*8430*/  FMNMX R17, R31, R18, !PT ;  /* 0x000000121f117209 */ /* 0x000fe40007800000 */
        /* <DEDUP_REMOVED lines=22> */
[-C--:B------:R-:W-:Y:S01]  /*85a0*/  FMUL R24, R24, R23.reuse ;  /* 0x0000001718187220 */ /* 0x080fe20000400000 */
[----:B------:R-:W-:Y:S01]  /*85b0*/  FMNMX R85, R85, R40, !PT ;  /* 0x0000002855557209 */ /* 0x000fe20007800000 */
[----:B------:R-:W-:Y:S01]  /*85c0*/  FMUL R33, R20, R23 ;  /* 0x0000001714217220 */ /* 0x000fe20000400000 */
[----:B------:R-:W-:Y:S01]  /*85d0*/  FMNMX R28, R80, R37, !PT ;  /* 0x00000025501c7209 */ /* 0x000fe20007800000 */
[----:B------:R-:W-:Y:S01]  /*85e0*/  FMUL R37, R20, R19 ;  /* 0x0000001314257220 */ /* 0x000fe20000400000 */
[----:B------:R-:W-:Y:S01]  /*85f0*/  FMNMX R29, R32, R29, !PT ;  /* 0x0000001d201d7209 */ /* 0x000fe20007800000 */
[C---:B-1----:R-:W-:Y:S01]  /*8600*/  FMUL R35, R22.reuse, R35 ;  /* 0x0000002316237220 */ /* 0x042fe20000400000 */
[----:B------:R-:W-:Y:S01]  /*8610*/  FMNMX R71, R71, R16, !PT ;  /* 0x0000001047477209 */ /* 0x000fe20007800000 */
[C---:B------:R-:W-:Y:S01]  /*8620*/  FMUL R74, R22.reuse, R39 ;  /* 0x00000027164a7220 */ /* 0x040fe20000400000 */
[----:B------:R-:W-:Y:S01]  /*8630*/  FMNMX R32, R85, R24, !PT ;  /* 0x0000001855207209 */ /* 0x000fe20007800000 */
[----:B------:R-:W-:Y:S01]  /*8640*/  FMUL R16, R22, R43 ;  /* 0x0000002b16107220 */ /* 0x000fe20000400000 */
[----:B------:R-:W-:Y:S01]  /*8650*/  FMNMX R36, R36, R51, !PT ;  /* 0x0000003324247209 */ /* 0x000fe20007800000 */
[C---:B------:R-:W-:Y:S01]  /*8660*/  FMUL R20, R22.reuse, R27 ;  /* 0x0000001b16147220 */ /* 0x040fe20000400000 */
[C---:B------:R-:W-:Y:S01]  /*8670*/  FMUL R24, R22.reuse, R19 ;  /* 0x0000001316187220 */ /* 0x040fe20000400000 */
[----:B------:R-:W-:Y:S01]  /*8680*/  FMUL R23, R22, R23 ;  /* 0x0000001716177220 */ /* 0x000fe20000400000 */
[----:B------:R-:W-:Y:S01]  /*8690*/  FMNMX R33, R36, R33, !PT ;  /* 0x0000002124217209 */ /* 0x000fe20007800000 */
[----:B--2---:R-:W-:Y:S01]  /*86a0*/  IMAD R0, R26, 0x20, R0 ;  /* 0x000000201a007824 */ /* 0x004fe200078e0200 */
[----:B------:R-:W-:Y:S01]  /*86b0*/  FMNMX R75, R44, R35, !PT ;  /* 0x000000232c4b7209 */ /* 0x000fe20007800000 */
[----:B------:R-:W-:Y:S01]  /*86c0*/  IMAD R4, R26, 0x20, R4 ;  /* 0x000000201a047824 */ /* 0x000fe200078e0204 */
[----:B------:R-:W-:Y:S01]  /*86d0*/  FMNMX R37, R84, R37, !PT ;  /* 0x0000002554257209 */ /* 0x000fe20007800000 */
[----:B------:R-:W-:Y:S01]  /*86e0*/  IMAD R5, R26, 0x20, R5 ;  /* 0x000000201a057824 */ /* 0x000fe200078e0205 */
[----:B------:R-:W-:Y:S01]  /*86f0*/  FMNMX R68, R68, R21, !PT ;  /* 0x0000001544447209 */ /* 0x000fe20007800000 */
[----:B------:R-:W-:Y:S01]  /*8700*/  IMAD R6, R26, 0x20, R6 ;  /* 0x000000201a067824 */ /* 0x000fe200078e0206 */
[----:B------:R-:W-:Y:S01]  /*8710*/  FMNMX R40, R78, R25, !PT ;  /* 0x000000194e287209 */ /* 0x000fe20007800000 */
[----:B------:R-:W-:Y:S01]  /*8720*/  IMAD R7, R26, 0x20, R7 ;  /* 0x000000201a077824 */ /* 0x000fe200078e0207 */
[----:B------:R-:W-:Y:S01]  /*8730*/  FMNMX R36, R82, R49, !PT ;  /* 0x0000003152247209 */ /* 0x000fe20007800000 */
[C---:B------:R-:W-:Y:S01]  /*8740*/  IMAD R8, R26.reuse, 0x20, R8 ;  /* 0x000000201a087824 */ /* 0x040fe200078e0208 */
[----:B------:R-:W-:Y:S01]  /*8750*/  FMNMX R74, R47, R74, !PT ;  /* 0x0000004a2f4a7209 */ /* 0x000fe20007800000 */
[----:B------:R-:W-:Y:S01]  /*8760*/  IMAD R9, R26, 0x20, R9 ;  /* 0x000000201a097824 */ /* 0x000fe200078e0209 */
[----:B------:R-:W-:-:S02]  /*8770*/  FMNMX R73, R73, R16, !PT ;  /* 0x0000001049497209 */ /* 0x000fc40007800000 */
[----:B------:R-:W-:Y:S02]  /*8780*/  FMNMX R43, R45, R20, !PT ;  /* 0x000000142d2b7209 */ /* 0x000fe40007800000 */
[----:B------:R-:W-:Y:S02]  /*8790*/  FMNMX R39, R17, R24, !PT ;  /* 0x0000001811277209 */ /* 0x000fe40007800000 */
[----:B------:R-:W-:Y:S02]  /*87a0*/  FMNMX R35, R18, R23, !PT ;  /* 0x0000001712237209 */ /* 0x000fe40007800000 */
[----:B------:R-:W-:Y:S01]  /*87b0*/  LEA R3, R26, R3, 0x5 ;  /* 0x000000031a037211 */ /* 0x000fe200078e28ff */
[----:B------:R-:W-:Y:S06]  /*87c0*/  BAR.SYNC.DEFER_BLOCKING 0x0 ;  /* 0x0000000000007b1d */ /* 0x000fec0000010000 */
[----:B------:R-:W-:Y:S05]  /*87d0*/  BRA.U !UP0, `(.L_x_521) ;  /* 0xffffff7d08847547 */ /* 0x000fea000b83ffff */
.L_x_443:
        /* <DEDUP_REMOVED lines=17> */
[----:B--2---:R-:W-:-:S05]  /*88f0*/  @!P0 FMNMX R7, R6, R31, !PT ;  /* 0x0000001f06078209 */ /* 0x004fca0007800000 */
        /* <DEDUP_REMOVED lines=8> */
[----:B--2---:R-:W-:-:S05]  /*8980*/  FMNMX R31, R31, R6, !PT ;  /* 0x000000061f1f7209 */ /* 0x004fca0007800000 */
[----:B------:R1:W-:Y:S02]  /*8990*/  STG.E desc[UR8][R14.64], R31 ;  /* 0x0000001f0e007986 */ /* 0x0003e4000c101908 */
.L_x_523:
[----:B------:R-:W-:Y:S05]  /*89a0*/  BSYNC.RECONVERGENT B0 ;  /* 0x0000000000007941 */ /* 0x000fea0003800200 */
.L_x_522:
[----:B0-----:R-:W-:Y:S01]  /*89b0*/  VIADD R7, R5, 0x10 ;  /* 0x0000001005077836 */ /* 0x001fe20000000000 */
[----:B------:R-:W-:Y:S06]  /*89c0*/  @P0 BRA `(.L_x_524) ;  /* 0x0000000000100947 */ /* 0x000fec0003800000 */
[----:B------:R-:W2:Y:S02]  /*89d0*/  LDG.E R9, desc[UR8][R14.64+0x40] ;  /* 0x000040080e097981 */ /* 0x000ea4000c1e1900 */
[----:B--2---:R-:W-:-:S05]  /*89e0*/  FMNMX R9, R9, R30, !PT ;  /* 0x0000001e09097209 */ /* 0x004fca0007800000 */
[----:B------:R2:W-:Y:S01]  /*89f0*/  STG.E desc[UR8][R14.64+0x40], R9 ;  /* 0x000040090e007986 */ /* 0x0005e2000c101908 */
[----:B------:R-:W-:Y:S05]  /*8a00*/  BRA `(.L_x_525) ;  /* 0x0000000000247947 */ /* 0x000fea0003800000 */
.L_x_524:
[----:B------:R-:W0:Y:S01]  /*8a10*/  LDCU UR4, c[0x0][0x398] ;  /* 0x00007300ff0477ac */ /* 0x000e220008000800 */
[----:B------:R-:W-:Y:S01]  /*8a20*/  ISETP.GE.AND P1, PT, R7, R0, PT ;  /* 0x000000000700720c */ /* 0x000fe20003f26270 */
[----:B------:R-:W-:Y:S03]  /*8a30*/  BSSY.RECONVERGENT B0, `(.L_x_525) ;  /* 0x0000006000007945 */ /* 0x000fe60003800200 */
[----:B0-----:R-:W-:-:S13]  /*8a40*/  ISETP.GE.OR P1, PT, R4, UR4, P1 ;  /* 0x0000000404007c0c */ /* 0x001fda0008f26670 */
[----:B------:R-:W-:Y:S05]  /*8a50*/  @P1 BRA `(.L_x_526) ;  /* 0x00000000000c1947 */ /* 0x000fea0003800000 */
[----:B------:R-:W2:Y:S02]  /*8a60*/  LDG.E R9, desc[UR8][R14.64+0x40] ;  /* 0x000040080e097981 */ /* 0x000ea4000c1e1900 */
[----:B--2---:R-:W-:-:S05]  /*8a70*/  FMNMX R9, R30, R9, !PT ;  /* 0x000000091e097209 */ /* 0x004fca0007800000 */
[----:B------:R0:W-:Y:S02]  /*8a80*/  STG.E desc[UR8][R14.64+0x40], R9 ;  /* 0x000040090e007986 */ /* 0x0001e4000c101908 */
.L_x_526:
[----:B------:R-:W-:Y:S05]  /*8a90*/  BSYNC.RECONVERGENT B0 ;  /* 0x0000000000007941 */ /* 0x000fea0003800200 */
.L_x_525:
[----:B0-2---:R-:W-:Y:S01]  /*8aa0*/  VIADD R9, R5, 0x20 ;  /* 0x0000002005097836 */ /* 0x005fe20000000000 */
[----:B------:R-:W-:Y:S06]  /*8ab0*/  @P0 BRA `(.L_x_527) ;  /* 0x0000000000100947 */ /* 0x000fec0003800000 */
[----:B------:R-:W2:Y:S02]  /*8ac0*/  LDG.E R6, desc[UR8][R14.64+0x80] ;  /* 0x000080080e067981 */ /* 0x000ea4000c1e1900 */
[----:B--2---:R-:W-:-:S05]  /*8ad0*/  FMNMX R29, R6, R29, !PT ;  /* 0x0000001d061d7209 */ /* 0x004fca0007800000 */
[----:B------:R0:W-:Y:S01]  /*8ae0*/  STG.E desc[UR8][R14.64+0x80], R29 ;  /* 0x0000801d0e007986 */ /* 0x0001e2000c101908 */
[----:B------:R-:W-:Y:S05]  /*8af0*/  BRA `(.L_x_528) ;  /* 0x0000000000247947 */ /* 0x000fea0003800000 */
.L_x_527:
        /* <DEDUP_REMOVED lines=8> */
.L_x_529:
[----:B------:R-:W-:Y:S05]  /*8b80*/  BSYNC.RECONVERGENT B0 ;  /* 0x0000000000007941 */ /* 0x000fea0003800200 */
.L_x_528:
[----:B------:R-:W-:Y:S01]  /*8b90*/  VIADD R11, R5, 0x30 ;  /* 0x00000030050b7836 */ /* 0x000fe20000000000 */
[----:B------:R-:W-:Y:S06]  /*8ba0*/  @P0 BRA `(.L_x_530) ;  /* 0x0000000000100947 */ /* 0x000fec0003800000 */
[----:B------:R-:W2:Y:S02]  /*8bb0*/  LDG.E R6, desc[UR8][R14.64+0xc0] ;  /* 0x0000c0080e067981 */ /* 0x000ea4000c1e1900 */
[----:B--2---:R-:W-:-:S05]  /*8bc0*/  FMNMX R75, R6, R75, !PT ;  /* 0x0000004b064b7209 */ /* 0x004fca0007800000 */
[----:B------:R3:W-:Y:S01]  /*8bd0*/  STG.E desc[UR8][R14.64+0xc0], R75 ;  /* 0x0000c04b0e007986 */ /* 0x0007e2000c101908 */
[----:B------:R-:W-:Y:S05]  /*8be0*/  BRA `(.L_x_531) ;  /* 0x0000000000247947 */ /* 0x000fea0003800000 */
.L_x_530:
[----:B------:R-:W2:Y:S01]  /*8bf0*/  LDCU UR4, c[0x0][0x398] ;  /* 0x00007300ff0477ac */ /* 0x000ea20008000800 */
[----:B------:R-:W-:Y:S01]  /*8c00*/  ISETP.GE.AND P1, PT, R11, R0, PT ;  /* 0x000000000b00720c */ /* 0x000fe20003f26270 */
[----:B------:R-:W-:Y:S03]  /*8c10*/  BSSY.RECONVERGENT B0, `(.L_x_531) ;  /* 0x0000006000007945 */ /* 0x000fe60003800200 */
[----:B--2---:R-:W-:-:S13]  /*8c20*/  ISETP.GE.OR P1, PT, R4, UR4, P1 ;  /* 0x0000000404007c0c */ /* 0x004fda0008f26670 */
[----:B------:R-:W-:Y:S05]  /*8c30*/  @P1 BRA `(.L_x_532) ;  /* 0x00000000000c1947 */ /* 0x000fea0003800000 */
[----:B------:R-:W2:Y:S02]  /*8c40*/  LDG.E R6, desc[UR8][R14.64+0xc0] ;  /* 0x0000c0080e067981 */ /* 0x000ea4000c1e1900 */
[----:B--2---:R-:W-:-:S05]  /*8c50*/  FMNMX R75, R75, R6, !PT ;  /* 0x000000064b4b7209 */ /* 0x004fca0007800000 */
[----:B------:R2:W-:Y:S02]  /*8c60*/  STG.E desc[UR8][R14.64+0xc0], R75 ;  /* 0x0000c04b0e007986 */ /* 0x0005e4000c101908 */
.L_x_532:
[----:B------:R-:W-:Y:S05]  /*8c70*/  BSYNC.RECONVERGENT B0 ;  /* 0x0000000000007941 */ /* 0x000fea0003800200 */
.L_x_531:
[----:B0123--:R-:W-:Y:S02]  /*8c80*/  IMAD R15, R0, 0x10, R13 ;  /* 0x00000010000f7824 */ /* 0x00ffe400078e020d */
[----:B------:R-:W-:Y:S02]  /*8c90*/  VIADD R8, R4, 0x10 ;  /* 0x0000001004087836 */ /* 0x000fe40000000000 */
[----:B------:R-:W-:Y:S01]  /*8ca0*/  IMAD.WIDE R14, R15, 0x4, R2 ;  /* 0x000000040f0e7825 */ /* 0x000fe200078e0202 */
[----:B------:R-:W-:Y:S06]  /*8cb0*/  @P0 BRA `(.L_x_533) ;  /* 0x0000000000100947 */ /* 0x000fec0003800000 */
[----:B------:R-:W2:Y:S02]  /*8cc0*/  LDG.E R17, desc[UR8][R14.64] ;  /* 0x000000080e117981 */ /* 0x000ea4000c1e1900 */
[----:B--2---:R-:W-:-:S05]  /*8cd0*/  FMNMX R17, R17, R28, !PT ;  /* 0x0000001c11117209 */ /* 0x004fca0007800000 */
[----:B------:R0:W-:Y:S01]  /*8ce0*/  STG.E desc[UR8][R14.64], R17 ;  /* 0x000000110e007986 */ /* 0x0001e2000c101908 */
[----:B------:R-:W-:Y:S05]  /*8cf0*/  BRA `(.L_x_534) ;  /* 0x0000000000247947 */ /* 0x000fea0003800000 */
.L_x_533:
        /* <DEDUP_REMOVED lines=8> */
.L_x_535:
[----:B------:R-:W-:Y:S05]  /*8d80*/  BSYNC.RECONVERGENT B0 ;  /* 0x0000000000007941 */ /* 0x000fea0003800200 */
.L_x_534:
[----:B------:R-:W-:Y:S05]  /*8d90*/  @P0 BRA `(.L_x_536) ;  /* 0x0000000000100947 */ /* 0x000fea0003800000 */
[----:B0-----:R-:W2:Y:S02]  /*8da0*/  LDG.E R17, desc[UR8][R14.64+0x40] ;  /* 0x000040080e117981 */ /* 0x001ea4000c1e1900 */
[----:B--2---:R-:W-:-:S05]  /*8db0*/  FMNMX R17, R17, R72, !PT ;  /* 0x0000004811117209 */ /* 0x004fca0007800000 */
[----:B------:R2:W-:Y:S01]  /*8dc0*/  STG.E desc[UR8][R14.64+0x40], R17 ;  /* 0x000040110e007986 */ /* 0x0005e2000c101908 */
[----:B------:R-:W-:Y:S05]  /*8dd0*/  BRA `(.L_x_537) ;  /* 0x0000000000247947 */ /* 0x000fea0003800000 */
.L_x_536:
[----:B------:R-:W1:Y:S01]  /*8de0*/  LDCU UR4, c[0x0][0x398] ;  /* 0x00007300ff0477ac */ /* 0x000e620008000800 */
[----:B------:R-:W-:Y:S01]  /*8df0*/  ISETP.GE.AND P1, PT, R7, R0, PT ;  /* 0x000000000700720c */ /* 0x000fe20003f26270 */
[----:B------:R-:W-:Y:S03]  /*8e00*/  BSSY.RECONVERGENT B0, `(.L_x_537) ;  /* 0x0000006000007945 */ /* 0x000fe60003800200 */
[----:B-1----:R-:W-:-:S13]  /*8e10*/  ISETP.GE.OR P1, PT, R8, UR4, P1 ;  /* 0x0000000408007c0c */ /* 0x002fda0008f26670 */
[----:B------:R-:W-:Y:S05]  /*8e20*/  @P1 BRA `(.L_x_538) ;  /* 0x00000000000c1947 */ /* 0x000fea0003800000 */
[----:B0-----:R-:W2:Y:S02]  /*8e30*/  LDG.E R17, desc[UR8][R14.64+0x40] ;  /* 0x000040080e117981 */ /* 0x001ea4000c1e1900 */
[----:B--2---:R-:W-:-:S05]  /*8e40*/  FMNMX R17, R72, R17, !PT ;  /* 0x0000001148117209 */ /* 0x004fca0007800000 */
[----:B------:R1:W-:Y:S02]  /*8e50*/  STG.E desc[UR8][R14.64+0x40], R17 ;  /* 0x000040110e007986 */ /* 0x0003e4000c101908 */
.L_x_538:
[----:B------:R-:W-:Y:S05]  /*8e60*/  BSYNC.RECONVERGENT B0 ;  /* 0x0000000000007941 */ /* 0x000fea0003800200 */
.L_x_537:
[----:B------:R-:W-:Y:S05]  /*8e70*/  @P0 BRA `(.L_x_539) ;  /* 0x0000000000100947 */ /* 0x000fea0003800000 */
[----:B------:R-:W3:Y:S02]  /*8e80*/  LDG.E R6, desc[UR8][R14.64+0x80] ;  /* 0x000080080e067981 */ /* 0x000ee4000c1e1900 */
[----:B---3--:R-:W-:-:S05]  /*8e90*/  FMNMX R71, R6, R71, !PT ;  /* 0x0000004706477209 */ /* 0x008fca0007800000 */
[----:B------:R3:W-:Y:S01]  /*8ea0*/  STG.E desc[UR8][R14.64+0x80], R71 ;  /* 0x000080470e007986 */ /* 0x0007e2000c101908 */
[----:B------:R-:W-:Y:S05]  /*8eb0*/  BRA `(.L_x_540) ;  /* 0x0000000000247947 */ /* 0x000fea0003800000 */
.L_x_539:
[----:B------:R-:W3:Y:S01]  /*8ec0*/  LDCU UR4, c[0x0][0x398] ;  /* 0x00007300ff0477ac */ /* 0x000ee20008000800 */
[----:B------:R-:W-:Y:S01]  /*8ed0*/  ISETP.GE.AND P1, PT, R9, R0, PT ;  /* 0x000000000900720c */ /* 0x000fe20003f26270 */
[----:B------:R-:W-:Y:S03]  /*8ee0*/  BSSY.RECONVERGENT B0, `(.L_x_540) ;  /* 0x0000006000007945 */ /* 0x000fe60003800200 */
[----:B---3--:R-:W-:-:S13]  /*8ef0*/  ISETP.GE.OR P1, PT, R8, UR4, P1 ;  /* 0x0000000408007c0c */ /* 0x008fda0008f26670 */
[----:B------:R-:W-:Y:S05]  /*8f00*/  @P1 BRA `(.L_x_541) ;  /* 0x00000000000c1947 */ /* 0x000fea0003800000 */
[----:B------:R-:W3:Y:S02]  /*8f10*/  LDG.E R6, desc[UR8][R14.64+0x80] ;  /* 0x000080080e067981 */ /* 0x000ee4000c1e1900 */
[----:B---3--:R-:W-:-:S05]  /*8f20*/  FMNMX R71, R71, R6, !PT ;  /* 0x0000000647477209 */ /* 0x008fca0007800000 */
[----:B------:R3:W-:Y:S02]  /*8f30*/  STG.E desc[UR8][R14.64+0x80], R71 ;  /* 0x000080470e007986 */ /* 0x0007e4000c101908 */
.L_x_541:
[----:B------:R-:W-:Y:S05]  /*8f40*/  BSYNC.RECONVERGENT B0 ;  /* 0x0000000000007941 */ /* 0x000fea0003800200 */
.L_x_540:
[----:B------:R-:W-:Y:S05]  /*8f50*/  @P0 BRA `(.L_x_542) ;  /* 0x0000000000100947 */ /* 0x000fea0003800000 */
[----:B012---:R-:W2:Y:S02]  /*8f60*/  LDG.E R17, desc[UR8][R14.64+0xc0] ;  /* 0x0000c0080e117981 */ /* 0x007ea4000c1e1900 */
[----:B--2---:R-:W-:-:S05]  /*8f70*/  FMNMX R17, R17, R74, !PT ;  /* 0x0000004a11117209 */ /* 0x004fca0007800000 */
[----:B------:R0:W-:Y:S01]  /*8f80*/  STG.E desc[UR8][R14.64+0xc0], R17 ;  /* 0x0000c0110e007986 */ /* 0x0001e2000c101908 */
[----:B------:R-:W-:Y:S05]  /*8f90*/  BRA `(.L_x_543) ;  /* 0x0000000000247947 */ /* 0x000fea0003800000 */
.L_x_542:
[----:B------:R-:W4:Y:S01]  /*8fa0*/  LDCU UR4, c[0x0][0x398] ;  /* 0x00007300ff0477ac */ /* 0x000f220008000800 */
[----:B------:R-:W-:Y:S01]  /*8fb0*/  ISETP.GE.AND P1, PT, R11, R0, PT ;  /* 0x000000000b00720c */ /* 0x000fe20003f26270 */
[----:B------:R-:W-:Y:S03]  /*8fc0*/  BSSY.RECONVERGENT B0, `(.L_x_543) ;  /* 0x0000006000007945 */ /* 0x000fe60003800200 */
[----:B----4-:R-:W-:-:S13]  /*8fd0*/  ISETP.GE.OR P1, PT, R8, UR4, P1 ;  /* 0x0000000408007c0c */ /* 0x010fda0008f26670 */
[----:B------:R-:W-:Y:S05]  /*8fe0*/  @P1 BRA `(.L_x_544) ;  /* 0x00000000000c1947 */ /* 0x000fea0003800000 */
[----:B012---:R-:W2:Y:S02]  /*8ff0*/  LDG.E R17, desc[UR8][R14.64+0xc0] ;  /* 0x0000c0080e117981 */ /* 0x007ea4000c1e1900 */
[----:B--2---:R-:W-:-:S05]  /*9000*/  FMNMX R17, R74, R17, !PT ;  /* 0x000000114a117209 */ /* 0x004fca0007800000 */
[----:B------:R4:W-:Y:S02]  /*9010*/  STG.E desc[UR8][R14.64+0xc0], R17 ;  /* 0x0000c0110e007986 */ /* 0x0009e4000c101908 */
.L_x_544:
[----:B------:R-:W-:Y:S05]  /*9020*/  BSYNC.RECONVERGENT B0 ;  /* 0x0000000000007941 */ /* 0x000fea0003800200 */
.L_x_543:
[----:B012-4-:R-:W-:Y:S02]  /*9030*/  IMAD R17, R0, 0x20, R13 ;  /* 0x0000002000117824 */ /* 0x017fe400078e020d */
[----:B------:R-:W-:Y:S02]  /*9040*/  VIADD R8, R4, 0x20 ;  /* 0x0000002004087836 */ /* 0x000fe40000000000 */
[----:B---3--:R-:W-:Y:S01]  /*9050*/  IMAD.WIDE R14, R17, 0x4, R2 ;  /* 0x00000004110e7825 */ /* 0x008fe200078e0202 */
[----:B------:R-:W-:Y:S06]  /*9060*/  @P0 BRA `(.L_x_545) ;  /* 0x0000000000100947 */ /* 0x000fec0003800000 */
[----:B------:R-:W2:Y:S02]  /*9070*/  LDG.E R19, desc[UR8][R14.64] ;  /* 0x000000080e137981 */ /* 0x000ea4000c1e1900 */
[----:B--2---:R-:W-:-:S05]  /*9080*/  FMNMX R19, R19, R70, !PT ;  /* 0x0000004613137209 */ /* 0x004fca0007800000 */
[----:B------:R0:W-:Y:S01]  /*9090*/  STG.E desc[UR8][R14.64], R19 ;  /* 0x000000130e007986 */ /* 0x0001e2000c101908 */
[----:B------:R-:W-:Y:S05]  /*90a0*/  BRA `(.L_x_546) ;  /* 0x0000000000247947 */ /* 0x000fea0003800000 */
.L_x_545:
        /* <DEDUP_REMOVED lines=8> */
.L_x_547:
[----:B------:R-:W-:Y:S05]  /*9130*/  BSYNC.RECONVERGENT B0 ;  /* 0x0000000000007941 */ /* 0x000fea0003800200 */
.L_x_546:
[----:B------:R-:W-:Y:S05]  /*9140*/  @P0 BRA `(.L_x_548) ;  /* 0x0000000000100947 */ /* 0x000fea0003800000 */
[----:B------:R-:W2:Y:S02]  /*9150*/  LDG.E R6, desc[UR8][R14.64+0x40] ;  /* 0x000040080e067981 */ /* 0x000ea4000c1e1900 */
[----:B--2---:R-:W-:-:S05]  /*9160*/  FMNMX R69, R6, R69, !PT ;  /* 0x0000004506457209 */ /* 0x004fca0007800000 */
[----:B------:R2:W-:Y:S01]  /*9170*/  STG.E desc[UR8][R14.64+0x40], R69 ;  /* 0x000040450e007986 */ /* 0x0005e2000c101908 */
[----:B------:R-:W-:Y:S05]  /*9180*/  BRA `(.L_x_549) ;  /* 0x0000000000247947 */ /* 0x000fea0003800000 */
.L_x_548:
        /* <DEDUP_REMOVED lines=8> */
.L_x_550:
[----:B------:R-:W-:Y:S05]  /*9210*/  BSYNC.RECONVERGENT B0 ;  /* 0x0000000000007941 */ /* 0x000fea0003800200 */
.L_x_549:
[----:B------:R-:W-:Y:S05]  /*9220*/  @P0 BRA `(.L_x_551) ;  /* 0x0000000000100947 */ /* 0x000fea0003800000 */
[----:B0-----:R-:W3:Y:S02]  /*9230*/  LDG.E R19, desc[UR8][R14.64+0x80] ;  /* 0x000080080e137981 */ /* 0x001ee4000c1e1900 */
[----:B---3--:R-:W-:-:S05]  /*9240*/  FMNMX R19, R19, R68, !PT ;  /* 0x0000004413137209 */ /* 0x008fca0007800000 */
[----:B------:R0:W-:Y:S01]  /*9250*/  STG.E desc[UR8][R14.64+0x80], R19 ;  /* 0x000080130e007986 */ /* 0x0001e2000c101908 */
[----:B------:R-:W-:Y:S05]  /*9260*/  BRA `(.L_x_552) ;  /* 0x0000000000247947 */ /* 0x000fea0003800000 */
.L_x_551:
[----:B------:R-:W3:Y:S01]  /*9270*/  LDCU UR4, c[0x0][0x398] ;  /* 0x00007300ff0477ac */ /* 0x000ee20008000800 */
[----:B------:R-:W-:Y:S01]  /*9280*/  ISETP.GE.AND P1, PT, R9, R0, PT ;  /* 0x000000000900720c */ /* 0x000fe20003f26270 */
[----:B------:R-:W-:Y:S03]  /*9290*/  BSSY.RECONVERGENT B0, `(.L_x_552) ;  /* 0x0000006000007945 */ /* 0x000fe60003800200 */
[----:B---3--:R-:W-:-:S13]  /*92a0*/  ISETP.GE.OR P1, PT, R8, UR4, P1 ;  /* 0x0000000408007c0c */ /* 0x008fda0008f26670 */
[----:B------:R-:W-:Y:S05]  /*92b0*/  @P1 BRA `(.L_x_553) ;  /* 0x00000000000c1947 */ /* 0x000fea0003800000 */
[----:B0-----:R-:W3:Y:S02]  /*92c0*/  LDG.E R19, desc[UR8][R14.64+0x80] ;  /* 0x000080080e137981 */ /* 0x001ee4000c1e1900 */
[----:B---3--:R-:W-:-:S05]  /*92d0*/  FMNMX R19, R68, R19, !PT ;  /* 0x0000001344137209 */ /* 0x008fca0007800000 */
[----:B------:R3:W-:Y:S02]  /*92e0*/  STG.E desc[UR8][R14.64+0x80], R19 ;  /* 0x000080130e007986 */ /* 0x0007e4000c101908 */
.L_x_553:
[----:B------:R-:W-:Y:S05]  /*92f0*/  BSYNC.RECONVERGENT B0 ;  /* 0x0000000000007941 */ /* 0x000fea0003800200 */
.L_x_552:
[----:B------:R-:W-:Y:S05]  /*9300*/  @P0 BRA `(.L_x_554) ;  /* 0x0000000000100947 */ /* 0x000fea0003800000 */
[----:B------:R-:W4:Y:S02]  /*9310*/  LDG.E R6, desc[UR8][R14.64+0xc0] ;  /* 0x0000c0080e067981 */ /* 0x000f24000c1e1900 */
[----:B----4-:R-:W-:-:S05]  /*9320*/  FMNMX R73, R6, R73, !PT ;  /* 0x0000004906497209 */ /* 0x010fca0007800000 */
[----:B------:R4:W-:Y:S01]  /*9330*/  STG.E desc[UR8][R14.64+0xc0], R73 ;  /* 0x0000c0490e007986 */ /* 0x0009e2000c101908 */
[----:B------:R-:W-:Y:S05]  /*9340*/  BRA `(.L_x_555) ;  /* 0x0000000000247947 */ /* 0x000fea0003800000 */
.L_x_554:
[----:B------:R-:W4:Y:S01]  /*9350*/  LDCU UR4, c[0x0][0x398] ;  /* 0x00007300ff0477ac */ /* 0x000f220008000800 */
[----:B------:R-:W-:Y:S01]  /*9360*/  ISETP.GE.AND P1, PT, R11, R0, PT ;  /* 0x000000000b00720c */ /* 0x000fe20003f26270 */
[----:B------:R-:W-:Y:S03]  /*9370*/  BSSY.RECONVERGENT B0, `(.L_x_555) ;  /* 0x0000006000007945 */ /* 0x000fe60003800200 */
[----:B----4-:R-:W-:-:S13]  /*9380*/  ISETP.GE.OR P1, PT, R8, UR4, P1 ;  /* 0x0000000408007c0c */ /* 0x010fda0008f26670 */
[----:B------:R-:W-:Y:S05]  /*9390*/  @P1 BRA `(.L_x_556) ;  /* 0x00000000000c1947 */ /* 0x000fea0003800000 */
[----:B------:R-:W4:Y:S02]  /*93a0*/  LDG.E R6, desc[UR8][R14.64+0xc0] ;  /* 0x0000c0080e067981 */ /* 0x000f24000c1e1900 */
[----:B----4-:R-:W-:-:S05]  /*93b0*/  FMNMX R73, R73, R6, !PT ;  /* 0x0000000649497209 */ /* 0x010fca0007800000 */
[----:B------:R4:W-:Y:S02]  /*93c0*/  STG.E desc[UR8][R14.64+0xc0], R73 ;  /* 0x0000c0490e007986 */ /* 0x0009e4000c101908 */
.L_x_556:
[----:B------:R-:W-:Y:S05]  /*93d0*/  BSYNC.RECONVERGENT B0 ;  /* 0x0000000000007941 */ /* 0x000fea0003800200 */
.L_x_555:
[----:B01234-:R-:W-:Y:S02]  /*93e0*/  IMAD R15, R0, 0x10, R17 ;  /* 0x00000010000f7824 */ /* 0x01ffe400078e0211 */
[----:B------:R-:W-:Y:S02]  /*93f0*/  VIADD R8, R4, 0x30 ;  /* 0x0000003004087836 */ /* 0x000fe40000000000 */
[----:B------:R-:W-:Y:S01]  /*9400*/  IMAD.WIDE R14, R15, 0x4, R2 ;  /* 0x000000040f0e7825 */ /* 0x000fe200078e0202 */
[----:B------:R-:W-:Y:S06]  /*9410*/  @P0 BRA `(.L_x_557) ;  /* 0x0000000000100947 */ /* 0x000fec0003800000 */
[----:B------:R-:W2:Y:S02]  /*9420*/  LDG.E R17, desc[UR8][R14.64] ;  /* 0x000000080e117981 */ /* 0x000ea4000c1e1900 */
[----:B--2---:R-:W-:-:S05]  /*9430*/  FMNMX R17, R17, R42, !PT ;  /* 0x0000002a11117209 */ /* 0x004fca0007800000 */
[----:B------:R0:W-:Y:S01]  /*9440*/  STG.E desc[UR8][R14.64], R17 ;  /* 0x000000110e007986 */ /* 0x0001e2000c101908 */
[----:B------:R-:W-:Y:S05]  /*9450*/  BRA `(.L_x_558) ;  /* 0x0000000000247947 */ /* 0x000fea0003800000 */
.L_x_557:
        /* <DEDUP_REMOVED lines=8> */
.L_x_559:
[----:B------:R-:W-:Y:S05]  /*94e0*/  BSYNC.RECONVERGENT B0 ;  /* 0x0000000000007941 */ /* 0x000fea0003800200 */
.L_x_558:
[----:B------:R-:W-:Y:S05]  /*94f0*/  @P0 BRA `(.L_x_560) ;  /* 0x0000000000100947 */ /* 0x000fea0003800000 */
[----:B------:R-:W2:Y:S02]  /*9500*/  LDG.E R6, desc[UR8][R14.64+0x40] ;  /* 0x000040080e067981 */ /* 0x000ea4000c1e1900 */
[----:B--2---:R-:W-:-:S05]  /*9510*/  FMNMX R41, R6, R41, !PT ;  /* 0x0000002906297209 */ /* 0x004fca0007800000 */
[----:B------:R2:W-:Y:S01]  /*9520*/  STG.E desc[UR8][R14.64+0x40], R41 ;  /* 0x000040290e007986 */ /* 0x0005e2000c101908 */
[----:B------:R-:W-:Y:S05]  /*9530*/  BRA `(.L_x_561) ;  /* 0x0000000000247947 */ /* 0x000fea0003800000 */
.L_x_560:
        /* <DEDUP_REMOVED lines=8> */
.L_x_562:
[----:B------:R-:W-:Y:S05]  /*95c0*/  BSYNC.RECONVERGENT B0 ;  /* 0x0000000000007941 */ /* 0x000fea0003800200 */
.L_x_561:
[----:B------:R-:W-:Y:S05]  /*95d0*/  @P0 BRA `(.L_x_563) ;  /* 0x0000000000100947 */ /* 0x000fea0003800000 */
[----:B0-----:R-:W3:Y:S02]  /*95e0*/  LDG.E R17, desc[UR8][R14.64+0x80] ;  /* 0x000080080e117981 */ /* 0x001ee4000c1e1900 */
[----:B---3--:R-:W-:-:S05]  /*95f0*/  FMNMX R17, R17, R40, !PT ;  /* 0x0000002811117209 */ /* 0x008fca0007800000 */
[----:B------:R0:W-:Y:S01]  /*9600*/  STG.E desc[UR8][R14.64+0x80], R17 ;  /* 0x000080110e007986 */ /* 0x0001e2000c101908 */
[----:B------:R-:W-:Y:S05]  /*9610*/  BRA `(.L_x_564) ;  /* 0x0000000000247947 */ /* 0x000fea0003800000 */
.L_x_563:
        /* <DEDUP_REMOVED lines=8> */
.L_x_565:
[----:B------:R-:W-:Y:S05]  /*96a0*/  BSYNC.RECONVERGENT B0 ;  /* 0x0000000000007941 */ /* 0x000fea0003800200 */
.L_x_564:
[----:B------:R-:W-:Y:S05]  /*96b0*/  @P0 BRA `(.L_x_566) ;  /* 0x0000000000100947 */ /* 0x000fea0003800000 */
[----:B------:R-:W4:Y:S02]  /*96c0*/  LDG.E R6, desc[UR8][R14.64+0xc0] ;  /* 0x0000c0080e067981 */ /* 0x000f24000c1e1900 */
[----:B----4-:R-:W-:-:S05]  /*96d0*/  FMNMX R43, R6, R43, !PT ;  /* 0x0000002b062b7209 */ /* 0x010fca0007800000 */
[----:B------:R4:W-:Y:S01]  /*96e0*/  STG.E desc[UR8][R14.64+0xc0], R43 ;  /* 0x0000c02b0e007986 */ /* 0x0009e2000c101908 */
[----:B------:R-:W-:Y:S05]  /*96f0*/  BRA `(.L_x_567) ;  /* 0x0000000000247947 */ /* 0x000fea0003800000 */
.L_x_566:
        /* <DEDUP_REMOVED lines=8> */
.L_x_568:
[----:B------:R-:W-:Y:S05]  /*9780*/  BSYNC.RECONVERGENT B0 ;  /* 0x0000000000007941 */ /* 0x000fea0003800200 */
.L_x_567:
        /* <DEDUP_REMOVED lines=8> */
.L_x_569:
        /* <DEDUP_REMOVED lines=8> */
.L_x_571:
[----:B------:R-:W-:Y:S05]  /*9890*/  BSYNC.RECONVERGENT B0 ;  /* 0x0000000000007941 */ /* 0x000fea0003800200 */
.L_x_570:
[----:B------:R-:W-:Y:S05]  /*98a0*/  @P0 BRA `(.L_x_572) ;  /* 0x0000000000100947 */ /* 0x000fea0003800000 */
[----:B------:R-:W2:Y:S02]  /*98b0*/  LDG.E R6, desc[UR8][R12.64+0x40] ;  /* 0x000040080c067981 */ /* 0x000ea4000c1e1900 */
[----:B--2---:R-:W-:-:S05]  /*98c0*/  FMNMX R37, R6, R37, !PT ;  /* 0x0000002506257209 */ /* 0x004fca0007800000 */
[----:B------:R2:W-:Y:S01]  /*98d0*/  STG.E desc[UR8][R12.64+0x40], R37 ;  /* 0x000040250c007986 */ /* 0x0005e2000c101908 */
[----:B------:R-:W-:Y:S05]  /*98e0*/  BRA `(.L_x_573) ;  /* 0x0000000000247947 */ /* 0x000fea0003800000 */
.L_x_572:
        /* <DEDUP_REMOVED lines=8> */
.L_x_574:
[----:B------:R-:W-:Y:S05]  /*9970*/  BSYNC.RECONVERGENT B0 ;  /* 0x0000000000007941 */ /* 0x000fea0003800200 */
.L_x_573:
[----:B------:R-:W-:Y:S05]  /*9980*/  @P0 BRA `(.L_x_575) ;  /* 0x0000000000100947 */ /* 0x000fea0003800000 */
[----:B0-----:R-:W3:Y:S02]  /*9990*/  LDG.E R17, desc[UR8][R12.64+0x80] ;  /* 0x000080080c117981 */ /* 0x001ee4000c1e1900 */
[----:B---3--:R-:W-:-:S05]  /*99a0*/  FMNMX R17, R17, R36, !PT ;  /* 0x0000002411117209 */ /* 0x008fca0007800000 */
[----:B------:R0:W-:Y:S01]  /*99b0*/  STG.E desc[UR8][R12.64+0x80], R17 ;  /* 0x000080110c007986 */ /* 0x0001e2000c101908 */
[----:B------:R-:W-:Y:S05]  /*99c0*/  BRA `(.L_x_576) ;  /* 0x0000000000247947 */ /* 0x000fea0003800000 */
.L_x_575:
        /* <DEDUP_REMOVED lines=8> */
.L_x_577:
[----:B------:R-:W-:Y:S05]  /*9a50*/  BSYNC.RECONVERGENT B0 ;  /* 0x0000000000007941 */ /* 0x000fea0003800200 */
.L_x_576:
[----:B------:R-:W-:Y:S05]  /*9a60*/  @P0 BRA `(.L_x_578) ;  /* 0x0000000000100947 */ /* 0x000fea0003800000 */
[----:B------:R-:W4:Y:S02]  /*9a70*/  LDG.E R6, desc[UR8][R12.64+0xc0] ;  /* 0x0000c0080c067981 */ /* 0x000f24000c1e1900 */
[----:B----4-:R-:W-:-:S05]  /*9a80*/  FMNMX R39, R6, R39, !PT ;  /* 0x0000002706277209 */ /* 0x010fca0007800000 */
[----:B------:R4:W-:Y:S01]  /*9a90*/  STG.E desc[UR8][R12.64+0xc0], R39 ;  /* 0x0000c0270c007986 */ /* 0x0009e2000c101908 */
[----:B------:R-:W-:Y:S05]  /*9aa0*/  BRA `(.L_x_579) ;  /* 0x0000000000247947 */ /* 0x000fea0003800000 */
.L_x_578:
        /* <DEDUP_REMOVED lines=8> */
.L_x_580:
[----:B------:R-:W-:Y:S05]  /*9b30*/  BSYNC.RECONVERGENT B0 ;  /* 0x0000000000007941 */ /* 0x000fea0003800200 */
.L_x_579:
[----:B------:R-:W-:Y:S02]  /*9b40*/  IMAD R15, R0, 0x10, R15 ;  /* 0x00000010000f7824 */ /* 0x000fe400078e020f */
[----:B------:R-:W-:Y:S02]  /*9b50*/  VIADD R4, R4, 0x50 ;  /* 0x0000005004047836 */ /* 0x000fe40000000000 */
[----:B------:R-:W-:Y:S01]  /*9b60*/  IMAD.WIDE R2, R15, 0x4, R2 ;  /* 0x000000040f027825 */ /* 0x000fe200078e0202 */
[----:B------:R-:W-:Y:S06]  /*9b70*/  @P0 BRA `(.L_x_581) ;  /* 0x0000000000100947 */ /* 0x000fec0003800000 */
[----:B------:R-:W5:Y:S02]  /*9b80*/  LDG.E R5, desc[UR8][R2.64] ;  /* 0x0000000802057981 */ /* 0x000f64000c1e1900 */
[----:B-----5:R-:W-:-:S05]  /*9b90*/  FMNMX R5, R5, R34, !PT ;  /* 0x0000002205057209 */ /* 0x020fca0007800000 */
[----:B------:R0:W-:Y:S01]  /*9ba0*/  STG.E desc[UR8][R2.64], R5 ;  /* 0x0000000502007986 */ /* 0x0001e2000c101908 */
[----:B------:R-:W-:Y:S05]  /*9bb0*/  BRA `(.L_x_582) ;  /* 0x0000000000247947 */ /* 0x000fea0003800000 */
.L_x_581:
[----:B------:R-:W5:Y:S01]  /*9bc0*/  LDCU UR4, c[0x0][0x398] ;  /* 0x00007300ff0477ac */ /* 0x000f620008000800 */
[----:B------:R-:W-:Y:S01]  /*9bd0*/  ISETP.GE.AND P1, PT, R5, R0, PT ;  /* 0x000000000500720c */ /* 0x000fe20003f26270 */
[----:B------:R-:W-:Y:S03]  /*9be0*/  BSSY.RECONVERGENT B0, `(.L_x_582) ;  /* 0x0000006000007945 */ /* 0x000fe60003800200 */
[----:B-----5:R-:W-:-:S13]  /*9bf0*/  ISETP.GE.OR P1, PT, R4, UR4, P1 ;  /* 0x0000000404007c0c */ /* 0x020fda0008f26670 */
[----:B------:R-:W-:Y:S05]  /*9c00*/  @P1 BRA `(.L_x_583) ;  /* 0x00000000000c1947 */ /* 0x000fea0003800000 */
[----:B------:R-:W5:Y:S02]  /*9c10*/  LDG.E R5, desc[UR8][R2.64] ;  /* 0x0000000802057981 */ /* 0x000f64000c1e1900 */
[----:B-----5:R-:W-:-:S05]  /*9c20*/  FMNMX R5, R34, R5, !PT ;  /* 0x0000000522057209 */ /* 0x020fca0007800000 */
[----:B------:R0:W-:Y:S02]  /*9c30*/  STG.E desc[UR8][R2.64], R5 ;  /* 0x0000000502007986 */ /* 0x0001e4000c101908 */
.L_x_583:
[----:B------:R-:W-:Y:S05]  /*9c40*/  BSYNC.RECONVERGENT B0 ;  /* 0x0000000000007941 */ /* 0x000fea0003800200 */
.L_x_582:
[----:B------:R-:W-:Y:S05]  /*9c50*/  @P0 BRA `(.L_x_584) ;  /* 0x0000000000100947 */ /* 0x000fea0003800000 */
[----:B------:R-:W5:Y:S02]  /*9c60*/  LDG.E R6, desc[UR8][R2.64+0x40] ;  /* 0x0000400802067981 */ /* 0x000f64000c1e1900 */
[----:B-----5:R-:W-:-:S05]  /*9c70*/  FMNMX R33, R6, R33, !PT ;  /* 0x0000002106217209 */ /* 0x020fca0007800000 */
[----:B------:R0:W-:Y:S01]  /*9c80*/  STG.E desc[UR8][R2.64+0x40], R33 ;  /* 0x0000402102007986 */ /* 0x0001e2000c101908 */
[----:B------:R-:W-:Y:S05]  /*9c90*/  BRA `(.L_x_585) ;  /* 0x0000000000247947 */ /* 0x000fea0003800000 */
.L_x_584:
        /* <DEDUP_REMOVED lines=8> */
.L_x_586:
[----:B------:R-:W-:Y:S05]  /*9d20*/  BSYNC.RECONVERGENT B0 ;  /* 0x0000000000007941 */ /* 0x000fea0003800200 */
.L_x_585:
[----:B------:R-:W-:Y:S05]  /*9d30*/  @P0 BRA `(.L_x_587) ;  /* 0x0000000000100947 */ /* 0x000fea0003800000 */
[----:B0-----:R-:W5:Y:S02]  /*9d40*/  LDG.E R5, desc[UR8][R2.64+0x80] ;  /* 0x0000800802057981 */ /* 0x001f64000c1e1900 */
[----:B-----5:R-:W-:-:S05]  /*9d50*/  FMNMX R5, R5, R32, !PT ;  /* 0x0000002005057209 */ /* 0x020fca0007800000 */
[----:B------:R0:W-:Y:S01]  /*9d60*/  STG.E desc[UR8][R2.64+0x80], R5 ;  /* 0x0000800502007986 */ /* 0x0001e2000c101908 */
[----:B------:R-:W-:Y:S05]  /*9d70*/  BRA `(.L_x_588) ;  /* 0x0000000000247947 */ /* 0x000fea0003800000 */
.L_x_587:
[----:B------:R-:W5:Y:S01]  /*9d80*/  LDCU UR4, c[0x0][0x398] ;  /* 0x00007300ff0477ac */ /* 0x000f620008000800 */
[----:B------:R-:W-:Y:S01]  /*9d90*/  ISETP.GE.AND P1, PT, R9, R0, PT ;  /* 0x000000000900720c */ /* 0x000fe20003f26270 */
[----:B------:R-:W-:Y:S03]  /*9da0*/  BSSY.RECONVERGENT B0, `(.L_x_588) ;  /* 0x0000006000007945 */ /* 0x000fe60003800200 */
[----:B-----5:R-:W-:-:S13]  /*9db0*/  ISETP.GE.OR P1, PT, R4, UR4, P1 ;  /* 0x0000000404007c0c */ /* 0x020fda0008f26670 */
[----:B------:R-:W-:Y:S05]  /*9dc0*/  @P1 BRA `(.L_x_589) ;  /* 0x00000000000c1947 */ /* 0x000fea0003800000 */
[----:B0-----:R-:W5:Y:S02]  /*9dd0*/  LDG.E R5, desc[UR8][R2.64+0x80] ;  /* 0x0000800802057981 */ /* 0x001f64000c1e1900 */
[----:B-----5:R-:W-:-:S05]  /*9de0*/  FMNMX R5, R32, R5, !PT ;  /* 0x0000000520057209 */ /* 0x020fca0007800000 */
[----:B------:R0:W-:Y:S02]  /*9df0*/  STG.E desc[UR8][R2.64+0x80], R5 ;  /* 0x0000800502007986 */ /* 0x0001e4000c101908 */
.L_x_589:
[----:B------:R-:W-:Y:S05]  /*9e00*/  BSYNC.RECONVERGENT B0 ;  /* 0x0000000000007941 */ /* 0x000fea0003800200 */
.L_x_588:
[----:B------:R-:W-:Y:S05]  /*9e10*/  @P0 BRA `(.L_x_590) ;  /* 0x0000000000100947 */ /* 0x000fea0003800000 */
[----:B------:R-:W5:Y:S02]  /*9e20*/  LDG.E R0, desc[UR8][R2.64+0xc0] ;  /* 0x0000c00802007981 */ /* 0x000f64000c1e1900 */
[----:B-----5:R-:W-:-:S05]  /*9e30*/  FMNMX R35, R0, R35, !PT ;  /* 0x0000002300237209 */ /* 0x020fca0007800000 */
[----:B------:R-:W-:Y:S01]  /*9e40*/  STG.E desc[UR8][R2.64+0xc0], R35 ;  /* 0x0000c02302007986 */ /* 0x000fe2000c101908 */
[----:B------:R-:W-:Y:S05]  /*9e50*/  EXIT ;  /* 0x000000000000794d */ /* 0x000fea0003800000 */
.L_x_590:
[----:B------:R-:W5:Y:S01]  /*9e60*/  LDCU UR4, c[0x0][0x398] ;  /* 0x00007300ff0477ac */ /* 0x000f620008000800 */
[----:B------:R-:W-:-:S04]  /*9e70*/  ISETP.GE.AND P0, PT, R11, R0, PT ;  /* 0x000000000b00720c */ /* 0x000fc80003f06270 */
[----:B-----5:R-:W-:-:S13]  /*9e80*/  ISETP.GE.OR P0, PT, R4, UR4, P0 ;  /* 0x0000000404007c0c */ /* 0x020fda0008706670 */
[----:B------:R-:W-:Y:S05]  /*9e90*/  @P0 EXIT ;  /* 0x000000000000094d */ /* 0x000fea0003800000 */
[----:B------:R-:W5:Y:S02]  /*9ea0*/  LDG.E R0, desc[UR8][R2.64+0xc0] ;  /* 0x0000c00802007981 */ /* 0x000f64000c1e1900 */
[----:B-----5:R-:W-:-:S05]  /*9eb0*/  FMNMX R35, R35, R0, !PT ;  /* 0x0000000023237209 */ /* 0x020fca0007800000 */
[----:B------:R-:W-:Y:S01]  /*9ec0*/  STG.E desc[UR8][R2.64+0xc0], R35 ;  /* 0x0000c02302007986 */ /* 0x000fe2000c101908 */
[----:B------:R-:W-:Y:S05]  /*9ed0*/  EXIT ;  /* 0x000000000000794d */ /* 0x000fea0003800000 */
.L_x_591:
        /* <DEDUP_REMOVED lines=10> */
.L_x_595:


//--------------------- .nv.shared._Z19INT64_maxmul_kernelILi96ELi32ELi64ELi6ELi4EEvPlS0_S0_iii --------------------------
	.section	.nv.shared._Z19INT64_maxmul_kernelILi96ELi32ELi64ELi6ELi4EEvPlS0_S0_iii,"aw",@nobits
	.sectionflags	@""
	.align	8
.nv.shared._Z19INT64_maxmul_kernelILi96ELi32ELi64ELi6ELi4EEvPlS0_S0_iii:
	.zero		41984


//--------------------- .nv.shared.reserved.0     --------------------------
	.section	.nv.shared.reserved.0,"aw",@nobits
	.weak		__nv_reservedSMEM_offset_0_alias
	.size		__nv_reservedSMEM_offset_0_alias, 0, 64
	.other		__nv_reservedSMEM_offset_0_alias,@"STO_CUDA_RESERVED_SHARED STV_DEFAULT"
__nv_reservedSMEM_offset_0_alias:
	.zero		0
	.zero		64


//--------------------- .nv.shared._Z19INT32_maxmul_kernelILi96ELi32ELi64ELi6ELi4EEvPiS0_S0_iii --------------------------
	.section	.nv.shared._Z19INT32_maxmul_kernelILi96ELi32ELi64ELi6ELi4EEvPiS0_S0_iii,"aw",@nobits
	.sectionflags	@""
	.align	4
.nv.shared._Z19INT32_maxmul_kernelILi96ELi32ELi64ELi6ELi4EEvPiS0_S0_iii:
	.zero		21504


//--------------------- .nv.shared._Z18FP64_maxmul_kernelILi96ELi32ELi64ELi6ELi4EEvPdS0_S0_iii --------------------------
	.section	.nv.shared._Z18FP64_maxmul_kernelILi96ELi32ELi64ELi6ELi4EEvPdS0_S0_iii,"aw",@nobits
	.sectionflags	@""
	.align	8
.nv.shared._Z18FP64_maxmul_kernelILi96ELi32ELi64ELi6ELi4EEvPdS0_S0_iii:
	.zero		41984


//--------------------- .nv.shared._Z18FP32_maxmul_kernelILi96ELi32ELi64ELi6ELi4EEvPfS0_S0_iii --------------------------
	.section	.nv.shared._Z18FP32_maxmul_kernelILi96ELi32ELi64ELi6ELi4EEvPfS0_S0_iii,"aw",@nobits
	.sectionflags	@""
	.align	4
.nv.shared._Z18FP32_maxmul_kernelILi96ELi32ELi64ELi6ELi4EEvPfS0_S0_iii:
	.zero		21504


//--------------------- .nv.constant0._Z19INT64_maxmul_kernelILi96ELi32ELi64ELi6ELi4EEvPlS0_S0_iii --------------------------
	.section	.nv.constant0._Z19INT64_maxmul_kernelILi96ELi32ELi64ELi6ELi4EEvPlS0_S0_iii,"a",@progbits
	.sectionflags	@""
	.align	4
.nv.constant0._Z19INT64_maxmul_kernelILi96ELi32ELi64ELi6ELi4EEvPlS0_S0_iii:
	.zero		932


//--------------------- .nv.constant0._Z19INT32_maxmul_kernelILi96ELi32ELi64ELi6ELi4EEvPiS0_S0_iii --------------------------
	.section	.nv.constant0._Z19INT32_maxmul_kernelILi96ELi32ELi64ELi6ELi4EEvPiS0_S0_iii,"a",@progbits
	.sectionflags	@""
	.align	4
.nv.constant0._Z19INT32_maxmul_kernelILi96ELi32ELi64ELi6ELi4EEvPiS0_S0_iii:
	.zero		932


//--------------------- .nv.constant0._Z18FP64_maxmul_kernelILi96ELi32ELi64ELi6ELi4EEvPdS0_S0_iii --------------------------
	.section	.nv.constant0._Z18FP64_maxmul_kernelILi96ELi32ELi64ELi6ELi4EEvPdS0_S0_iii,"a",@progbits
	.sectionflags	@""
	.align	4
.nv.constant0._Z18FP64_maxmul_kernelILi96ELi32ELi64ELi6ELi4EEvPdS0_S0_iii:
	.zero		932


//--------------------- .nv.constant0._Z18FP32_maxmul_kernelILi96ELi32ELi64ELi6ELi4EEvPfS0_S0_iii --------------------------
	.section	.nv.constant0._Z18FP32_maxmul_kernelILi96ELi32ELi64ELi6ELi4EEvPfS0_S0_iii,"a",@progbits
	.sectionflags	@""
	.align	4
.nv.constant0._Z18FP32_maxmul_kernelILi96ELi32ELi64ELi6ELi4EEvPfS0_S0_iii:
	.zero		932


//--------------------- SYMBOLS --------------------------

	.type		.nv.reservedSmem.offset0,@object
	.size		.nv.reservedSmem.offset0,0x4
	.type		.nv.reservedSmem.cap,@object
	.size		.nv.reservedSmem.cap,0x4
